	.target	sm_90a

	.elftype	@"ET_EXEC"


//--------------------- .note.nv.tkinfo           --------------------------
	.section	.note.nv.tkinfo,"",@"SHT_NOTE"
	.sectionflags	@"SHF_NOTE_NV_TKINFO"
	.tkinfo
        /*0018*/ 	.word	0x00000002
        /*0030*/ 	.string	""
        /*0030*/ 	.string	"ptxas"
        /*0030*/ 	.string	"Cuda compilation tools, release 13.0, V13.0.88"
        /*0030*/ 	.string	"Build cuda_13.0.r13.0/compiler.36424714_0"
        /*0030*/ 	.string	"-arch sm_90a -m 64 "



//--------------------- .note.nv.cuinfo           --------------------------
	.section	.note.nv.cuinfo,"",@"SHT_NOTE"
	.sectionflags	@"SHF_NOTE_NV_CUINFO"
        /*0018*/ 	.short	0x0002
        /*001a*/ 	.short	0x005a
        /*001c*/ 	.short	0x0082
	.zero		2


//--------------------- .nv.info                  --------------------------
	.section	.nv.info,"",@"SHT_CUDA_INFO"
	.align	4


	//----- nvinfo : EIATTR_REGCOUNT
	.align		4
        /*0000*/ 	.byte	0x04, 0x2f
        /*0002*/ 	.short	(.L_16 - .L_15)
	.align		4
.L_15:
        /*0004*/ 	.word	index@(_ZN7cutlass13device_kernelINS_4fmha6kernel28FmhaKernelTmaWarpSpecializedINS1_10collective30FmhaMainloopTmaWarpSpecializedINS_12float_e4m3_tEffN4cute5tupleIJNS7_1CILi128EEESA_NS9_ILi96EEEEEENS8_IJiNS9_ILi1EEENS8_IJiiEEEEEESF_NS8_IJSD_iSE_EEENS4_12CausalFusionEJEEENS4_15FmhaFwdEpilogueIS6_fNS8_IJNS9_ILi64EEESB_SA_EEEEENS2_23IndividualTileSchedulerEJEEEEEvNT_6ParamsE)
        /*0008*/ 	.word	0x000000a8


	//----- nvinfo : EIATTR_FRAME_SIZE
	.align		4
.L_16:
        /*000c*/ 	.byte	0x04, 0x11
        /*000e*/ 	.short	(.L_18 - .L_17)
	.align		4
.L_17:
        /*0010*/ 	.word	index@($__internal_0_$__cuda_sm20_rcp_rn_f32_slowpath)
        /*0014*/ 	.word	0x00000000


	//----- nvinfo : EIATTR_FRAME_SIZE
	.align		4
.L_18:
        /*0018*/ 	.byte	0x04, 0x11
        /*001a*/ 	.short	(.L_20 - .L_19)
	.align		4
.L_19:
        /*001c*/ 	.word	index@(_ZN7cutlass13device_kernelINS_4fmha6kernel28FmhaKernelTmaWarpSpecializedINS1_10collective30FmhaMainloopTmaWarpSpecializedINS_12float_e4m3_tEffN4cute5tupleIJNS7_1CILi128EEESA_NS9_ILi96EEEEEENS8_IJiNS9_ILi1EEENS8_IJiiEEEEEESF_NS8_IJSD_iSE_EEENS4_12CausalFusionEJEEENS4_15FmhaFwdEpilogueIS6_fNS8_IJNS9_ILi64EEESB_SA_EEEEENS2_23IndividualTileSchedulerEJEEEEEvNT_6ParamsE)
        /*0020*/ 	.word	0x00000000


	//----- nvinfo : EIATTR_MIN_STACK_SIZE
	.align		4
.L_20:
        /*0024*/ 	.byte	0x04, 0x12
        /*0026*/ 	.short	(.L_22 - .L_21)
	.align		4
.L_21:
        /*0028*/ 	.word	index@(_ZN7cutlass13device_kernelINS_4fmha6kernel28FmhaKernelTmaWarpSpecializedINS1_10collective30FmhaMainloopTmaWarpSpecializedINS_12float_e4m3_tEffN4cute5tupleIJNS7_1CILi128EEESA_NS9_ILi96EEEEEENS8_IJiNS9_ILi1EEENS8_IJiiEEEEEESF_NS8_IJSD_iSE_EEENS4_12CausalFusionEJEEENS4_15FmhaFwdEpilogueIS6_fNS8_IJNS9_ILi64EEESB_SA_EEEEENS2_23IndividualTileSchedulerEJEEEEEvNT_6ParamsE)
        /*002c*/ 	.word	0x00000000
.L_22:


//--------------------- .nv.compat                --------------------------
	.section	.nv.compat,"",@"SHT_CUDA_COMPAT_INFO"
	.align	4
        /*0000*/ 	.byte	0x02, 0x09, 0x01, 0x00, 0x02, 0x02, 0x04, 0x00, 0x02, 0x05, 0x05, 0x00, 0x03, 0x07, 0x01, 0x01
        /*0010*/ 	.byte	0x02, 0x03, 0x01, 0x00, 0x02, 0x06, 0x01, 0x00, 0x04, 0x0b, 0x08, 0x00, 0x00, 0x00, 0x00, 0x00
        /*0020*/ 	.byte	0x00, 0x00, 0x00, 0x00


//--------------------- .nv.info._ZN7cutlass13device_kernelINS_4fmha6kernel28FmhaKernelTmaWarpSpecializedINS1_10collective30FmhaMainloopTmaWarpSpecializedINS_12float_e4m3_tEffN4cute5tupleIJNS7_1CILi128EEESA_NS9_ILi96EEEEEENS8_IJiNS9_ILi1EEENS8_IJiiEEEEEESF_NS8_IJSD_iSE_EEENS4_12CausalFusionEJEEENS4_15FmhaFwdEpilogueIS6_fNS8_IJNS9_ILi64EEESB_SA_EEEEENS2_23IndividualTileSchedulerEJEEEEEvNT_6ParamsE --------------------------
	.section	.nv.info._ZN7cutlass13device_kernelINS_4fmha6kernel28FmhaKernelTmaWarpSpecializedINS1_10collective30FmhaMainloopTmaWarpSpecializedINS_12float_e4m3_tEffN4cute5tupleIJNS7_1CILi128EEESA_NS9_ILi96EEEEEENS8_IJiNS9_ILi1EEENS8_IJiiEEEEEESF_NS8_IJSD_iSE_EEENS4_12CausalFusionEJEEENS4_15FmhaFwdEpilogueIS6_fNS8_IJNS9_ILi64EEESB_SA_EEEEENS2_23IndividualTileSchedulerEJEEEEEvNT_6ParamsE,"",@"SHT_CUDA_INFO"
	.sectionflags	@""
	.align	4


	//----- nvinfo : EIATTR_CUDA_API_VERSION
	.align		4
        /*0000*/ 	.byte	0x04, 0x37
        /*0002*/ 	.short	(.L_24 - .L_23)
.L_23:
        /*0004*/ 	.word	0x00000082


	//----- nvinfo : EIATTR_KPARAM_INFO
	.align		4
.L_24:
        /*0008*/ 	.byte	0x04, 0x17
        /*000a*/ 	.short	(.L_26 - .L_25)
.L_25:
        /*000c*/ 	.word	0x00000000
        /*0010*/ 	.short	0x0000
        /*0012*/ 	.short	0x0070
        /*0014*/ 	.byte	0x00, 0xf0, 0x01, 0x20


	//----- nvinfo : EIATTR_SPARSE_MMA_MASK
	.align		4
.L_26:
        /*0018*/ 	.byte	0x03, 0x50
        /*001a*/ 	.short	0x0000


	//----- nvinfo : EIATTR_MAXREG_COUNT
	.align		4
        /*001c*/ 	.byte	0x03, 0x1b
        /*001e*/ 	.short	0x00a8


	//----- nvinfo : EIATTR_NUM_BARRIERS
	.align		4
        /*0020*/ 	.byte	0x02, 0x4c
        /*0022*/ 	.byte	0x02
	.zero		1


	//----- nvinfo : EIATTR_EXTERNS
	.align		4
        /*0024*/ 	.byte	0x04, 0x0f
        /*0026*/ 	.short	(.L_28 - .L_27)


	//   ....[0]....
	.align		4
.L_27:
        /*0028*/ 	.word	index@(__assertfail)


	//----- nvinfo : EIATTR_MERCURY_ISA_VERSION
	.align		4
.L_28:
        /*002c*/ 	.byte	0x03, 0x5f
        /*002e*/ 	.short	0x0101


	//----- nvinfo : EIATTR_INT_WARP_WIDE_INSTR_OFFSETS
	.align		4
        /*0030*/ 	.byte	0x04, 0x31
        /*0032*/ 	.short	(.L_30 - .L_29)


	//   ....[0]....
.L_29:
        /*0034*/ 	.word	0x000006f0


	//   ....[1]....
        /*0038*/ 	.word	0x00000700


	//   ....[2]....
        /*003c*/ 	.word	0x00000710


	//   ....[3]....
        /*0040*/ 	.word	0x00000720


	//   ....[4]....
        /*0044*/ 	.word	0x00000790


	//----- nvinfo : EIATTR_COOP_GROUP_MASK_REGIDS
	.align		4
.L_30:
        /*0048*/ 	.byte	0x04, 0x29
        /*004a*/ 	.short	(.L_32 - .L_31)


	//   ....[0]....
.L_31:
        /*004c*/ 	.word	0xffffffff


	//   ....[1]....
        /*0050*/ 	.word	0xffffffff


	//   ....[2]....
        /*0054*/ 	.word	0xffffffff


	//   ....[3]....
        /*0058*/ 	.word	0xffffffff


	//   ....[4]....
        /*005c*/ 	.word	0xffffffff


	//   ....[5]....
        /*0060*/ 	.word	0xffffffff


	//   ....[6]....
        /*0064*/ 	.word	0xffffffff


	//   ....[7]....
        /*0068*/ 	.word	0xffffffff


	//   ....[8]....
        /*006c*/ 	.word	0xffffffff


	//   ....[9]....
        /*0070*/ 	.word	0xffffffff


	//   ....[10]....
        /*0074*/ 	.word	0xffffffff


	//   ....[11]....
        /*0078*/ 	.word	0xffffffff


	//   ....[12]....
        /*007c*/ 	.word	0xffffffff


	//   ....[13]....
        /*0080*/ 	.word	0xffffffff


	//   ....[14]....
        /*0084*/ 	.word	0xffffffff


	//   ....[15]....
        /*0088*/ 	.word	0xffffffff


	//   ....[16]....
        /*008c*/ 	.word	0xffffffff


	//   ....[17]....
        /*0090*/ 	.word	0xffffffff


	//   ....[18]....
        /*0094*/ 	.word	0xffffffff


	//   ....[19]....
        /*0098*/ 	.word	0xffffffff


	//   ....[20]....
        /*009c*/ 	.word	0xffffffff


	//   ....[21]....
        /*00a0*/ 	.word	0xffffffff


	//   ....[22]....
        /*00a4*/ 	.word	0xffffffff


	//   ....[23]....
        /*00a8*/ 	.word	0xffffffff


	//   ....[24]....
        /*00ac*/ 	.word	0xffffffff


	//   ....[25]....
        /*00b0*/ 	.word	0xffffffff


	//   ....[26]....
        /*00b4*/ 	.word	0xffffffff


	//   ....[27]....
        /*00b8*/ 	.word	0xffffffff


	//   ....[28]....
        /*00bc*/ 	.word	0xffffffff


	//   ....[29]....
        /*00c0*/ 	.word	0xffffffff


	//   ....[30]....
        /*00c4*/ 	.word	0xffffffff


	//   ....[31]....
        /*00c8*/ 	.word	0xffffffff


	//   ....[32]....
        /*00cc*/ 	.word	0xffffffff


	//   ....[33]....
        /*00d0*/ 	.word	0xffffffff


	//   ....[34]....
        /*00d4*/ 	.word	0xffffffff


	//   ....[35]....
        /*00d8*/ 	.word	0xffffffff


	//   ....[36]....
        /*00dc*/ 	.word	0xffffffff


	//   ....[37]....
        /*00e0*/ 	.word	0xffffffff


	//   ....[38]....
        /*00e4*/ 	.word	0xffffffff


	//   ....[39]....
        /*00e8*/ 	.word	0xffffffff


	//   ....[40]....
        /*00ec*/ 	.word	0xffffffff


	//   ....[41]....
        /*00f0*/ 	.word	0xffffffff


	//   ....[42]....
        /*00f4*/ 	.word	0xffffffff


	//   ....[43]....
        /*00f8*/ 	.word	0xffffffff


	//   ....[44]....
        /*00fc*/ 	.word	0xffffffff


	//   ....[45]....
        /*0100*/ 	.word	0xffffffff


	//   ....[46]....
        /*0104*/ 	.word	0xffffffff


	//   ....[47]....
        /*0108*/ 	.word	0xffffffff


	//   ....[48]....
        /*010c*/ 	.word	0xffffffff


	//   ....[49]....
        /*0110*/ 	.word	0xffffffff


	//   ....[50]....
        /*0114*/ 	.word	0xffffffff


	//   ....[51]....
        /*0118*/ 	.word	0xffffffff


	//   ....[52]....
        /*011c*/ 	.word	0xffffffff


	//   ....[53]....
        /*0120*/ 	.word	0xffffffff


	//   ....[54]....
        /*0124*/ 	.word	0xffffffff


	//   ....[55]....
        /*0128*/ 	.word	0xffffffff


	//   ....[56]....
        /*012c*/ 	.word	0xffffffff


	//   ....[57]....
        /*0130*/ 	.word	0xffffffff


	//   ....[58]....
        /*0134*/ 	.word	0xffffffff


	//   ....[59]....
        /*0138*/ 	.word	0xffffffff


	//   ....[60]....
        /*013c*/ 	.word	0xffffffff


	//   ....[61]....
        /*0140*/ 	.word	0xffffffff


	//   ....[62]....
        /*0144*/ 	.word	0xffffffff


	//   ....[63]....
        /*0148*/ 	.word	0xffffffff


	//   ....[64]....
        /*014c*/ 	.word	0xffffffff


	//   ....[65]....
        /*0150*/ 	.word	0xffffffff


	//   ....[66]....
        /*0154*/ 	.word	0xffffffff


	//   ....[67]....
        /*0158*/ 	.word	0xffffffff


	//   ....[68]....
        /*015c*/ 	.word	0xffffffff


	//   ....[69]....
        /*0160*/ 	.word	0xffffffff


	//----- nvinfo : EIATTR_COOP_GROUP_INSTR_OFFSETS
	.align		4
.L_32:
        /*0164*/ 	.byte	0x04, 0x28
        /*0166*/ 	.short	(.L_34 - .L_33)


	//   ....[0]....
.L_33:
        /*0168*/ 	.word	0x00000050


	//   ....[1]....
        /*016c*/ 	.word	0x00000080


	//   ....[2]....
        /*0170*/ 	.word	0x000001b0


	//   ....[3]....
        /*0174*/ 	.word	0x00000370


	//   ....[4]....
        /*0178*/ 	.word	0x00000530


	//   ....[5]....
        /*017c*/ 	.word	0x00000690


	//   ....[6]....
        /*0180*/ 	.word	0x00001b70


	//   ....[7]....
        /*0184*/ 	.word	0x00001c00


	//   ....[8]....
        /*0188*/ 	.word	0x00002570


	//   ....[9]....
        /*018c*/ 	.word	0x00002720


	//   ....[10]....
        /*0190*/ 	.word	0x00004450


	//   ....[11]....
        /*0194*/ 	.word	0x00004480


	//   ....[12]....
        /*0198*/ 	.word	0x000044b0


	//   ....[13]....
        /*019c*/ 	.word	0x000044f0


	//   ....[14]....
        /*01a0*/ 	.word	0x00004520


	//   ....[15]....
        /*01a4*/ 	.word	0x00004540


	//   ....[16]....
        /*01a8*/ 	.word	0x00004560


	//   ....[17]....
        /*01ac*/ 	.word	0x00004570


	//   ....[18]....
        /*01b0*/ 	.word	0x000045a0


	//   ....[19]....
        /*01b4*/ 	.word	0x000045b0


	//   ....[20]....
        /*01b8*/ 	.word	0x000045e0


	//   ....[21]....
        /*01bc*/ 	.word	0x000045f0


	//   ....[22]....
        /*01c0*/ 	.word	0x00004620


	//   ....[23]....
        /*01c4*/ 	.word	0x00004630


	//   ....[24]....
        /*01c8*/ 	.word	0x00004650


	//   ....[25]....
        /*01cc*/ 	.word	0x00004670


	//   ....[26]....
        /*01d0*/ 	.word	0x00004dd0


	//   ....[27]....
        /*01d4*/ 	.word	0x00004df0


	//   ....[28]....
        /*01d8*/ 	.word	0x000057b0


	//   ....[29]....
        /*01dc*/ 	.word	0x000058d0


	//   ....[30]....
        /*01e0*/ 	.word	0x000076c0


	//   ....[31]....
        /*01e4*/ 	.word	0x00007700


	//   ....[32]....
        /*01e8*/ 	.word	0x00007740


	//   ....[33]....
        /*01ec*/ 	.word	0x00007780


	//   ....[34]....
        /*01f0*/ 	.word	0x000077c0


	//   ....[35]....
        /*01f4*/ 	.word	0x00007800


	//   ....[36]....
        /*01f8*/ 	.word	0x00007840


	//   ....[37]....
        /*01fc*/ 	.word	0x00007880


	//   ....[38]....
        /*0200*/ 	.word	0x000078c0


	//   ....[39]....
        /*0204*/ 	.word	0x00007900


	//   ....[40]....
        /*0208*/ 	.word	0x00007940


	//   ....[41]....
        /*020c*/ 	.word	0x00007980


	//   ....[42]....
        /*0210*/ 	.word	0x000079c0


	//   ....[43]....
        /*0214*/ 	.word	0x00007a00


	//   ....[44]....
        /*0218*/ 	.word	0x00007a40


	//   ....[45]....
        /*021c*/ 	.word	0x00007a80


	//   ....[46]....
        /*0220*/ 	.word	0x000089f0


	//   ....[47]....
        /*0224*/ 	.word	0x00008af0


	//   ....[48]....
        /*0228*/ 	.word	0x00009800


	//   ....[49]....
        /*022c*/ 	.word	0x000098f0


	//   ....[50]....
        /*0230*/ 	.word	0x0000b6d0


	//   ....[51]....
        /*0234*/ 	.word	0x0000b710


	//   ....[52]....
        /*0238*/ 	.word	0x0000b750


	//   ....[53]....
        /*023c*/ 	.word	0x0000b790


	//   ....[54]....
        /*0240*/ 	.word	0x0000b7d0


	//   ....[55]....
        /*0244*/ 	.word	0x0000b810


	//   ....[56]....
        /*0248*/ 	.word	0x0000b850


	//   ....[57]....
        /*024c*/ 	.word	0x0000b890


	//   ....[58]....
        /*0250*/ 	.word	0x0000b8d0


	//   ....[59]....
        /*0254*/ 	.word	0x0000b910


	//   ....[60]....
        /*0258*/ 	.word	0x0000b950


	//   ....[61]....
        /*025c*/ 	.word	0x0000b990


	//   ....[62]....
        /*0260*/ 	.word	0x0000b9d0


	//   ....[63]....
        /*0264*/ 	.word	0x0000ba10


	//   ....[64]....
        /*0268*/ 	.word	0x0000ba50


	//   ....[65]....
        /*026c*/ 	.word	0x0000ba70


	//   ....[66]....
        /*0270*/ 	.word	0x0000bf40


	//   ....[67]....
        /*0274*/ 	.word	0x0000bf70


	//   ....[68]....
        /*0278*/ 	.word	0x0000bfd0


	//   ....[69]....
        /*027c*/ 	.word	0x0000bfe0


	//----- nvinfo : EIATTR_REG_RECONFIG
	.align		4
.L_34:
        /*0280*/ 	.byte	0x01, 0x54
	.zero		2


	//----- nvinfo : EIATTR_SYSCALL_OFFSETS
	.align		4
        /*0284*/ 	.byte	0x04, 0x46
        /*0286*/ 	.short	(.L_36 - .L_35)


	//   ....[0]....
.L_35:
        /*0288*/ 	.word	0x0000cab0


	//   ....[1]....
        /*028c*/ 	.word	0x0000cc10


	//----- nvinfo : EIATTR_MBARRIER_INSTR_OFFSETS
	.align		4
.L_36:
        /*0290*/ 	.byte	0x04, 0x39
        /*0292*/ 	.short	(.L_38 - .L_37)


	//   ....[0]....
.L_37:
        /*0294*/ 	.word	0x00000320
        /*0298*/ 	.word	0x000000ff
        /*029c*/ 	.word	0x00012050
        /*02a0*/ 	.short	0x0100
        /*02a2*/ 	.byte	0x06
	.zero		1


	//   ....[1]....
        /*02a4*/ 	.word	0x00000330
        /*02a8*/ 	.word	0x000000ff
        /*02ac*/ 	.word	0x00012060
        /*02b0*/ 	.short	0x0100
        /*02b2*/ 	.byte	0x06
	.zero		1


	//   ....[2]....
        /*02b4*/ 	.word	0x00000340
        /*02b8*/ 	.word	0x000000ff
        /*02bc*/ 	.word	0x00012058
        /*02c0*/ 	.short	0x0100
        /*02c2*/ 	.byte	0x06
	.zero		1


	//   ....[3]....
        /*02c4*/ 	.word	0x00000350
        /*02c8*/ 	.word	0x000000ff
        /*02cc*/ 	.word	0x00012068
        /*02d0*/ 	.short	0x0100
        /*02d2*/ 	.byte	0x06
	.zero		1


	//   ....[4]....
        /*02d4*/ 	.word	0x00000480
        /*02d8*/ 	.word	0x000000ff
        /*02dc*/ 	.word	0x00012000
        /*02e0*/ 	.short	0x0100
        /*02e2*/ 	.byte	0x06
	.zero		1


	//   ....[5]....
        /*02e4*/ 	.word	0x00000490
        /*02e8*/ 	.word	0x000000ff
        /*02ec*/ 	.word	0x00012028
        /*02f0*/ 	.short	0x0100
        /*02f2*/ 	.byte	0x06
	.zero		1


	//   ....[6]....
        /*02f4*/ 	.word	0x000004a0
        /*02f8*/ 	.word	0x000000ff
        /*02fc*/ 	.word	0x00012008
        /*0300*/ 	.short	0x0100
        /*0302*/ 	.byte	0x06
	.zero		1


	//   ....[7]....
        /*0304*/ 	.word	0x000004b0
        /*0308*/ 	.word	0x000000ff
        /*030c*/ 	.word	0x00012030
        /*0310*/ 	.short	0x0100
        /*0312*/ 	.byte	0x06
	.zero		1


	//   ....[8]....
        /*0314*/ 	.word	0x000004c0
        /*0318*/ 	.word	0x000000ff
        /*031c*/ 	.word	0x00012010
        /*0320*/ 	.short	0x0100
        /*0322*/ 	.byte	0x06
	.zero		1


	//   ....[9]....
        /*0324*/ 	.word	0x000004d0
        /*0328*/ 	.word	0x000000ff
        /*032c*/ 	.word	0x00012038
        /*0330*/ 	.short	0x0100
        /*0332*/ 	.byte	0x06
	.zero		1


	//   ....[10]....
        /*0334*/ 	.word	0x000004e0
        /*0338*/ 	.word	0x000000ff
        /*033c*/ 	.word	0x00012018
        /*0340*/ 	.short	0x0100
        /*0342*/ 	.byte	0x06
	.zero		1


	//   ....[11]....
        /*0344*/ 	.word	0x000004f0
        /*0348*/ 	.word	0x000000ff
        /*034c*/ 	.word	0x00012040
        /*0350*/ 	.short	0x0100
        /*0352*/ 	.byte	0x06
	.zero		1


	//   ....[12]....
        /*0354*/ 	.word	0x00000500
        /*0358*/ 	.word	0x000000ff
        /*035c*/ 	.word	0x00012020
        /*0360*/ 	.short	0x0100
        /*0362*/ 	.byte	0x06
	.zero		1


	//   ....[13]....
        /*0364*/ 	.word	0x00000510
        /*0368*/ 	.word	0x000000ff
        /*036c*/ 	.word	0x00012048
        /*0370*/ 	.short	0x0100
        /*0372*/ 	.byte	0x06
	.zero		1


	//   ....[14]....
        /*0374*/ 	.word	0x00000640
        /*0378*/ 	.word	0x000000ff
        /*037c*/ 	.word	0x00012070
        /*0380*/ 	.short	0x0100
        /*0382*/ 	.byte	0x06
	.zero		1


	//   ....[15]....
        /*0384*/ 	.word	0x00000650
        /*0388*/ 	.word	0x000000ff
        /*038c*/ 	.word	0x00012080
        /*0390*/ 	.short	0x0100
        /*0392*/ 	.byte	0x06
	.zero		1


	//   ....[16]....
        /*0394*/ 	.word	0x00000660
        /*0398*/ 	.word	0x000000ff
        /*039c*/ 	.word	0x00012078
        /*03a0*/ 	.short	0x0100
        /*03a2*/ 	.byte	0x06
	.zero		1


	//   ....[17]....
        /*03a4*/ 	.word	0x00000670
        /*03a8*/ 	.word	0x000000ff
        /*03ac*/ 	.word	0x00012088
        /*03b0*/ 	.short	0x0100
        /*03b2*/ 	.byte	0x06
	.zero		1


	//   ....[18]....
        /*03b4*/ 	.word	0x000007b0
        /*03b8*/ 	.word	0x000000ff
        /*03bc*/ 	.word	0x00012090
        /*03c0*/ 	.short	0x0100
        /*03c2*/ 	.byte	0x06
	.zero		1


	//   ....[19]....
        /*03c4*/ 	.word	0x000007c0
        /*03c8*/ 	.word	0x000000ff
        /*03cc*/ 	.word	0x00012098
        /*03d0*/ 	.short	0x0100
        /*03d2*/ 	.byte	0x06
	.zero		1


	//   ....[20]....
        /*03d4*/ 	.word	0x000007d0
        /*03d8*/ 	.word	0x000000ff
        /*03dc*/ 	.word	0x000120a0
        /*03e0*/ 	.short	0x0100
        /*03e2*/ 	.byte	0x06
	.zero		1


	//   ....[21]....
        /*03e4*/ 	.word	0x000007e0
        /*03e8*/ 	.word	0x000000ff
        /*03ec*/ 	.word	0x000120a8
        /*03f0*/ 	.short	0x0100
        /*03f2*/ 	.byte	0x06
	.zero		1


	//   ....[22]....
        /*03f4*/ 	.word	0x000008e0
        /*03f8*/ 	.word	0x000000ff
        /*03fc*/ 	.word	0x000120c0
        /*0400*/ 	.short	0x0100
        /*0402*/ 	.byte	0x06
	.zero		1


	//   ....[23]....
        /*0404*/ 	.word	0x000008f0
        /*0408*/ 	.word	0x000000ff
        /*040c*/ 	.word	0x000120d8
        /*0410*/ 	.short	0x0100
        /*0412*/ 	.byte	0x06
	.zero		1


	//   ....[24]....
        /*0414*/ 	.word	0x00000900
        /*0418*/ 	.word	0x000000ff
        /*041c*/ 	.word	0x000120c8
        /*0420*/ 	.short	0x0100
        /*0422*/ 	.byte	0x06
	.zero		1


	//   ....[25]....
        /*0424*/ 	.word	0x00000910
        /*0428*/ 	.word	0x000000ff
        /*042c*/ 	.word	0x000120e0
        /*0430*/ 	.short	0x0100
        /*0432*/ 	.byte	0x06
	.zero		1


	//   ....[26]....
        /*0434*/ 	.word	0x00000920
        /*0438*/ 	.word	0x000000ff
        /*043c*/ 	.word	0x000120d0
        /*0440*/ 	.short	0x0100
        /*0442*/ 	.byte	0x06
	.zero		1


	//   ....[27]....
        /*0444*/ 	.word	0x00000930
        /*0448*/ 	.word	0x000000ff
        /*044c*/ 	.word	0x000120e8
        /*0450*/ 	.short	0x0100
        /*0452*/ 	.byte	0x06
	.zero		1


	//   ....[28]....
        /*0454*/ 	.word	0x00000e30
        /*0458*/ 	.word	0x000000ff
        /*045c*/ 	.word	0x00012050
        /*0460*/ 	.short	0x010a
        /*0462*/ 	.byte	0x09
	.zero		1


	//   ....[29]....
        /*0464*/ 	.word	0x00000f60
        /*0468*/ 	.word	0x000000ff
        /*046c*/ 	.word	0x00012000
        /*0470*/ 	.short	0x010a
        /*0472*/ 	.byte	0x26
	.zero		1


	//   ....[30]....
        /*0474*/ 	.word	0x00000fb0
        /*0478*/ 	.word	0x000000ff
        /*047c*/ 	.word	0xfffffff8
        /*0480*/ 	.short	0x010a
        /*0482*/ 	.byte	0x14
	.zero		1


	//   ....[31]....
        /*0484*/ 	.word	0x00003450
        /*0488*/ 	.word	0x00000011
        /*048c*/ 	.word	0x00000000
        /*0490*/ 	.short	0x0101
        /*0492*/ 	.byte	0x15
	.zero		1


	//   ....[32]....
        /*0494*/ 	.word	0x00004730
        /*0498*/ 	.word	0x000000ff
        /*049c*/ 	.word	0x00012008
        /*04a0*/ 	.short	0x010a
        /*04a2*/ 	.byte	0x26
	.zero		1


	//   ....[33]....
        /*04a4*/ 	.word	0x00004900
        /*04a8*/ 	.word	0x000000ff
        /*04ac*/ 	.word	0x00000000
        /*04b0*/ 	.short	0x0101
        /*04b2*/ 	.byte	0x06
	.zero		1


	//   ....[34]....
        /*04b4*/ 	.word	0x00004a40
        /*04b8*/ 	.word	0x000000ff
        /*04bc*/ 	.word	0x00012000
        /*04c0*/ 	.short	0x010a
        /*04c2*/ 	.byte	0x07
	.zero		1


	//   ....[35]....
        /*04c4*/ 	.word	0x00007790
        /*04c8*/ 	.word	0x000000ff
        /*04cc*/ 	.word	0x00012000
        /*04d0*/ 	.short	0x010a
        /*04d2*/ 	.byte	0x06
	.zero		1


	//   ....[36]....
        /*04d4*/ 	.word	0x00007c20
        /*04d8*/ 	.word	0x000000ff
        /*04dc*/ 	.word	0x00012000
        /*04e0*/ 	.short	0x010a
        /*04e2*/ 	.byte	0x06
	.zero		1


	//   ....[37]....
        /*04e4*/ 	.word	0x00007df0
        /*04e8*/ 	.word	0x000000ff
        /*04ec*/ 	.word	0x00000000
        /*04f0*/ 	.short	0x0101
        /*04f2*/ 	.byte	0x06
	.zero		1


	//   ....[38]....
        /*04f4*/ 	.word	0x00007ea0
        /*04f8*/ 	.word	0x000000ff
        /*04fc*/ 	.word	0x00000000
        /*0500*/ 	.short	0x0101
        /*0502*/ 	.byte	0x05
	.zero		1


	//   ....[39]....
        /*0504*/ 	.word	0x00008040
        /*0508*/ 	.word	0x000000ff
        /*050c*/ 	.word	0x00012000
        /*0510*/ 	.short	0x010a
        /*0512*/ 	.byte	0x07
	.zero		1


	//   ....[40]....
        /*0514*/ 	.word	0x0000b920
        /*0518*/ 	.word	0x000000ff
        /*051c*/ 	.word	0x00012000
        /*0520*/ 	.short	0x010a
        /*0522*/ 	.byte	0x06
	.zero		1


	//   ....[41]....
        /*0524*/ 	.word	0x0000bab0
        /*0528*/ 	.word	0x000000ff
        /*052c*/ 	.word	0x00012000
        /*0530*/ 	.short	0x010a
        /*0532*/ 	.byte	0x06
	.zero		1


	//   ....[42]....
        /*0534*/ 	.word	0x0000bd80
        /*0538*/ 	.word	0x000000ff
        /*053c*/ 	.word	0x00000000
        /*0540*/ 	.short	0x0101
        /*0542*/ 	.byte	0x06
	.zero		1


	//   ....[43]....
        /*0544*/ 	.word	0x0000be30
        /*0548*/ 	.word	0x000000ff
        /*054c*/ 	.word	0x00000000
        /*0550*/ 	.short	0x0101
        /*0552*/ 	.byte	0x05
	.zero		1


	//   ....[44]....
        /*0554*/ 	.word	0x0000c550
        /*0558*/ 	.word	0x000000ff
        /*055c*/ 	.word	0x00000008
        /*0560*/ 	.short	0x010a
        /*0562*/ 	.byte	0x14
	.zero		1


	//   ....[45]....
        /*0564*/ 	.word	0x0000d850
        /*0568*/ 	.word	0x00000000
        /*056c*/ 	.word	0x00012090
        /*0570*/ 	.short	0x0101
        /*0572*/ 	.byte	0x26
	.zero		1


	//   ....[46]....
        /*0574*/ 	.word	0x0000da20
        /*0578*/ 	.word	0x00000004
        /*057c*/ 	.word	0x00012060
        /*0580*/ 	.short	0x010a
        /*0582*/ 	.byte	0x3f
	.zero		1


	//   ....[47]....
        /*0584*/ 	.word	0x0000dd30
        /*0588*/ 	.word	0x00000005
        /*058c*/ 	.word	0x00012028
        /*0590*/ 	.short	0x010a
        /*0592*/ 	.byte	0x3f
	.zero		1


	//   ....[48]....
        /*0594*/ 	.word	0x0000e050
        /*0598*/ 	.word	0x00000004
        /*059c*/ 	.word	0x00012060
        /*05a0*/ 	.short	0x010a
        /*05a2*/ 	.byte	0x3f
	.zero		1


	//   ....[49]....
        /*05a4*/ 	.word	0x0000e3a0
        /*05a8*/ 	.word	0x00000003
        /*05ac*/ 	.word	0x00012028
        /*05b0*/ 	.short	0x010a
        /*05b2*/ 	.byte	0x3f
	.zero		1


	//   ....[50]....
        /*05b4*/ 	.word	0x0000e6b0
        /*05b8*/ 	.word	0x00000007
        /*05bc*/ 	.word	0x00012028
        /*05c0*/ 	.short	0x010a
        /*05c2*/ 	.byte	0x3f
	.zero		1


	//   ....[51]....
        /*05c4*/ 	.word	0x0000ea00
        /*05c8*/ 	.word	0x00000004
        /*05cc*/ 	.word	0x00012028
        /*05d0*/ 	.short	0x010a
        /*05d2*/ 	.byte	0x3f
	.zero		1


	//   ....[52]....
        /*05d4*/ 	.word	0x0000ec60
        /*05d8*/ 	.word	0x00000004
        /*05dc*/ 	.word	0x00012050
        /*05e0*/ 	.short	0x010a
        /*05e2*/ 	.byte	0x3f
	.zero		1


	//   ....[53]....
        /*05e4*/ 	.word	0x0000ecc0
        /*05e8*/ 	.word	0x00000004
        /*05ec*/ 	.word	0x00012000
        /*05f0*/ 	.short	0x010a
        /*05f2*/ 	.byte	0x3f
	.zero		1


	//   ....[54]....
        /*05f4*/ 	.word	0x0000ed20
        /*05f8*/ 	.word	0x00000004
        /*05fc*/ 	.word	0xfffffff8
        /*0600*/ 	.short	0x010a
        /*0602*/ 	.byte	0x3f
	.zero		1


	//   ....[55]....
        /*0604*/ 	.word	0x0000ed80
        /*0608*/ 	.word	0x00000010
        /*060c*/ 	.word	0x00012008
        /*0610*/ 	.short	0x010a
        /*0612*/ 	.byte	0x3f
	.zero		1


	//   ....[56]....
        /*0614*/ 	.word	0x0000ede0
        /*0618*/ 	.word	0x00000009
        /*061c*/ 	.word	0x00012000
        /*0620*/ 	.short	0x010a
        /*0622*/ 	.byte	0x3f
	.zero		1


	//   ....[57]....
        /*0624*/ 	.word	0x0000ee40
        /*0628*/ 	.word	0x00000010
        /*062c*/ 	.word	0x00012000
        /*0630*/ 	.short	0x010a
        /*0632*/ 	.byte	0x3f
	.zero		1


	//   ....[58]....
        /*0634*/ 	.word	0x0000eea0
        /*0638*/ 	.word	0x00000009
        /*063c*/ 	.word	0x00012000
        /*0640*/ 	.short	0x010a
        /*0642*/ 	.byte	0x3f
	.zero		1


	//   ....[59]....
        /*0644*/ 	.word	0x0000ef00
        /*0648*/ 	.word	0x00000011
        /*064c*/ 	.word	0x00012000
        /*0650*/ 	.short	0x010a
        /*0652*/ 	.byte	0x3f
	.zero		1


	//   ....[60]....
        /*0654*/ 	.word	0x0000ef60
        /*0658*/ 	.word	0x00000003
        /*065c*/ 	.word	0x00000008
        /*0660*/ 	.short	0x010a
        /*0662*/ 	.byte	0x3f
	.zero		1


	//   ....[61]....
        /*0664*/ 	.word	0x0000efb0
        /*0668*/ 	.word	0x00000004
        /*066c*/ 	.word	0x00012060
        /*0670*/ 	.short	0x010a
        /*0672*/ 	.byte	0x3f
	.zero		1


	//   ....[62]....
        /*0674*/ 	.word	0x0000f000
        /*0678*/ 	.word	0x00000005
        /*067c*/ 	.word	0x00012028
        /*0680*/ 	.short	0x010a
        /*0682*/ 	.byte	0x3f
	.zero		1


	//   ....[63]....
        /*0684*/ 	.word	0x0000f050
        /*0688*/ 	.word	0x00000004
        /*068c*/ 	.word	0x00012060
        /*0690*/ 	.short	0x010a
        /*0692*/ 	.byte	0x3f
	.zero		1


	//   ....[64]....
        /*0694*/ 	.word	0x0000f0a0
        /*0698*/ 	.word	0x00000003
        /*069c*/ 	.word	0x00012028
        /*06a0*/ 	.short	0x010a
        /*06a2*/ 	.byte	0x3f
	.zero		1


	//   ....[65]....
        /*06a4*/ 	.word	0x0000f0f0
        /*06a8*/ 	.word	0x00000007
        /*06ac*/ 	.word	0x00012028
        /*06b0*/ 	.short	0x010a
        /*06b2*/ 	.byte	0x3f
	.zero		1


	//   ....[66]....
        /*06b4*/ 	.word	0x0000f140
        /*06b8*/ 	.word	0x00000004
        /*06bc*/ 	.word	0x00012028
        /*06c0*/ 	.short	0x010a
        /*06c2*/ 	.byte	0x3f
	.zero		1


	//----- nvinfo : EIATTR_NUM_MBARRIERS
	.align		4
.L_38:
        /*06c4*/ 	.byte	0x03, 0x38
        /*06c6*/ 	.short	0x001c


	//----- nvinfo : EIATTR_EXIT_INSTR_OFFSETS
	.align		4
        /*06c8*/ 	.byte	0x04, 0x1c
        /*06ca*/ 	.short	(.L_40 - .L_39)


	//   ....[0]....
.L_39:
        /*06cc*/ 	.word	0x000009d0


	//   ....[1]....
        /*06d0*/ 	.word	0x0000d860


	//   ....[2]....
        /*06d4*/ 	.word	0x0000d8a0


	//   ....[3]....
        /*06d8*/ 	.word	0x0000e5b0


	//   ....[4]....
        /*06dc*/ 	.word	0x0000ec40


	//----- nvinfo : EIATTR_MAX_THREADS
	.align		4
.L_40:
        /*06e0*/ 	.byte	0x04, 0x05
        /*06e2*/ 	.short	(.L_42 - .L_41)
.L_41:
        /*06e4*/ 	.word	0x00000180
        /*06e8*/ 	.word	0x00000001
        /*06ec*/ 	.word	0x00000001


	//----- nvinfo : EIATTR_CRS_STACK_SIZE
	.align		4
.L_42:
        /*06f0*/ 	.byte	0x04, 0x1e
        /*06f2*/ 	.short	(.L_44 - .L_43)
.L_43:
        /*06f4*/ 	.word	0x00000000


	//----- nvinfo : EIATTR_CBANK_PARAM_SIZE
	.align		4
.L_44:
        /*06f8*/ 	.byte	0x03, 0x19
        /*06fa*/ 	.short	0x0870


	//----- nvinfo : EIATTR_PARAM_CBANK
	.align		4
        /*06fc*/ 	.byte	0x04, 0x0a
        /*06fe*/ 	.short	(.L_46 - .L_45)
	.align		4
.L_45:
        /*0700*/ 	.word	index@(.nv.constant0._ZN7cutlass13device_kernelINS_4fmha6kernel28FmhaKernelTmaWarpSpecializedINS1_10collective30FmhaMainloopTmaWarpSpecializedINS_12float_e4m3_tEffN4cute5tupleIJNS7_1CILi128EEESA_NS9_ILi96EEEEEENS8_IJiNS9_ILi1EEENS8_IJiiEEEEEESF_NS8_IJSD_iSE_EEENS4_12CausalFusionEJEEENS4_15FmhaFwdEpilogueIS6_fNS8_IJNS9_ILi64EEESB_SA_EEEEENS2_23IndividualTileSchedulerEJEEEEEvNT_6ParamsE)
        /*0704*/ 	.short	0x0210
        /*0706*/ 	.short	0x0870


	//----- nvinfo : EIATTR_SW_WAR
	.align		4
.L_46:
        /*0708*/ 	.byte	0x04, 0x36
        /*070a*/ 	.short	(.L_48 - .L_47)
.L_47:
        /*070c*/ 	.word	0x00000008
.L_48:


//--------------------- .nv.callgraph             --------------------------
	.section	.nv.callgraph,"",@"SHT_CUDA_CALLGRAPH"
	.align	4
	.sectionentsize	8
	.align		4
        /*0000*/ 	.word	0x00000000
	.align		4
        /*0004*/ 	.word	0xffffffff
	.align		4
        /*0008*/ 	.word	index@(_ZN7cutlass13device_kernelINS_4fmha6kernel28FmhaKernelTmaWarpSpecializedINS1_10collective30FmhaMainloopTmaWarpSpecializedINS_12float_e4m3_tEffN4cute5tupleIJNS7_1CILi128EEESA_NS9_ILi96EEEEEENS8_IJiNS9_ILi1EEENS8_IJiiEEEEEESF_NS8_IJSD_iSE_EEENS4_12CausalFusionEJEEENS4_15FmhaFwdEpilogueIS6_fNS8_IJNS9_ILi64EEESB_SA_EEEEENS2_23IndividualTileSchedulerEJEEEEEvNT_6ParamsE)
	.align		4
        /*000c*/ 	.word	index@(__assertfail)
	.align		4
        /*0010*/ 	.word	0x00000000
	.align		4
        /*0014*/ 	.word	0xfffffffe
	.align		4
        /*0018*/ 	.word	0x00000000
	.align		4
        /*001c*/ 	.word	0xfffffffd
	.align		4
        /*0020*/ 	.word	0x00000000
	.align		4
        /*0024*/ 	.word	0xfffffffc


//--------------------- .nv.constant4             --------------------------
	.section	.nv.constant4,"a",@progbits
	.align	8
	.align		8
.nv.constant4:
        /*0000*/ 	.dword	__assertfail
	.align		8
        /*0008*/ 	.dword	__unnamed_1
	.align		8
        /*0010*/ 	.dword	__unnamed_2
	.align		8
        /*0018*/ 	.dword	_ZN39_INTERNAL_fed4c8c5_4_k_cu_70168df8_27664cuda3std3__45__cpo5beginE
	.align		8
        /*0020*/ 	.dword	_ZN39_INTERNAL_fed4c8c5_4_k_cu_70168df8_27664cuda3std3__45__cpo3endE
	.align		8
        /*0028*/ 	.dword	_ZN39_INTERNAL_fed4c8c5_4_k_cu_70168df8_27664cuda3std3__45__cpo6cbeginE
	.align		8
        /*0030*/ 	.dword	_ZN39_INTERNAL_fed4c8c5_4_k_cu_70168df8_27664cuda3std3__45__cpo4cendE
	.align		8
        /*0038*/ 	.dword	_ZN39_INTERNAL_fed4c8c5_4_k_cu_70168df8_27664cuda3std3__441_GLOBAL__N__fed4c8c5_4_k_cu_70168df8_27666ignoreE
	.align		8
        /*0040*/ 	.dword	_ZN39_INTERNAL_fed4c8c5_4_k_cu_70168df8_27664cuda3std3__419piecewise_constructE
	.align		8
        /*0048*/ 	.dword	_ZN39_INTERNAL_fed4c8c5_4_k_cu_70168df8_27664cuda3std3__48in_placeE
	.align		8
        /*0050*/ 	.dword	_ZN39_INTERNAL_fed4c8c5_4_k_cu_70168df8_27664cuda3std6ranges3__45__cpo4swapE
	.align		8
        /*0058*/ 	.dword	_ZN39_INTERNAL_fed4c8c5_4_k_cu_70168df8_27664cuda3std6ranges3__45__cpo9iter_moveE
	.align		8
        /*0060*/ 	.dword	_ZN39_INTERNAL_fed4c8c5_4_k_cu_70168df8_27664cute7productE
	.align		8
        /*0068*/ 	.dword	_ZN39_INTERNAL_fed4c8c5_4_k_cu_70168df8_27664cute1_E
	.align		8
        /*0070*/ 	.dword	$str$24
	.align		8
        /*0078*/ 	.dword	$str$25


//--------------------- .text._ZN7cutlass13device_kernelINS_4fmha6kernel28FmhaKernelTmaWarpSpecializedINS1_10collective30FmhaMainloopTmaWarpSpecializedINS_12float_e4m3_tEffN4cute5tupleIJNS7_1CILi128EEESA_NS9_ILi96EEEEEENS8_IJiNS9_ILi1EEENS8_IJiiEEEEEESF_NS8_IJSD_iSE_EEENS4_12CausalFusionEJEEENS4_15FmhaFwdEpilogueIS6_fNS8_IJNS9_ILi64EEESB_SA_EEEEENS2_23IndividualTileSchedulerEJEEEEEvNT_6ParamsE --------------------------
	.section	.text._ZN7cutlass13device_kernelINS_4fmha6kernel28FmhaKernelTmaWarpSpecializedINS1_10collective30FmhaMainloopTmaWarpSpecializedINS_12float_e4m3_tEffN4cute5tupleIJNS7_1CILi128EEESA_NS9_ILi96EEEEEENS8_IJiNS9_ILi1EEENS8_IJiiEEEEEESF_NS8_IJSD_iSE_EEENS4_12CausalFusionEJEEENS4_15FmhaFwdEpilogueIS6_fNS8_IJNS9_ILi64EEESB_SA_EEEEENS2_23IndividualTileSchedulerEJEEEEEvNT_6ParamsE,"ax",@progbits
	.align	128
.text._ZN7cutlass13device_kernelINS_4fmha6kernel28FmhaKernelTmaWarpSpecializedINS1_10collective30FmhaMainloopTmaWarpSpecializedINS_12float_e4m3_tEffN4cute5tupleIJNS7_1CILi128EEESA_NS9_ILi96EEEEEENS8_IJiNS9_ILi1EEENS8_IJiiEEEEEESF_NS8_IJSD_iSE_EEENS4_12CausalFusionEJEEENS4_15FmhaFwdEpilogueIS6_fNS8_IJNS9_ILi64EEESB_SA_EEEEENS2_23IndividualTileSchedulerEJEEEEEvNT_6ParamsE:
        .type           _ZN7cutlass13device_kernelINS_4fmha6kernel28FmhaKernelTmaWarpSpecializedINS1_10collective30FmhaMainloopTmaWarpSpecializedINS_12float_e4m3_tEffN4cute5tupleIJNS7_1CILi128EEESA_NS9_ILi96EEEEEENS8_IJiNS9_ILi1EEENS8_IJiiEEEEEESF_NS8_IJSD_iSE_EEENS4_12CausalFusionEJEEENS4_15FmhaFwdEpilogueIS6_fNS8_IJNS9_ILi64EEESB_SA_EEEEENS2_23IndividualTileSchedulerEJEEEEEvNT_6ParamsE,@function
        .size           _ZN7cutlass13device_kernelINS_4fmha6kernel28FmhaKernelTmaWarpSpecializedINS1_10collective30FmhaMainloopTmaWarpSpecializedINS_12float_e4m3_tEffN4cute5tupleIJNS7_1CILi128EEESA_NS9_ILi96EEEEEENS8_IJiNS9_ILi1EEENS8_IJiiEEEEEESF_NS8_IJSD_iSE_EEENS4_12CausalFusionEJEEENS4_15FmhaFwdEpilogueIS6_fNS8_IJNS9_ILi64EEESB_SA_EEEEENS2_23IndividualTileSchedulerEJEEEEEvNT_6ParamsE,(.L_x_121 - _ZN7cutlass13device_kernelINS_4fmha6kernel28FmhaKernelTmaWarpSpecializedINS1_10collective30FmhaMainloopTmaWarpSpecializedINS_12float_e4m3_tEffN4cute5tupleIJNS7_1CILi128EEESA_NS9_ILi96EEEEEENS8_IJiNS9_ILi1EEENS8_IJiiEEEEEESF_NS8_IJSD_iSE_EEENS4_12CausalFusionEJEEENS4_15FmhaFwdEpilogueIS6_fNS8_IJNS9_ILi64EEESB_SA_EEEEENS2_23IndividualTileSchedulerEJEEEEEvNT_6ParamsE)
        .other          _ZN7cutlass13device_kernelINS_4fmha6kernel28FmhaKernelTmaWarpSpecializedINS1_10collective30FmhaMainloopTmaWarpSpecializedINS_12float_e4m3_tEffN4cute5tupleIJNS7_1CILi128EEESA_NS9_ILi96EEEEEENS8_IJiNS9_ILi1EEENS8_IJiiEEEEEESF_NS8_IJSD_iSE_EEENS4_12CausalFusionEJEEENS4_15FmhaFwdEpilogueIS6_fNS8_IJNS9_ILi64EEESB_SA_EEEEENS2_23IndividualTileSchedulerEJEEEEEvNT_6ParamsE,@"STO_CUDA_ENTRY STV_DEFAULT"
_ZN7cutlass13device_kernelINS_4fmha6kernel28FmhaKernelTmaWarpSpecializedINS1_10collective30FmhaMainloopTmaWarpSpecializedINS_12float_e4m3_tEffN4cute5tupleIJNS7_1CILi128EEESA_NS9_ILi96EEEEEENS8_IJiNS9_ILi1EEENS8_IJiiEEEEEESF_NS8_IJSD_iSE_EEENS4_12CausalFusionEJEEENS4_15FmhaFwdEpilogueIS6_fNS8_IJNS9_ILi64EEESB_SA_EEEEENS2_23IndividualTileSchedulerEJEEEEEvNT_6ParamsE:
[----:B------:R-:W1:Y:S01]  /*0000*/  LDC R1, c[0x0][0x28] ;  /* 0x00000a00ff017b82 */ /* 0x000e620000000800 */
[----:B------:R-:W2:Y:S01]  /*0010*/  S2R R0, SR_TID.X ;  /* 0x0000000000007919 */ /* 0x000ea20000002100 */
[----:B------:R-:W-:Y:S01]  /*0020*/  ELECT P1, URZ, PT ;  /* 0x00000000003f782f */ /* 0x000fe20003820000 */
[----:B------:R-:W-:Y:S01]  /*0030*/  BSSY B0, `(.L_x_0) ;  /* 0x0000017000007945 */ /* 0x000fe20003800000 */
[----:B--2---:R-:W-:-:S05]  /*0040*/  SHF.R.U32.HI R2, RZ, 0x5, R0 ;  /* 0x00000005ff027819 */ /* 0x004fca0000011600 */
[----:B------:R-:W2:Y:S02]  /*0050*/  SHFL.IDX PT, R3, R2, RZ, 0x1f ;  /* 0x00001fff02037589 */ /* 0x000ea400000e0000 */
[----:B--2---:R-:W-:Y:S02]  /*0060*/  R2UR UR4, R3 ;  /* 0x00000000030472ca */ /* 0x004fe400000e0000 */
[----:B------:R-:W-:-:S06]  /*0070*/  SHF.R.U32.HI R3, RZ, 0x7, R0 ;  /* 0x00000007ff037819 */ /* 0x000fcc0000011600 */
[----:B------:R-:W2:Y:S05]  /*0080*/  SHFL.IDX PT, R3, R3, RZ, 0x1f ;  /* 0x00001fff03037589 */ /* 0x000eaa00000e0000 */
[----:B------:R-:W-:Y:S02]  /*0090*/  USHF.R.S32.HI UR5, URZ, 0x1f, UR4 ;  /* 0x0000001f3f057899 */ /* 0x000fe40008011404 */
[----:B------:R-:W-:Y:S02]  /*00a0*/  ISETP.NE.OR P0, PT, RZ, UR4, !P1 ;  /* 0x00000004ff007c0c */ /* 0x000fe4000cf05670 */
[----:B------:R-:W-:-:S04]  /*00b0*/  ULEA.HI UR5, UR5, UR4, URZ, 0x2 ;  /* 0x0000000405057291 */ /* 0x000fc8000f8f103f */
[----:B------:R-:W-:-:S04]  /*00c0*/  ULOP3.LUT UR5, UR5, 0xfffffffc, URZ, 0xc0, !UPT ;  /* 0xfffffffc05057892 */ /* 0x000fc8000f8ec03f */
[----:B------:R-:W-:-:S03]  /*00d0*/  UIADD3 UR4, UR4, -UR5, URZ ;  /* 0x8000000504047290 */ /* 0x000fc6000fffe03f */
[----:B-1----:R-:W-:Y:S09]  /*00e0*/  @P0 BRA `(.L_x_1) ;  /* 0x00000000002c0947 */ /* 0x002ff20003800000 */
[----:B------:R-:W-:Y:S02]  /*00f0*/  ULDC.64 UR6, c[0x0][0x198] ;  /* 0x0000660000067ab9 */ /* 0x000fe40000000a00 */
[----:B------:R-:W-:Y:S02]  /*0100*/  UIADD3 UR8, UP0, UR6, 0xf0, URZ ;  /* 0x000000f006087890 */ /* 0x000fe4000ff1e03f */
[----:B------:R-:W-:Y:S02]  /*0110*/  UIADD3 UR10, UP1, UR6, 0x1f0, URZ ;  /* 0x000001f0060a7890 */ /* 0x000fe4000ff3e03f */
[----:B------:R-:W-:Y:S02]  /*0120*/  UIADD3 UR6, UP2, UR6, 0x2f0, URZ ;  /* 0x000002f006067890 */ /* 0x000fe4000ff5e03f */
[----:B------:R-:W-:Y:S02]  /*0130*/  UIADD3.X UR9, URZ, UR7, URZ, UP0, !UPT ;  /* 0x000000073f097290 */ /* 0x000fe400087fe43f */
[----:B------:R-:W-:-:S02]  /*0140*/  UIADD3.X UR11, URZ, UR7, URZ, UP1, !UPT ;  /* 0x000000073f0b7290 */ /* 0x000fc40008ffe43f */
[----:B------:R-:W-:-:S05]  /*0150*/  UIADD3.X UR7, URZ, UR7, URZ, UP2, !UPT ;  /* 0x000000073f077290 */ /* 0x000fca00097fe43f */
[----:B------:R1:W-:Y:S02]  /*0160*/  UTMACCTL.PF [UR8] ;  /* 0x00000000080079b9 */ /* 0x0003e40008040000 */
[----:B------:R1:W-:Y:S02]  /*0170*/  UTMACCTL.PF [UR10] ;  /* 0x000000000a0079b9 */ /* 0x0003e40008040000 */
[----:B------:R1:W-:Y:S02]  /*0180*/  UTMACCTL.PF [UR6] ;  /* 0x00000000060079b9 */ /* 0x0003e40008040000 */
[----:B-1----:R-:W-:Y:S01]  /*0190*/  NOP ;  /* 0x0000000000007918 */ /* 0x002fe20000000000 */
.L_x_1:
[----:B------:R-:W-:Y:S05]  /*01a0*/  BSYNC B0 ;  /* 0x0000000000007941 */ /* 0x000fea0003800000 */
.L_x_0:
[----:B------:R-:W1:Y:S01]  /*01b0*/  SHFL.IDX PT, R4, R2, RZ, 0x1f ;  /* 0x00001fff02047589 */ /* 0x000e6200000e0000 */
[----:B--2---:R-:W-:Y:S01]  /*01c0*/  R2UR UR36, R3 ;  /* 0x00000000032472ca */ /* 0x004fe200000e0000 */
[----:B------:R-:W-:-:S12]  /*01d0*/  UISETP.NE.AND UP0, UPT, UR4, 0x1, UPT ;  /* 0x000000010400788c */ /* 0x000fd8000bf05270 */
[----:B------:R-:W-:Y:S02]  /*01e0*/  UIADD3 UR7, UR36, -0x1, URZ ;  /* 0xffffffff24077890 */ /* 0x000fe4000fffe03f */
[----:B------:R-:W-:Y:S02]  /*01f0*/  UISETP.EQ.AND UP0, UPT, UR36, URZ, !UP0 ;  /* 0x0000003f2400728c */ /* 0x000fe4000c702270 */
[----:B------:R-:W-:Y:S02]  /*0200*/  UISETP.GE.U32.AND UP1, UPT, UR7, 0x4, UPT ;  /* 0x000000040700788c */ /* 0x000fe4000bf26070 */
[----:B------:R-:W-:Y:S01]  /*0210*/  USEL UR5, URZ, 0x1, !UP0 ;  /* 0x000000013f057887 */ /* 0x000fe2000c000000 */
[----:B-1----:R-:W-:-:S03]  /*0220*/  ISETP.NE.AND P0, PT, R4, RZ, PT ;  /* 0x000000ff0400720c */ /* 0x002fc60003f05270 */
[----:B------:R-:W-:-:S10]  /*0230*/  USEL UR5, UR5, 0x2, UP1 ;  /* 0x0000000205057887 */ /* 0x000fd40008800000 */
[----:B------:R-:W-:Y:S05]  /*0240*/  @P0 BRA `(.L_x_2) ;  /* 0x0000000000480947 */ /* 0x000fea0003800000 */
[----:B------:R-:W1:Y:S01]  /*0250*/  S2UR UR8, SR_CgaCtaId ;  /* 0x00000000000879c3 */ /* 0x000e620000008800 */
[----:B------:R-:W-:Y:S01]  /*0260*/  UMOV UR6, 0x400 ;  /* 0x0000040000067882 */ /* 0x000fe20000000000 */
[----:B------:R-:W-:Y:S01]  /*0270*/  UMOV UR9, 0x1 ;  /* 0x0000000100097882 */ /* 0x000fe20000000000 */
[----:B------:R-:W-:Y:S01]  /*0280*/  UMOV UR10, 0x80 ;  /* 0x00000080000a7882 */ /* 0x000fe20000000000 */
[----:B------:R-:W-:Y:S01]  /*0290*/  ELECT P0, URZ, PT ;  /* 0x00000000003f782f */ /* 0x000fe20003800000 */
[----:B------:R-:W-:-:S04]  /*02a0*/  UIADD3 UR10, -UR10, 0x100000, URZ ;  /* 0x001000000a0a7890 */ /* 0x000fc8000fffe13f */
[----:B------:R-:W-:Y:S02]  /*02b0*/  USHF.L.U32 UR11, UR10, 0xb, URZ ;  /* 0x0000000b0a0b7899 */ /* 0x000fe4000800063f */
[----:B------:R-:W-:Y:S02]  /*02c0*/  USHF.L.U32 UR10, UR10, 0x1, URZ ;  /* 0x000000010a0a7899 */ /* 0x000fe4000800063f */
[----:B-1----:R-:W-:Y:S02]  /*02d0*/  ULEA UR6, UR8, UR6, 0x18 ;  /* 0x0000000608067291 */ /* 0x002fe4000f8ec03f */
[----:B------:R-:W-:-:S04]  /*02e0*/  UIADD3 UR8, -UR9, 0x100000, URZ ;  /* 0x0010000009087890 */ /* 0x000fc8000fffe13f */
[----:B------:R-:W-:Y:S02]  /*02f0*/  USHF.L.U32 UR9, UR8, 0xb, URZ ;  /* 0x0000000b08097899 */ /* 0x000fe4000800063f */
[----:B------:R-:W-:Y:S01]  /*0300*/  USHF.L.U32 UR8, UR8, 0x1, URZ ;  /* 0x0000000108087899 */ /* 0x000fe2000800063f */
[----:B------:R-:W1:Y:S11]  /*0310*/  FENCE.VIEW.ASYNC.S ;  /* 0x00000000000073c6 */ /* 0x000e760000000000 */
[----:B-1----:R1:W2:Y:S01]  /*0320*/  SYNCS.EXCH.64 URZ, [UR6+0x12050], UR8 ;  /* 0x01205008063f75b2 */ /* 0x0022a20008000100 */
[----:B------:R1:W3:Y:S01]  /*0330*/  SYNCS.EXCH.64 URZ, [UR6+0x12060], UR10 ;  /* 0x0120600a063f75b2 */ /* 0x0002e20008000100 */
[----:B------:R1:W4:Y:S01]  /*0340*/  SYNCS.EXCH.64 URZ, [UR6+0x12058], UR8 ;  /* 0x01205808063f75b2 */ /* 0x0003220008000100 */
[----:B------:R1:W1:Y:S01]  /*0350*/  SYNCS.EXCH.64 URZ, [UR6+0x12068], UR10 ;  /* 0x0120680a063f75b2 */ /* 0x0002620008000100 */
[----:B------:R-:W-:Y:S01]  /*0360*/  NOP ;  /* 0x0000000000007918 */ /* 0x000fe20000000000 */
.L_x_2:
[----:B------:R-:W5:Y:S01]  /*0370*/  SHFL.IDX PT, R3, R2, RZ, 0x1f ;  /* 0x00001fff02037589 */ /* 0x000f6200000e0000 */
[----:B------:R-:W-:Y:S01]  /*0380*/  NOP ;  /* 0x0000000000007918 */ /* 0x000fe20000000000 */
[----:B-----5:R-:W-:-:S13]  /*0390*/  ISETP.NE.AND P0, PT, R3, RZ, PT ;  /* 0x000000ff0300720c */ /* 0x020fda0003f05270 */
[----:B------:R-:W-:Y:S05]  /*03a0*/  @P0 BRA `(.L_x_3) ;  /* 0x0000000000600947 */ /* 0x000fea0003800000 */
[----:B-1----:R-:W1:Y:S01]  /*03b0*/  S2UR UR8, SR_CgaCtaId ;  /* 0x00000000000879c3 */ /* 0x002e620000008800 */
[----:B------:R-:W-:Y:S01]  /*03c0*/  UMOV UR6, 0x400 ;  /* 0x0000040000067882 */ /* 0x000fe20000000000 */
[----:B------:R-:W-:Y:S01]  /*03d0*/  UMOV UR10, 0x1 ;  /* 0x00000001000a7882 */ /* 0x000fe20000000000 */
[----:B------:R-:W-:Y:S01]  /*03e0*/  UMOV UR9, 0x100 ;  /* 0x0000010000097882 */ /* 0x000fe20000000000 */
[----:B------:R-:W-:-:S04]  /*03f0*/  UIADD3 UR10, -UR10, 0x100000, URZ ;  /* 0x001000000a0a7890 */ /* 0x000fc8000fffe13f */
[----:B------:R-:W-:Y:S02]  /*0400*/  USHF.L.U32 UR11, UR10, 0xb, URZ ;  /* 0x0000000b0a0b7899 */ /* 0x000fe4000800063f */
[----:B------:R-:W-:Y:S01]  /*0410*/  USHF.L.U32 UR10, UR10, 0x1, URZ ;  /* 0x000000010a0a7899 */ /* 0x000fe2000800063f */
[----:B------:R-:W-:Y:S01]  /*0420*/  ELECT P0, URZ, PT ;  /* 0x00000000003f782f */ /* 0x000fe20003800000 */
[----:B-1----:R-:W-:Y:S02]  /*0430*/  ULEA UR6, UR8, UR6, 0x18 ;  /* 0x0000000608067291 */ /* 0x002fe4000f8ec03f */
[----:B------:R-:W-:-:S04]  /*0440*/  UIADD3 UR8, -UR9, 0x100000, URZ ;  /* 0x0010000009087890 */ /* 0x000fc8000fffe13f */
[----:B------:R-:W-:Y:S02]  /*0450*/  USHF.L.U32 UR9, UR8, 0xb, URZ ;  /* 0x0000000b08097899 */ /* 0x000fe4000800063f */
[----:B------:R-:W-:Y:S01]  /*0460*/  USHF.L.U32 UR8, UR8, 0x1, URZ ;  /* 0x0000000108087899 */ /* 0x000fe2000800063f */
[----:B------:R-:W1:Y:S03]  /*0470*/  FENCE.VIEW.ASYNC.S ;  /* 0x00000000000073c6 */ /* 0x000e660000000000 */
[----:B-1----:R1:W1:Y:S08]  /*0480*/  SYNCS.EXCH.64 URZ, [UR6+0x12000], UR10 ;  /* 0x0120000a063f75b2 */ /* 0x0022700008000100 */
[----:B------:R1:W1:Y:S01]  /*0490*/  SYNCS.EXCH.64 URZ, [UR6+0x12028], UR8 ;  /* 0x01202808063f75b2 */ /* 0x0002620008000100 */
        /* <DEDUP_REMOVED lines=8> */
[----:B------:R-:W-:Y:S01]  /*0520*/  NOP ;  /* 0x0000000000007918 */ /* 0x000fe20000000000 */
.L_x_3:
        /* <DEDUP_REMOVED lines=21> */
[----:B------:R-:W-:Y:S01]  /*0680*/  NOP ;  /* 0x0000000000007918 */ /* 0x000fe20000000000 */
.L_x_4:
[----:B------:R-:W5:Y:S01]  /*0690*/  SHFL.IDX PT, R3, R2, RZ, 0x1f ;  /* 0x00001fff02037589 */ /* 0x000f6200000e0000 */
[----:B------:R-:W-:Y:S01]  /*06a0*/  ELECT P0, URZ, PT ;  /* 0x00000000003f782f */ /* 0x000fe20003800000 */
[----:B------:R-:W-:Y:S01]  /*06b0*/  NOP ;  /* 0x0000000000007918 */ /* 0x000fe20000000000 */
[----:B-1----:R-:W-:Y:S02]  /*06c0*/  UMOV UR8, 0x80 ;  /* 0x0000008000087882 */ /* 0x002fe40000000000 */
[C---:B-----5:R-:W-:Y:S02]  /*06d0*/  ISETP.NE.OR P0, PT, R3.reuse, RZ, !P0 ;  /* 0x000000ff0300720c */ /* 0x060fe40004705670 */
[----:B------:R-:W-:-:S11]  /*06e0*/  ISETP.NE.AND P2, PT, R3, RZ, PT ;  /* 0x000000ff0300720c */ /* 0x000fd60003f45270 */
[----:B------:R-:W-:Y:S01]  /*06f0*/  VOTEU.ALL UP0, P0 ;  /* 0x00000000003f7886 */ /* 0x000fe20000000000 */
[----:B------:R-:W-:Y:S01]  /*0700*/  VOTEU.ALL UP2, P0 ;  /* 0x00000000003f7886 */ /* 0x000fe20000040000 */
[----:B------:R-:W-:Y:S01]  /*0710*/  VOTEU.ALL UP3, P0 ;  /* 0x00000000003f7886 */ /* 0x000fe20000060000 */
[----:B------:R-:W-:Y:S02]  /*0720*/  VOTEU.ALL UP4, P0 ;  /* 0x00000000003f7886 */ /* 0x000fe40000080000 */
[----:B------:R-:W1:Y:S01]  /*0730*/  @!UP0 S2UR UR10, SR_CgaCtaId ;  /* 0x00000000000a89c3 */ /* 0x000e620000008800 */
[----:B------:R-:W-:Y:S01]  /*0740*/  @!UP0 UMOV UR6, 0x400 ;  /* 0x0000040000068882 */ /* 0x000fe20000000000 */
[----:B------:R-:W-:-:S04]  /*0750*/  @!UP0 UIADD3 UR8, -UR8, 0x100000, URZ ;  /* 0x0010000008088890 */ /* 0x000fc8000fffe13f */
[----:B------:R-:W-:Y:S02]  /*0760*/  @!UP0 USHF.L.U32 UR9, UR8, 0xb, URZ ;  /* 0x0000000b08098899 */ /* 0x000fe4000800063f */
[----:B------:R-:W-:Y:S02]  /*0770*/  @!UP0 USHF.L.U32 UR8, UR8, 0x1, URZ ;  /* 0x0000000108088899 */ /* 0x000fe4000800063f */
[----:B-1----:R-:W-:Y:S01]  /*0780*/  @!UP0 ULEA UR6, UR10, UR6, 0x18 ;  /* 0x000000060a068291 */ /* 0x002fe2000f8ec03f */
[----:B------:R-:W-:Y:S01]  /*0790*/  VOTEU.ALL UP0, P0 ;  /* 0x00000000003f7886 */ /* 0x000fe20000000000 */
[----:B------:R-:W1:Y:S10]  /*07a0*/  FENCE.VIEW.ASYNC.S ;  /* 0x00000000000073c6 */ /* 0x000e740000000000 */
[----:B-1----:R1:W1:Y:S01]  /*07b0*/  @!UP0 SYNCS.EXCH.64 URZ, [UR6+0x12090], UR8 ;  /* 0x01209008063f85b2 */ /* 0x0022620008000100 */
[----:B------:R1:W1:Y:S01]  /*07c0*/  @!UP2 SYNCS.EXCH.64 URZ, [UR6+0x12098], UR8 ;  /* 0x01209808063fa5b2 */ /* 0x0002620008000100 */
[----:B------:R1:W1:Y:S01]  /*07d0*/  @!UP3 SYNCS.EXCH.64 URZ, [UR6+0x120a0], UR8 ;  /* 0x0120a008063fb5b2 */ /* 0x0002620008000100 */
[----:B------:R1:W1:Y:S01]  /*07e0*/  @!UP4 SYNCS.EXCH.64 URZ, [UR6+0x120a8], UR8 ;  /* 0x0120a808063fc5b2 */ /* 0x0002620008000100 */
[----:B------:R-:W-:Y:S01]  /*07f0*/  NOP ;  /* 0x0000000000007918 */ /* 0x000fe20000000000 */
[----:B------:R-:W-:Y:S05]  /*0800*/  @P2 BRA `(.L_x_5) ;  /* 0x0000000000502947 */ /* 0x000fea0003800000 */
[----:B-1----:R-:W1:Y:S01]  /*0810*/  S2UR UR8, SR_CgaCtaId ;  /* 0x00000000000879c3 */ /* 0x002e620000008800 */
        /* <DEDUP_REMOVED lines=12> */
[----:B-1----:R1:W1:Y:S01]  /*08e0*/  SYNCS.EXCH.64 URZ, [UR6+0x120c0], UR8 ;  /* 0x0120c008063f75b2 */ /* 0x0022620008000100 */
[----:B------:R1:W1:Y:S01]  /*08f0*/  SYNCS.EXCH.64 URZ, [UR6+0x120d8], UR10 ;  /* 0x0120d80a063f75b2 */ /* 0x0002620008000100 */
[----:B------:R1:W1:Y:S01]  /*0900*/  SYNCS.EXCH.64 URZ, [UR6+0x120c8], UR8 ;  /* 0x0120c808063f75b2 */ /* 0x0002620008000100 */
[----:B------:R1:W1:Y:S01]  /*0910*/  SYNCS.EXCH.64 URZ, [UR6+0x120e0], UR10 ;  /* 0x0120e00a063f75b2 */ /* 0x0002620008000100 */
[----:B------:R1:W1:Y:S01]  /*0920*/  SYNCS.EXCH.64 URZ, [UR6+0x120d0], UR8 ;  /* 0x0120d008063f75b2 */ /* 0x0002620008000100 */
[----:B------:R1:W1:Y:S01]  /*0930*/  SYNCS.EXCH.64 URZ, [UR6+0x120e8], UR10 ;  /* 0x0120e80a063f75b2 */ /* 0x0002620008000100 */
[----:B------:R-:W-:Y:S01]  /*0940*/  NOP ;  /* 0x0000000000007918 */ /* 0x000fe20000000000 */
.L_x_5:
[----:B------:R-:W-:Y:S01]  /*0950*/  ISETP.NE.AND P0, PT, RZ, UR36, PT ;  /* 0x00000024ff007c0c */ /* 0x000fe2000bf05270 */
[----:B------:R-:W-:Y:S01]  /*0960*/  IMAD.U32 R2, RZ, RZ, UR4 ;  /* 0x00000004ff027e24 */ /* 0x000fe2000f8e00ff */
[----:B------:R-:W-:Y:S01]  /*0970*/  NOP ;  /* 0x0000000000007918 */ /* 0x000fe20000000000 */
[----:B-1234-:R-:W-:Y:S03]  /*0980*/  BAR.SYNC.DEFER_BLOCKING 0x0 ;  /* 0x0000000000007b1d */ /* 0x01efe60000010000 */
[----:B------:R-:W-:-:S07]  /*0990*/  ISETP.EQ.AND P2, PT, R2, 0x1, P1 ;  /* 0x000000010200780c */ /* 0x000fce0000f42270 */
[----:B------:R-:W-:Y:S06]  /*09a0*/  @!P0 BRA `(.L_x_6) ;  /* 0x000000cc00b08947 */ /* 0x000fec0003800000 */
[----:B------:R-:W-:-:S06]  /*09b0*/  UISETP.GT.U32.AND UP0, UPT, UR7, 0x3, UPT ;  /* 0x000000030700788c */ /* 0x000fcc000bf04070 */
[----:B------:R-:W-:-:S13]  /*09c0*/  PLOP3.LUT P0, PT, PT, PT, UP0, 0x80, 0x0 ;  /* 0x000000000000781c */ /* 0x000fda0003f0f008 */
[----:B------:R-:W-:Y:S05]  /*09d0*/  @P0 EXIT ;  /* 0x000000000000094d */ /* 0x000fea0003800000 */
.L_x_7:
[----:B------:R-:W-:-:S08]  /*09e0*/  NOP ;  /* 0x0000000000007918 */ /* 0x000fd00000000000 */
[----:B------:R-:W1:Y:S02]  /*09f0*/  USETMAXREG.TRY_ALLOC.CTAPOOL UP0, 0xf0 ;  /* 0x000000f0000079c8 */ /* 0x000e640008000600 */
[----:B-1----:R-:W-:-:S13]  /*0a00*/  PLOP3.LUT P0, PT, PT, PT, UP0, 0x80, 0x0 ;  /* 0x000000000000781c */ /* 0x002fda0003f0f008 */
[----:B------:R-:W-:Y:S05]  /*0a10*/  @!P0 BRA `(.L_x_7) ;  /* 0xfffffffc00f08947 */ /* 0x000fea000383ffff */
[----:B------:R-:W-:Y:S01]  /*0a20*/  UISETP.NE.AND UP0, UPT, UR36, 0x1, UPT ;  /* 0x000000012400788c */ /* 0x000fe2000bf05270 */
[----:B------:R-:W1:Y:S01]  /*0a30*/  S2UR UR8, SR_CTAID.X ;  /* 0x00000000000879c3 */ /* 0x000e620000002500 */
[----:B------:R-:W-:Y:S01]  /*0a40*/  UMOV UR4, URZ ;  /* 0x0000003f00047c82 */ /* 0x000fe20008000000 */
[----:B------:R-:W-:-:S03]  /*0a50*/  UMOV UR6, URZ ;  /* 0x0000003f00067c82 */ /* 0x000fc60008000000 */
[----:B------:R-:W-:-:S13]  /*0a60*/  PLOP3.LUT P0, PT, PT, PT, UP0, 0x80, 0x0 ;  /* 0x000000000000781c */ /* 0x000fda0003f0f008 */
[----:B------:R-:W-:Y:S05]  /*0a70*/  @!P0 BRA `(.L_x_8) ;  /* 0x00000000003c8947 */ /* 0x000fea0003800000 */
[----:B------:R-:W-:Y:S01]  /*0a80*/  UISETP.NE.AND UP0, UPT, UR36, 0x2, UPT ;  /* 0x000000022400788c */ /* 0x000fe2000bf05270 */
[----:B------:R-:W-:-:S05]  /*0a90*/  UMOV UR6, 0x1 ;  /* 0x0000000100067882 */ /* 0x000fca0000000000 */
[----:B------:R-:W-:-:S13]  /*0aa0*/  PLOP3.LUT P1, PT, PT, PT, UP0, 0x80, 0x0 ;  /* 0x000000000000781c */ /* 0x000fda0003f2f008 */
[----:B------:R-:W-:Y:S05]  /*0ab0*/  @!P1 BRA `(.L_x_8) ;  /* 0x00000000002c9947 */ /* 0x000fea0003800000 */
[----:B------:R-:W-:-:S06]  /*0ac0*/  UISETP.NE.AND UP0, UPT, UR36, 0x3, UPT ;  /* 0x000000032400788c */ /* 0x000fcc000bf05270 */
[----:B------:R-:W-:-:S13]  /*0ad0*/  PLOP3.LUT P1, PT, PT, PT, UP0, 0x80, 0x0 ;  /* 0x000000000000781c */ /* 0x000fda0003f2f008 */
[----:B------:R-:W-:Y:S05]  /*0ae0*/  @!P1 BRA `(.L_x_9) ;  /* 0x0000000000189947 */ /* 0x000fea0003800000 */
[----:B------:R-:W-:-:S11]  /*0af0*/  UISETP.NE.AND UP0, UPT, UR36, 0x4, UPT ;  /* 0x000000042400788c */ /* 0x000fd6000bf05270 */
[----:B------:R-:W-:Y:S01]  /*0b00*/  @!UP0 UMOV UR4, 0x1 ;  /* 0x0000000100048882 */ /* 0x000fe20000000000 */
[----:B------:R-:W-:Y:S01]  /*0b10*/  @!UP0 UMOV UR6, 0x1 ;  /* 0x0000000100068882 */ /* 0x000fe20000000000 */
[----:B------:R-:W-:Y:S01]  /*0b20*/  @UP0 UMOV UR4, URZ ;  /* 0x0000003f00040c82 */ /* 0x000fe20008000000 */
[----:B------:R-:W-:Y:S01]  /*0b30*/  @UP0 UMOV UR6, URZ ;  /* 0x0000003f00060c82 */ /* 0x000fe20008000000 */
[----:B------:R-:W-:Y:S05]  /*0b40*/  BRA `(.L_x_8) ;  /* 0x0000000000087947 */ /* 0x000fea0003800000 */
.L_x_9:
[----:B------:R-:W-:Y:S01]  /*0b50*/  UMOV UR4, 0x1 ;  /* 0x0000000100047882 */ /* 0x000fe20000000000 */
[----:B------:R-:W-:-:S05]  /*0b60*/  UMOV UR6, URZ ;  /* 0x0000003f00067c82 */ /* 0x000fca0008000000 */
.L_x_8:
[----:B------:R-:W-:Y:S05]  /*0b70*/  @!P0 BRA `(.L_x_10) ;  /* 0x0000000000408947 */ /* 0x000fea0003800000 */
[----:B------:R-:W-:-:S06]  /*0b80*/  UISETP.NE.AND UP0, UPT, UR36, 0x2, UPT ;  /* 0x000000022400788c */ /* 0x000fcc000bf05270 */
[----:B------:R-:W-:-:S13]  /*0b90*/  PLOP3.LUT P0, PT, PT, PT, UP0, 0x80, 0x0 ;  /* 0x000000000000781c */ /* 0x000fda0003f0f008 */
[----:B------:R-:W-:Y:S05]  /*0ba0*/  @!P0 BRA `(.L_x_11) ;  /* 0x00000000002c8947 */ /* 0x000fea0003800000 */
[----:B------:R-:W-:-:S06]  /*0bb0*/  UISETP.NE.AND UP0, UPT, UR36, 0x3, UPT ;  /* 0x000000032400788c */ /* 0x000fcc000bf05270 */
[----:B------:R-:W-:-:S13]  /*0bc0*/  PLOP3.LUT P0, PT, PT, PT, UP0, 0x80, 0x0 ;  /* 0x000000000000781c */ /* 0x000fda0003f0f008 */
[----:B------:R-:W-:Y:S05]  /*0bd0*/  @!P0 BRA `(.L_x_12) ;  /* 0x0000000000188947 */ /* 0x000fea0003800000 */
[----:B------:R-:W-:Y:S01]  /*0be0*/  UISETP.NE.AND UP0, UPT, UR36, 0x4, UPT ;  /* 0x000000042400788c */ /* 0x000fe2000bf05270 */
[----:B-1----:R-:W-:-:S05]  /*0bf0*/  UMOV UR37, UR8 ;  /* 0x0000000800257c82 */ /* 0x002fca0008000000 */
[----:B------:R-:W-:-:S13]  /*0c00*/  PLOP3.LUT P0, PT, PT, PT, UP0, 0x80, 0x0 ;  /* 0x000000000000781c */ /* 0x000fda0003f0f008 */
[----:B------:R-:W-:Y:S05]  /*0c10*/  @P0 BRA `(.L_x_13) ;  /* 0x00000000001c0947 */ /* 0x000fea0003800000 */
[----:B------:R-:W-:Y:S01]  /*0c20*/  ULEA UR37, UR8, 0x3, 0x1 ;  /* 0x0000000308257891 */ /* 0x000fe2000f8e083f */
[----:B------:R-:W-:Y:S11]  /*0c30*/  BRA `(.L_x_13) ;  /* 0x0000000000147947 */ /* 0x000ff60003800000 */
.L_x_12:
[----:B-1----:R-:W-:Y:S01]  /*0c40*/  ULEA UR37, UR8, 0x2, 0x1 ;  /* 0x0000000208257891 */ /* 0x002fe2000f8e083f */
[----:B------:R-:W-:Y:S11]  /*0c50*/  BRA `(.L_x_13) ;  /* 0x00000000000c7947 */ /* 0x000ff60003800000 */
.L_x_11:
[----:B-1----:R-:W-:Y:S01]  /*0c60*/  ULEA UR37, UR8, 0x1, 0x1 ;  /* 0x0000000108257891 */ /* 0x002fe2000f8e083f */
[----:B------:R-:W-:Y:S11]  /*0c70*/  BRA `(.L_x_13) ;  /* 0x0000000000047947 */ /* 0x000ff60003800000 */
.L_x_10:
[----:B-1----:R-:W-:-:S12]  /*0c80*/  USHF.L.U32 UR37, UR8, 0x1, URZ ;  /* 0x0000000108257899 */ /* 0x002fd8000800063f */
.L_x_13:
[----:B------:R-:W-:-:S04]  /*0c90*/  ULOP3.LUT UR9, UR5, 0x1, URZ, 0xfc, !UPT ;  /* 0x0000000105097892 */ /* 0x000fc8000f8efc3f */
[----:B------:R-:W-:-:S06]  /*0ca0*/  UISETP.NE.AND UP0, UPT, UR9, 0x3, UPT ;  /* 0x000000030900788c */ /* 0x000fcc000bf05270 */
[----:B------:R-:W-:-:S13]  /*0cb0*/  PLOP3.LUT P0, PT, PT, PT, UP0, 0x80, 0x0 ;  /* 0x000000000000781c */ /* 0x000fda0003f0f008 */
[----:B------:R-:W-:Y:S05]  /*0cc0*/  @!P0 BRA `(.L_x_14) ;  /* 0x0000000000048947 */ /* 0x000fea0003800000 */
[----:B------:R-:W-:Y:S01]  /*0cd0*/  BPT.TRAP 0x1 ;  /* 0x000000040000795c */ /* 0x000fe20000300000 */
.L_x_14:
[----:B------:R-:W1:Y:S01]  /*0ce0*/  S2UR UR9, SR_CgaCtaId ;  /* 0x00000000000979c3 */ /* 0x000e620000008800 */
[----:B------:R-:W-:Y:S01]  /*0cf0*/  UMOV UR38, 0x400 ;  /* 0x0000040000267882 */ /* 0x000fe20000000000 */
[----:B------:R-:W-:Y:S01]  /*0d00*/  SHF.R.S32.HI R3, RZ, 0x1f, R0 ;  /* 0x0000001fff037819 */ /* 0x000fe20000011400 */
[----:B------:R-:W-:Y:S01]  /*0d10*/  IMAD.U32 R9, RZ, RZ, UR4 ;  /* 0x00000004ff097e24 */ /* 0x000fe2000f8e00ff */
[----:B------:R-:W-:Y:S02]  /*0d20*/  ULEA UR4, UR8, 0xff, 0x7 ;  /* 0x000000ff08047891 */ /* 0x000fe4000f8e383f */
[----:B------:R-:W-:Y:S02]  /*0d30*/  LEA.HI R3, R3, R0, RZ, 0x7 ;  /* 0x0000000003037211 */ /* 0x000fe400078f38ff */
[----:B------:R-:W-:Y:S01]  /*0d40*/  SHF.L.U32 R9, R9, 0x1f, RZ ;  /* 0x0000001f09097819 */ /* 0x000fe200000006ff */
[----:B------:R-:W2:Y:S01]  /*0d50*/  LDC R8, c[0x0][0x28c] ;  /* 0x0000a300ff087b82 */ /* 0x000ea20000000800 */
[----:B------:R-:W-:Y:S01]  /*0d60*/  LOP3.LUT R3, R3, 0xffffff80, RZ, 0xc0, !PT ;  /* 0xffffff8003037812 */ /* 0x000fe200078ec0ff */
[----:B------:R-:W-:-:S04]  /*0d70*/  USHF.R.U32.HI UR4, URZ, 0x7, UR4 ;  /* 0x000000073f047899 */ /* 0x000fc80008011604 */
[----:B------:R-:W-:-:S05]  /*0d80*/  IMAD.IADD R3, R0, 0x1, -R3 ;  /* 0x0000000100037824 */ /* 0x000fca00078e0a03 */
[----:B------:R-:W-:Y:S01]  /*0d90*/  SHF.R.S32.HI R4, RZ, 0x1f, R3 ;  /* 0x0000001fff047819 */ /* 0x000fe20000011403 */
[----:B-1----:R-:W-:-:S03]  /*0da0*/  ULEA UR38, UR9, UR38, 0x18 ;  /* 0x0000002609267291 */ /* 0x002fc6000f8ec03f */
[CC--:B------:R-:W-:Y:S02]  /*0db0*/  LEA.HI R6, R4.reuse, R3.reuse, RZ, 0x2 ;  /* 0x0000000304067211 */ /* 0x0c0fe400078f10ff */
[----:B------:R-:W-:Y:S01]  /*0dc0*/  LEA.HI R4, R4, R3, RZ, 0x5 ;  /* 0x0000000304047211 */ /* 0x000fe200078f28ff */
[----:B------:R-:W-:Y:S01]  /*0dd0*/  ULEA UR9, UR6, UR38, 0x3 ;  /* 0x0000002606097291 */ /* 0x000fe2000f8e183f */
[--C-:B------:R-:W-:Y:S02]  /*0de0*/  SHF.R.S32.HI R7, RZ, 0x2, R6.reuse ;  /* 0x00000002ff077819 */ /* 0x100fe40000011406 */
[----:B------:R-:W-:Y:S02]  /*0df0*/  SHF.R.S32.HI R2, RZ, 0x1f, R6 ;  /* 0x0000001fff027819 */ /* 0x000fe40000011406 */
[----:B------:R-:W-:Y:S02]  /*0e00*/  LOP3.LUT R6, R6, 0x7ffffffc, RZ, 0xc0, !PT ;  /* 0x7ffffffc06067812 */ /* 0x000fe400078ec0ff */
[----:B------:R-:W-:Y:S01]  /*0e10*/  LEA.HI R5, R2, R7, RZ, 0x3 ;  /* 0x0000000702057211 */ /* 0x000fe200078f18ff */
[----:B--2---:R-:W-:Y:S01]  /*0e20*/  VIADD R2, R8, 0x7f ;  /* 0x0000007f08027836 */ /* 0x004fe20000000000 */
[----:B------:R-:W1:Y:S01]  /*0e30*/  SYNCS.PHASECHK.TRANS64.TRYWAIT P1, [UR9+0x12050], R9 ;  /* 0x01205009ff0075a7 */ /* 0x000e620008020149 */
[----:B------:R-:W-:Y:S01]  /*0e40*/  IMAD.IADD R6, R3, 0x1, -R6 ;  /* 0x0000000103067824 */ /* 0x000fe200078e0a06 */
[----:B------:R-:W-:Y:S01]  /*0e50*/  LOP3.LUT R8, R5, 0xfffffff8, RZ, 0xc0, !PT ;  /* 0xfffffff805087812 */ /* 0x000fe200078ec0ff */
[----:B------:R-:W-:Y:S01]  /*0e60*/  IMAD.U32 R3, RZ, RZ, UR37 ;  /* 0x00000025ff037e24 */ /* 0x000fe2000f8e00ff */
[----:B------:R-:W-:-:S03]  /*0e70*/  SHF.R.S32.HI R5, RZ, 0x1f, R2 ;  /* 0x0000001fff057819 */ /* 0x000fc60000011402 */
[----:B------:R-:W-:Y:S01]  /*0e80*/  IMAD.IADD R8, R7, 0x1, -R8 ;  /* 0x0000000107087824 */ /* 0x000fe200078e0a08 */
[----:B------:R-:W-:Y:S02]  /*0e90*/  LEA.HI R5, R5, R2, RZ, 0x7 ;  /* 0x0000000205057211 */ /* 0x000fe400078f38ff */
[----:B------:R-:W-:Y:S02]  /*0ea0*/  SHF.R.S32.HI R7, RZ, 0x5, R4 ;  /* 0x00000005ff077819 */ /* 0x000fe40000011404 */
[----:B------:R-:W-:-:S03]  /*0eb0*/  SHF.R.S32.HI R5, RZ, 0x7, R5 ;  /* 0x00000007ff057819 */ /* 0x000fc60000011405 */
[----:B------:R-:W-:Y:S01]  /*0ec0*/  IMAD R2, R7, 0x10, R8 ;  /* 0x0000001007027824 */ /* 0x000fe200078e0208 */
[----:B------:R-:W-:Y:S01]  /*0ed0*/  VIMNMX R12, R5, UR4, PT ;  /* 0x00000004050c7c48 */ /* 0x000fe2000bfe0100 */
[----:B-1----:R-:W-:Y:S06]  /*0ee0*/  @!P1 BRA `(.L_x_15) ;  /* 0x000000dc00589947 */ /* 0x002fec0003800000 */
.L_x_103:
[----:B------:R-:W-:Y:S02]  /*0ef0*/  IMAD.SHL.U32 R8, R6, 0x2, RZ ;  /* 0x0000000206087824 */ /* 0x000fe400078e00ff */
[----:B------:R-:W-:Y:S01]  /*0f00*/  IMAD R2, R3, 0x40, R2 ;  /* 0x0000004003027824 */ /* 0x000fe200078e0202 */
[----:B------:R-:W-:Y:S06]  /*0f10*/  @!P0 BRA `(.L_x_16) ;  /* 0x0000000000048947 */ /* 0x000fec0003800000 */
[----:B------:R-:W-:Y:S01]  /*0f20*/  BPT.TRAP 0x1 ;  /* 0x000000040000795c */ /* 0x000fe20000300000 */
.L_x_16:
[----:B------:R-:W-:Y:S01]  /*0f30*/  SHF.L.U32 R13, RZ, 0x1f, RZ ;  /* 0x0000001fff0d7819 */ /* 0x000fe200000006ff */
[----:B------:R-:W-:Y:S01]  /*0f40*/  UIADD3 UR21, UR38, 0x12090, URZ ;  /* 0x0001209026157890 */ /* 0x000fe2000fffe03f */
[----:B------:R-:W-:Y:S02]  /*0f50*/  ISETP.NE.AND P2, PT, RZ, UR7, PT ;  /* 0x00000007ff007c0c */ /* 0x000fe4000bf45270 */
[----:B------:R-:W2:Y:S02]  /*0f60*/  SYNCS.PHASECHK.TRANS64.TRYWAIT P1, [UR38+0x12000], R13 ;  /* 0x0120000dff0075a7 */ /* 0x000ea40008020166 */
[----:B--2---:R-:W-:Y:S09]  /*0f70*/  @!P1 BRA `(.L_x_17) ;  /* 0x000000dc004c9947 */ /* 0x004ff20003800000 */
.L_x_104:
[----:B------:R-:W-:Y:S01]  /*0f80*/  ULEA UR20, UR36, UR21, 0x3 ;  /* 0x0000001524147291 */ /* 0x000fe2000f8e183f */
[----:B------:R-:W-:-:S04]  /*0f90*/  SEL R3, RZ, 0x1, P2 ;  /* 0x00000001ff037807 */ /* 0x000fc80001000000 */
[----:B------:R-:W-:-:S04]  /*0fa0*/  SHF.L.U32 R3, R3, 0x1f, RZ ;  /* 0x0000001f03037819 */ /* 0x000fc800000006ff */
[----:B------:R-:W2:Y:S02]  /*0fb0*/  SYNCS.PHASECHK.TRANS64.TRYWAIT P1, [UR20+-0x8], R3 ;  /* 0xfffff803ff0075a7 */ /* 0x000ea40008020154 */
[----:B--2---:R-:W-:Y:S05]  /*0fc0*/  @!P1 BRA `(.L_x_18) ;  /* 0x000000dc00509947 */ /* 0x004fea0003800000 */
.L_x_105:
[----:B------:R-:W-:Y:S01]  /*0fd0*/  USHF.R.U32.HI UR4, URZ, 0x4, UR38 ;  /* 0x000000043f047899 */ /* 0x000fe20008011626 */
[----:B------:R-:W-:Y:S01]  /*0fe0*/  WARPGROUP.ARRIVE ;  /* 0x00000000000079c5 */ /* 0x000fe20000000000 */
[----:B------:R-:W-:Y:S01]  /*0ff0*/  UIADD3 UR8, UR38, 0x3000, URZ ;  /* 0x0000300026087890 */ /* 0x000fe2000fffe03f */
[----:B------:R-:W-:Y:S01]  /*1000*/  VIADD R5, R8, 0x9 ;  /* 0x0000000908057836 */ /* 0x000fe20000000000 */
[----:B------:R-:W-:Y:S01]  /*1010*/  ULOP3.LUT UR4, UR4, 0x3fff, URZ, 0xc0, !UPT ;  /* 0x00003fff04047892 */ /* 0x000fe2000f8ec03f */
[-C--:B------:R-:W-:Y:S01]  /*1020*/  ISETP.GT.AND P2, PT, R2, R8.reuse, PT ;  /* 0x000000080200720c */ /* 0x080fe20003f44270 */
[----:B------:R-:W-:Y:S01]  /*1030*/  USHF.R.U32.HI UR8, URZ, 0x4, UR8 ;  /* 0x000000043f087899 */ /* 0x000fe20008011608 */
[----:B-1----:R-:W-:Y:S01]  /*1040*/  VIADD R3, R8, 0x8 ;  /* 0x0000000808037836 */ /* 0x002fe20000000000 */
[----:B------:R-:W-:Y:S01]  /*1050*/  ULOP3.LUT UR9, UR4, 0x10000, URZ, 0xfc, !UPT ;  /* 0x0001000004097892 */ /* 0x000fe2000f8efc3f */
[----:B------:R-:W-:Y:S01]  /*1060*/  ISETP.GE.AND P4, PT, R2, R5, PT ;  /* 0x000000050200720c */ /* 0x000fe20003f86270 */
[----:B------:R-:W-:Y:S01]  /*1070*/  ULOP3.LUT UR4, UR8, 0x3fff, URZ, 0xc0, !UPT ;  /* 0x00003fff08047892 */ /* 0x000fe2000f8ec03f */
[C---:B------:R-:W-:Y:S01]  /*1080*/  VIADD R5, R8.reuse, 0x19 ;  /* 0x0000001908057836 */ /* 0x040fe20000000000 */
[----:B------:R-:W-:Y:S01]  /*1090*/  UIMAD UR6, UR6, 0x180, UR9 ;  /* 0x00000180060678a4 */ /* 0x000fe2000f8e0209 */
[----:B------:R-:W-:Y:S01]  /*10a0*/  VIADD R9, R8, 0x11 ;  /* 0x0000001108097836 */ /* 0x000fe20000000000 */
[----:B------:R-:W-:Y:S01]  /*10b0*/  ULOP3.LUT UR4, UR4, 0x10000, URZ, 0xfc, !UPT ;  /* 0x0001000004047892 */ /* 0x000fe2000f8efc3f */
[C---:B------:R-:W-:Y:S01]  /*10c0*/  ISETP.GE.AND P3, PT, R2.reuse, R3, PT ;  /* 0x000000030200720c */ /* 0x040fe20003f66270 */
[----:B------:R-:W-:Y:S01]  /*10d0*/  UMOV UR9, 0xc0000010 ;  /* 0xc000001000097882 */ /* 0x000fe20000000000 */
[----:B------:R-:W-:Y:S01]  /*10e0*/  UMOV UR11, 0xc0000010 ;  /* 0xc0000010000b7882 */ /* 0x000fe20000000000 */
[----:B------:R-:W-:Y:S01]  /*10f0*/  UIADD3 UR12, UR6, 0x80, URZ ;  /* 0x00000080060c7890 */ /* 0x000fe2000fffe03f */
[----:B------:R-:W-:Y:S01]  /*1100*/  ISETP.GE.AND P1, PT, R2, R8, PT ;  /* 0x000000080200720c */ /* 0x000fe20003f26270 */
[----:B------:R-:W-:Y:S01]  /*1110*/  UMOV UR8, UR6 ;  /* 0x0000000600087c82 */ /* 0x000fe20008000000 */
[----:B------:R-:W-:Y:S01]  /*1120*/  UMOV UR10, UR4 ;  /* 0x00000004000a7c82 */ /* 0x000fe20008000000 */
[----:B------:R-:W-:Y:S01]  /*1130*/  UIADD3 UR14, UR4, 0x100, URZ ;  /* 0x00000100040e7890 */ /* 0x000fe2000fffe03f */
[----:B------:R-:W-:Y:S01]  /*1140*/  QGMMA.64x128x32.F32.E4M3.E4M3 R24, gdesc[UR8], RZ, !UPT, gsb0 ;  /* 0x01e00000081879f3 */ /* 0x000fe2000c0008ff */
[----:B------:R-:W-:Y:S01]  /*1150*/  UMOV UR13, 0xc0000010 ;  /* 0xc0000010000d7882 */ /* 0x000fe20000000000 */
[----:B------:R-:W-:Y:S01]  /*1160*/  UMOV UR15, 0xc0000010 ;  /* 0xc0000010000f7882 */ /* 0x000fe20000000000 */
[----:B------:R-:W-:Y:S01]  /*1170*/  UIADD3 UR16, UR6, 0x100, URZ ;  /* 0x0000010006107890 */ /* 0x000fe2000fffe03f */
[----:B------:R-:W-:Y:S01]  /*1180*/  VIADD R3, R8, 0x18 ;  /* 0x0000001808037836 */ /* 0x000fe20000000000 */
[----:B------:R-:W-:Y:S01]  /*1190*/  UIADD3 UR18, UR4, 0x200, URZ ;  /* 0x0000020004127890 */ /* 0x000fe2000fffe03f */
[----:B------:R-:W-:Y:S01]  /*11a0*/  ISETP.GE.AND P5, PT, R2, R9, PT ;  /* 0x000000090200720c */ /* 0x000fe20003fa6270 */
[----:B------:R-:W-:Y:S01]  /*11b0*/  UMOV UR17, 0xc0000010 ;  /* 0xc000001000117882 */ /* 0x000fe20000000000 */
[----:B------:R-:W-:Y:S01]  /*11c0*/  UMOV UR19, 0xc0000010 ;  /* 0xc000001000137882 */ /* 0x000fe20000000000 */
[----:B------:R-:W-:Y:S01]  /*11d0*/  VIADD R7, R8, 0x10 ;  /* 0x0000001008077836 */ /* 0x000fe20000000000 */
[----:B------:R-:W-:Y:S01]  /*11e0*/  P2R R14, PR, RZ, 0x1 ;  /* 0x00000001ff0e7803 */ /* 0x000fe20000000000 */
[----:B------:R-:W-:Y:S01]  /*11f0*/  ULDC UR6, c[0x0][0x604] ;  /* 0x0001810000067ab9 */ /* 0x000fe20000000800 */
[----:B------:R-:W-:Y:S01]  /*1200*/  USHF.L.U32 UR7, UR7, 0x3, URZ ;  /* 0x0000000307077899 */ /* 0x000fe2000800063f */
[----:B------:R-:W-:Y:S01]  /*1210*/  IMAD.MOV.U32 R135, RZ, RZ, RZ ;  /* 0x000000ffff877224 */ /* 0x000fe200078e00ff */
[----:B------:R-:W-:-:S02]  /*1220*/  ISETP.GE.AND P6, PT, R2, R7, PT ;  /* 0x000000070200720c */ /* 0x000fc40003fc6270 */
[----:B------:R-:W-:Y:S01]  /*1230*/  ULOP3.LUT UR7, UR7, 0x8, URZ, 0xc, !UPT ;  /* 0x0000000807077892 */ /* 0x000fe2000f8e0c3f */
[----:B------:R-:W-:Y:S02]  /*1240*/  WARPGROUP.DEPBAR.LE gsb0, 0x0 ;  /* 0x00008000000079c5 */ /* 0x000fe40000010000 */
[----:B------:R-:W-:-:S06]  /*1250*/  WARPGROUP.ARRIVE ;  /* 0x00000000000079c5 */ /* 0x000fcc0000000000 */
[----:B------:R-:W-:Y:S03]  /*1260*/  QGMMA.64x128x32.F32.E4M3.E4M3 R24, gdesc[UR12], R24, gsb0 ;  /* 0x01e000000c1879f3 */ /* 0x000fe60008000818 */
[----:B------:R-:W-:Y:S02]  /*1270*/  WARPGROUP.DEPBAR.LE gsb0, 0x0 ;  /* 0x00008000000079c5 */ /* 0x000fe40000010000 */
[----:B------:R-:W-:-:S07]  /*1280*/  WARPGROUP.ARRIVE ;  /* 0x00000000000079c5 */ /* 0x000fce0000000000 */
[----:B------:R-:W-:Y:S03]  /*1290*/  QGMMA.64x128x32.F32.E4M3.E4M3 R24, gdesc[UR16], R24, gsb0 ;  /* 0x01e00000101879f3 */ /* 0x000fe60008000818 */
[----:B------:R-:W-:Y:S02]  /*12a0*/  WARPGROUP.DEPBAR.LE gsb0, 0x0 ;  /* 0x00008000000079c5 */ /* 0x000fe40000010000 */
[----:B------:R-:W-:Y:S02]  /*12b0*/  FSEL R25, R25, -INF , P2 ;  /* 0xff80000019197808 */ /* 0x000fe40001000000 */
[----:B------:R-:W-:Y:S02]  /*12c0*/  FSEL R31, R31, -INF , P2 ;  /* 0xff8000001f1f7808 */ /* 0x000fe40001000000 */
[----:B------:R-:W-:Y:S01]  /*12d0*/  ISETP.GE.AND P2, PT, R2, R5, PT ;  /* 0x000000050200720c */ /* 0x000fe20003f46270 */
[----:B------:R-:W-:Y:S01]  /*12e0*/  VIADD R5, R8, 0x21 ;  /* 0x0000002108057836 */ /* 0x000fe20000000000 */
[----:B------:R-:W-:-:S02]  /*12f0*/  FSEL R29, R29, -INF , P4 ;  /* 0xff8000001d1d7808 */ /* 0x000fc40002000000 */
[----:B------:R-:W-:Y:S02]  /*1300*/  FSEL R35, R35, -INF , P4 ;  /* 0xff80000023237808 */ /* 0x000fe40002000000 */
[----:B------:R-:W-:Y:S01]  /*1310*/  ISETP.GE.AND P4, PT, R2, R5, PT ;  /* 0x000000050200720c */ /* 0x000fe20003f86270 */
[----:B------:R-:W-:Y:S01]  /*1320*/  VIADD R5, R8, 0x29 ;  /* 0x0000002908057836 */ /* 0x000fe20000000000 */
[----:B------:R-:W-:Y:S02]  /*1330*/  FSEL R24, R24, -INF , P1 ;  /* 0xff80000018187808 */ /* 0x000fe40000800000 */
[----:B------:R-:W-:Y:S02]  /*1340*/  FSEL R30, R30, -INF , P1 ;  /* 0xff8000001e1e7808 */ /* 0x000fe40000800000 */
[----:B------:R-:W-:Y:S01]  /*1350*/  ISETP.GE.AND P1, PT, R2, R3, PT ;  /* 0x000000030200720c */ /* 0x000fe20003f26270 */
[----:B------:R-:W-:Y:S01]  /*1360*/  VIADD R3, R8, 0x20 ;  /* 0x0000002008037836 */ /* 0x000fe20000000000 */
[----:B------:R-:W-:-:S02]  /*1370*/  FSEL R33, R33, -INF , P5 ;  /* 0xff80000021217808 */ /* 0x000fc40002800000 */
[----:B------:R-:W-:Y:S02]  /*1380*/  FSEL R39, R39, -INF , P5 ;  /* 0xff80000027277808 */ /* 0x000fe40002800000 */
[----:B------:R-:W-:Y:S02]  /*1390*/  ISETP.GE.AND P5, PT, R2, R5, PT ;  /* 0x000000050200720c */ /* 0x000fe40003fa6270 */
[----:B------:R-:W-:Y:S02]  /*13a0*/  FSEL R28, R28, -INF , P3 ;  /* 0xff8000001c1c7808 */ /* 0x000fe40001800000 */
[----:B------:R-:W-:Y:S02]  /*13b0*/  FMNMX R5, R24, R25, !PT ;  /* 0x0000001918057209 */ /* 0x000fe40007800000 */
[----:B------:R-:W-:Y:S02]  /*13c0*/  FSEL R34, R34, -INF , P3 ;  /* 0xff80000022227808 */ /* 0x000fe40001800000 */
[----:B------:R-:W-:Y:S01]  /*13d0*/  ISETP.GE.AND P3, PT, R2, R3, PT ;  /* 0x000000030200720c */ /* 0x000fe20003f66270 */
[----:B------:R-:W-:Y:S01]  /*13e0*/  VIADD R3, R8, 0x28 ;  /* 0x0000002808037836 */ /* 0x000fe20000000000 */
[----:B------:R-:W-:-:S02]  /*13f0*/  FMNMX R4, R28, R5, !PT ;  /* 0x000000051c047209 */ /* 0x000fc40007800000 */
[----:B------:R-:W-:Y:S02]  /*1400*/  FSEL R32, R32, -INF , P6 ;  /* 0xff80000020207808 */ /* 0x000fe40003000000 */
[----:B------:R-:W-:Y:S02]  /*1410*/  FMNMX R5, R29, R4, !PT ;  /* 0x000000041d057209 */ /* 0x000fe40007800000 */
[----:B------:R-:W-:Y:S02]  /*1420*/  FSEL R38, R38, -INF , P6 ;  /* 0xff80000026267808 */ /* 0x000fe40003000000 */
[----:B------:R-:W-:Y:S01]  /*1430*/  ISETP.GE.AND P6, PT, R2, R3, PT ;  /* 0x000000030200720c */ /* 0x000fe20003fc6270 */
[----:B------:R-:W-:Y:S01]  /*1440*/  VIADD R3, R8, 0x30 ;  /* 0x0000003008037836 */ /* 0x000fe20000000000 */
[----:B------:R-:W-:Y:S02]  /*1450*/  FMNMX R4, R32, R5, !PT ;  /* 0x0000000520047209 */ /* 0x000fe40007800000 */
[----:B------:R-:W-:-:S02]  /*1460*/  FSEL R36, R36, -INF , P1 ;  /* 0xff80000024247808 */ /* 0x000fc40000800000 */
[----:B------:R-:W-:Y:S02]  /*1470*/  FSEL R42, R42, -INF , P1 ;  /* 0xff8000002a2a7808 */ /* 0x000fe40000800000 */
[----:B------:R-:W-:Y:S01]  /*1480*/  ISETP.GE.AND P1, PT, R2, R3, PT ;  /* 0x000000030200720c */ /* 0x000fe20003f26270 */
[----:B------:R-:W-:Y:S01]  /*1490*/  VIADD R3, R8, 0x31 ;  /* 0x0000003108037836 */ /* 0x000fe20000000000 */
[----:B------:R-:W-:Y:S02]  /*14a0*/  FMNMX R5, R33, R4, !PT ;  /* 0x0000000421057209 */ /* 0x000fe40007800000 */
[----:B------:R-:W-:Y:S02]  /*14b0*/  FSEL R37, R37, -INF , P2 ;  /* 0xff80000025257808 */ /* 0x000fe40001000000 */
[----:B------:R-:W-:Y:S02]  /*14c0*/  FMNMX R4, R36, R5, !PT ;  /* 0x0000000524047209 */ /* 0x000fe40007800000 */
[----:B------:R-:W-:-:S02]  /*14d0*/  FSEL R43, R43, -INF , P2 ;  /* 0xff8000002b2b7808 */ /* 0x000fc40001000000 */
[----:B------:R-:W-:Y:S01]  /*14e0*/  ISETP.GE.AND P2, PT, R2, R3, PT ;  /* 0x000000030200720c */ /* 0x000fe20003f46270 */
[----:B------:R-:W-:Y:S01]  /*14f0*/  VIADD R3, R8, 0x38 ;  /* 0x0000003808037836 */ /* 0x000fe20000000000 */
[----:B------:R-:W-:Y:S02]  /*1500*/  FSEL R40, R40, -INF , P3 ;  /* 0xff80000028287808 */ /* 0x000fe40001800000 */
[----:B------:R-:W-:Y:S02]  /*1510*/  FMNMX R5, R37, R4, !PT ;  /* 0x0000000425057209 */ /* 0x000fe40007800000 */
[----:B------:R-:W-:Y:S02]  /*1520*/  FSEL R46, R46, -INF , P3 ;  /* 0xff8000002e2e7808 */ /* 0x000fe40001800000 */
[----:B------:R-:W-:Y:S01]  /*1530*/  ISETP.GE.AND P3, PT, R2, R3, PT ;  /* 0x000000030200720c */ /* 0x000fe20003f66270 */
[----:B------:R-:W-:Y:S01]  /*1540*/  VIADD R3, R8, 0x39 ;  /* 0x0000003908037836 */ /* 0x000fe20000000000 */
[----:B------:R-:W-:-:S02]  /*1550*/  FSEL R41, R41, -INF , P4 ;  /* 0xff80000029297808 */ /* 0x000fc40002000000 */
[----:B------:R-:W-:Y:S02]  /*1560*/  FMNMX R4, R40, R5, !PT ;  /* 0x0000000528047209 */ /* 0x000fe40007800000 */
        /* <DEDUP_REMOVED lines=8> */
[----:B------:R-:W-:Y:S01]  /*15f0*/  ISETP.GE.AND P6, PT, R2, R3, PT ;  /* 0x000000030200720c */ /* 0x000fe20003fc6270 */
[----:B------:R-:W-:Y:S01]  /*1600*/  VIADD R3, R8, 0x41 ;  /* 0x0000004108037836 */ /* 0x000fe20000000000 */
[----:B------:R-:W-:Y:S02]  /*1610*/  FSEL R48, R48, -INF , P1 ;  /* 0xff80000030307808 */ /* 0x000fe40000800000 */
[----:B------:R-:W-:Y:S02]  /*1620*/  FMNMX R5, R45, R4, !PT ;  /* 0x000000042d057209 */ /* 0x000fe40007800000 */
        /* <DEDUP_REMOVED lines=8> */
[----:B------:R-:W-:Y:S01]  /*16b0*/  ISETP.GE.AND P1, PT, R2, R3, PT ;  /* 0x000000030200720c */ /* 0x000fe20003f26270 */
[----:B------:R-:W-:Y:S01]  /*16c0*/  VIADD R3, R8, 0x49 ;  /* 0x0000004908037836 */ /* 0x000fe20000000000 */
[----:B------:R-:W-:Y:S02]  /*16d0*/  FSEL R53, R53, -INF , P4 ;  /* 0xff80000035357808 */ /* 0x000fe40002000000 */
[----:B------:R-:W-:Y:S01]  /*16e0*/  FMNMX R4, R52, R5, !PT ;  /* 0x0000000534047209 */ /* 0x000fe20007800000 */
[----:B------:R-:W-:Y:S01]  /*16f0*/  VIADD R5, R8, 0x59 ;  /* 0x0000005908057836 */ /* 0x000fe20000000000 */
[----:B------:R-:W-:Y:S02]  /*1700*/  FSEL R56, R56, -INF , P6 ;  /* 0xff80000038387808 */ /* 0x000fe40003000000 */
[----:B------:R-:W-:Y:S02]  /*1710*/  FMNMX R7, R53, R4, !PT ;  /* 0x0000000435077209 */ /* 0x000fe40007800000 */
[----:B------:R-:W-:-:S02]  /*1720*/  FSEL R55, R55, -INF , P2 ;  /* 0xff80000037377808 */ /* 0x000fc40001000000 */
[----:B------:R-:W-:Y:S01]  /*1730*/  ISETP.GE.AND P2, PT, R2, R3, PT ;  /* 0x000000030200720c */ /* 0x000fe20003f46270 */
[----:B------:R-:W-:Y:S01]  /*1740*/  VIADD R3, R8, 0x50 ;  /* 0x0000005008037836 */ /* 0x000fe20000000000 */
[----:B------:R-:W-:Y:S01]  /*1750*/  ISETP.GE.AND P0, PT, R2, R5, PT ;  /* 0x000000050200720c */ /* 0x000fe20003f06270 */
[----:B------:R-:W-:Y:S01]  /*1760*/  VIADD R5, R8, 0x60 ;  /* 0x0000006008057836 */ /* 0x000fe20000000000 */
[----:B------:R-:W-:Y:S02]  /*1770*/  FSEL R57, R57, -INF , P5 ;  /* 0xff80000039397808 */ /* 0x000fe40002800000 */
[----:B------:R-:W-:Y:S02]  /*1780*/  FMNMX R4, R56, R7, !PT ;  /* 0x0000000738047209 */ /* 0x000fe40007800000 */
[----:B------:R-:W-:Y:S02]  /*1790*/  FSEL R58, R58, -INF , P3 ;  /* 0xff8000003a3a7808 */ /* 0x000fe40001800000 */
[----:B------:R-:W-:-:S02]  /*17a0*/  FSEL R60, R60, -INF , P1 ;  /* 0xff8000003c3c7808 */ /* 0x000fc40000800000 */
[----:B------:R-:W-:Y:S02]  /*17b0*/  FSEL R66, R66, -INF , P1 ;  /* 0xff80000042427808 */ /* 0x000fe40000800000 */
[----:B------:R-:W-:Y:S01]  /*17c0*/  ISETP.GE.AND P3, PT, R2, R3, PT ;  /* 0x000000030200720c */ /* 0x000fe20003f66270 */
[----:B------:R-:W-:Y:S01]  /*17d0*/  VIADD R3, R8, 0x51 ;  /* 0x0000005108037836 */ /* 0x000fe20000000000 */
[----:B------:R-:W-:Y:S02]  /*17e0*/  FMNMX R7, R57, R4, !PT ;  /* 0x0000000439077209 */ /* 0x000fe40007800000 */
[----:B------:R-:W-:Y:S01]  /*17f0*/  ISETP.GE.AND P1, PT, R2, R5, PT ;  /* 0x000000050200720c */ /* 0x000fe20003f26270 */
[----:B------:R-:W-:Y:S01]  /*1800*/  VIADD R5, R8, 0x61 ;  /* 0x0000006108057836 */ /* 0x000fe20000000000 */
[----:B------:R-:W-:Y:S02]  /*1810*/  FSEL R61, R61, -INF , P2 ;  /* 0xff8000003d3d7808 */ /* 0x000fe40001000000 */
[----:B------:R-:W-:-:S02]  /*1820*/  FMNMX R4, R60, R7, !PT ;  /* 0x000000073c047209 */ /* 0x000fc40007800000 */
[----:B------:R-:W-:Y:S02]  /*1830*/  FSEL R59, R59, -INF , P4 ;  /* 0xff8000003b3b7808 */ /* 0x000fe40002000000 */
[----:B------:R-:W-:Y:S02]  /*1840*/  FSEL R67, R67, -INF , P2 ;  /* 0xff80000043437808 */ /* 0x000fe40001000000 */
[----:B------:R-:W-:Y:S01]  /*1850*/  ISETP.GE.AND P4, PT, R2, R3, PT ;  /* 0x000000030200720c */ /* 0x000fe20003f86270 */
[----:B------:R-:W-:Y:S01]  /*1860*/  VIADD R3, R8, 0x58 ;  /* 0x0000005808037836 */ /* 0x000fe20000000000 */
[----:B------:R-:W-:Y:S01]  /*1870*/  ISETP.GE.AND P2, PT, R2, R5, PT ;  /* 0x000000050200720c */ /* 0x000fe20003f46270 */
[----:B------:R-:W-:Y:S01]  /*1880*/  VIADD R5, R8, 0x68 ;  /* 0x0000006808057836 */ /* 0x000fe20000000000 */
[----:B------:R-:W-:Y:S02]  /*1890*/  FSEL R64, R64, -INF , P3 ;  /* 0xff80000040407808 */ /* 0x000fe40001800000 */
[----:B------:R-:W-:-:S02]  /*18a0*/  FMNMX R7, R61, R4, !PT ;  /* 0x000000043d077209 */ /* 0x000fc40007800000 */
[----:B------:R-:W-:Y:S02]  /*18b0*/  FSEL R62, R62, -INF , P6 ;  /* 0xff8000003e3e7808 */ /* 0x000fe40003000000 */
[----:B------:R-:W-:Y:S02]  /*18c0*/  FSEL R70, R70, -INF , P3 ;  /* 0xff80000046467808 */ /* 0x000fe40001800000 */
[----:B------:R-:W-:Y:S02]  /*18d0*/  ISETP.GE.AND P6, PT, R2, R3, PT ;  /* 0x000000030200720c */ /* 0x000fe40003fc6270 */
[----:B------:R-:W-:Y:S02]  /*18e0*/  FSEL R65, R65, -INF , P4 ;  /* 0xff80000041417808 */ /* 0x000fe40002000000 */
[----:B------:R-:W-:Y:S02]  /*18f0*/  FMNMX R4, R64, R7, !PT ;  /* 0x0000000740047209 */ /* 0x000fe40007800000 */
        /* <DEDUP_REMOVED lines=10> */
[----:B------:R-:W-:Y:S02]  /*19a0*/  FSEL R72, R72, -INF , P1 ;  /* 0xff80000048487808 */ /* 0x000fe40000800000 */
[----:B------:R-:W-:Y:S02]  /*19b0*/  FMNMX R7, R69, R4, !PT ;  /* 0x0000000445077209 */ /* 0x000fe40007800000 */
[----:B------:R-:W-:Y:S01]  /*19c0*/  ISETP.GE.AND P4, PT, R2, R5, PT ;  /* 0x000000050200720c */ /* 0x000fe20003f86270 */
[----:B------:R-:W-:Y:S01]  /*19d0*/  VIADD R5, R8, 0x69 ;  /* 0x0000006908057836 */ /* 0x000fe20000000000 */
[----:B------:R-:W-:Y:S02]  /*19e0*/  FSEL R73, R73, -INF , P2 ;  /* 0xff80000049497808 */ /* 0x000fe40001000000 */
[----:B------:R-:W-:Y:S01]  /*19f0*/  FMNMX R4, R72, R7, !PT ;  /* 0x0000000748047209 */ /* 0x000fe20007800000 */
[----:B------:R-:W-:Y:S01]  /*1a00*/  VIADD R7, R8, 0x71 ;  /* 0x0000007108077836 */ /* 0x000fe20000000000 */
[----:B------:R-:W-:-:S02]  /*1a10*/  FSEL R85, R85, -INF , P4 ;  /* 0xff80000055557808 */ /* 0x000fc40002000000 */
[----:B------:R-:W-:Y:S01]  /*1a20*/  ISETP.GE.AND P4, PT, R2, R5, PT ;  /* 0x000000050200720c */ /* 0x000fe20003f86270 */
[----:B------:R-:W-:Y:S01]  /*1a30*/  VIADD R5, R8, 0x70 ;  /* 0x0000007008057836 */ /* 0x000fe20000000000 */
[----:B------:R-:W-:Y:S02]  /*1a40*/  FSEL R76, R76, -INF , P3 ;  /* 0xff8000004c4c7808 */ /* 0x000fe40001800000 */
[----:B------:R-:W-:Y:S02]  /*1a50*/  FMNMX R9, R73, R4, !PT ;  /* 0x0000000449097209 */ /* 0x000fe40007800000 */
[----:B------:R-:W-:Y:S02]  /*1a60*/  FSEL R63, R63, -INF , P5 ;  /* 0xff8000003f3f7808 */ /* 0x000fe40002800000 */
[----:B------:R-:W-:Y:S02]  /*1a70*/  FSEL R77, R77, -INF , P4 ;  /* 0xff8000004d4d7808 */ /* 0x000fe40002000000 */
[----:B------:R-:W-:-:S02]  /*1a80*/  FMNMX R4, R76, R9, !PT ;  /* 0x000000094c047209 */ /* 0x000fc40007800000 */
[----:B------:R-:W-:Y:S02]  /*1a90*/  ISETP.GE.AND P5, PT, R2, R5, PT ;  /* 0x000000050200720c */ /* 0x000fe40003fa6270 */
[----:B------:R-:W-:Y:S02]  /*1aa0*/  FMNMX R5, R77, R4, !PT ;  /* 0x000000044d057209 */ /* 0x000fe40007800000 */
[----:B------:R-:W-:Y:S02]  /*1ab0*/  FSEL R80, R80, -INF , P5 ;  /* 0xff80000050507808 */ /* 0x000fe40002800000 */
[----:B------:R-:W-:Y:S02]  /*1ac0*/  ISETP.GE.AND P6, PT, R2, R7, PT ;  /* 0x000000070200720c */ /* 0x000fe40003fc6270 */
[----:B------:R-:W-:Y:S02]  /*1ad0*/  FMNMX R4, R80, R5, !PT ;  /* 0x0000000550047209 */ /* 0x000fe40007800000 */
[----:B------:R-:W-:-:S02]  /*1ae0*/  FSEL R81, R81, -INF , P6 ;  /* 0xff80000051517808 */ /* 0x000fc40003000000 */
[----:B------:R-:W-:Y:S02]  /*1af0*/  P2R R10, PR, RZ, 0x2 ;  /* 0x00000002ff0a7803 */ /* 0x000fe40000000000 */
[----:B------:R-:W-:Y:S02]  /*1b00*/  FMNMX R5, R81, R4, !PT ;  /* 0x0000000451057209 */ /* 0x000fe40007800000 */
[----:B------:R-:W-:Y:S02]  /*1b10*/  P2R R11, PR, RZ, 0x1 ;  /* 0x00000001ff0b7803 */ /* 0x000fe40000000000 */
[----:B------:R-:W-:Y:S02]  /*1b20*/  FMNMX R4, R84, R5, !PT ;  /* 0x0000000554047209 */ /* 0x000fe40007800000 */
[----:B------:R-:W-:Y:S02]  /*1b30*/  ISETP.GE.AND P0, PT, R2, R3, PT ;  /* 0x000000030200720c */ /* 0x000fe40003f06270 */
[----:B------:R-:W-:-:S02]  /*1b40*/  FMNMX R5, R85, R4, !PT ;  /* 0x0000000455057209 */ /* 0x000fc40007800000 */
[----:B------:R-:W-:Y:S02]  /*1b50*/  FSEL R82, R82, -INF , P3 ;  /* 0xff80000052527808 */ /* 0x000fe40001800000 */
[----:B------:R-:W-:Y:S01]  /*1b60*/  FSEL R79, R79, -INF , P2 ;  /* 0xff8000004f4f7808 */ /* 0x000fe20001000000 */
[----:B------:R-:W1:Y:S01]  /*1b70*/  SHFL.BFLY PT, R4, R5, 0x1, 0x1f ;  /* 0x0c201f0005047f89 */ /* 0x000e6200000e0000 */
[----:B------:R-:W-:Y:S02]  /*1b80*/  FSEL R74, R74, -INF , P0 ;  /* 0xff8000004a4a7808 */ /* 0x000fe40000000000 */
[----:B------:R-:W-:Y:S02]  /*1b90*/  ISETP.NE.AND P0, PT, R11, RZ, PT ;  /* 0x000000ff0b00720c */ /* 0x000fe40003f05270 */
[----:B------:R-:W-:Y:S02]  /*1ba0*/  FSEL R83, R83, -INF , P4 ;  /* 0xff80000053537808 */ /* 0x000fe40002000000 */
[----:B------:R-:W-:-:S02]  /*1bb0*/  FSEL R75, R75, -INF , P0 ;  /* 0xff8000004b4b7808 */ /* 0x000fc40000000000 */
[----:B------:R-:W-:Y:S02]  /*1bc0*/  ISETP.NE.AND P0, PT, R14, RZ, PT ;  /* 0x000000ff0e00720c */ /* 0x000fe40003f05270 */
[----:B------:R-:W-:Y:S02]  /*1bd0*/  FSEL R87, R87, -INF , P6 ;  /* 0xff80000057577808 */ /* 0x000fe40003000000 */
[----:B------:R-:W-:Y:S02]  /*1be0*/  FSEL R86, R86, -INF , P5 ;  /* 0xff80000056567808 */ /* 0x000fe40002800000 */
[----:B-1----:R-:W-:-:S05]  /*1bf0*/  FMNMX R6, R5, R4, !PT ;  /* 0x0000000405067209 */ /* 0x002fca0007800000 */
[----:B------:R-:W1:Y:S02]  /*1c00*/  SHFL.BFLY PT, R7, R6, 0x2, 0x1f ;  /* 0x0c401f0006077f89 */ /* 0x000e6400000e0000 */
[----:B-1----:R-:W-:-:S04]  /*1c10*/  FMNMX R4, R6, R7, !PT ;  /* 0x0000000706047209 */ /* 0x002fc80007800000 */
[----:B------:R-:W-:-:S04]  /*1c20*/  FSETP.NEU.AND P1, PT, R4, -INF , PT ;  /* 0xff8000000400780b */ /* 0x000fc80003f2d000 */
[----:B------:R-:W-:Y:S02]  /*1c30*/  FSEL R3, R4, RZ, P1 ;  /* 0x000000ff04037208 */ /* 0x000fe40000800000 */
[----:B------:R-:W-:-:S03]  /*1c40*/  ISETP.NE.AND P1, PT, R10, RZ, PT ;  /* 0x000000ff0a00720c */ /* 0x000fc60003f25270 */
[----:B------:R-:W-:Y:S01]  /*1c50*/  FMUL R7, R3, UR6 ;  /* 0x0000000603077c20 */ /* 0x000fe20008400000 */
[----:B------:R-:W-:Y:S01]  /*1c60*/  VIADD R3, R2, 0x8 ;  /* 0x0000000802037836 */ /* 0x000fe20000000000 */
[----:B------:R-:W-:Y:S02]  /*1c70*/  FSEL R78, R78, -INF , P1 ;  /* 0xff8000004e4e7808 */ /* 0x000fe40000800000 */
[--C-:B------:R-:W-:Y:S01]  /*1c80*/  FFMA R10, R25, UR6, -R7.reuse ;  /* 0x00000006190a7c23 */ /* 0x100fe20008000807 */
[--C-:B------:R-:W-:Y:S01]  /*1c90*/  FFMA R24, R24, UR6, -R7.reuse ;  /* 0x0000000618187c23 */ /* 0x100fe20008000807 */
[-C--:B------:R-:W-:Y:S01]  /*1ca0*/  ISETP.GE.AND P3, PT, R3, R8.reuse, PT ;  /* 0x000000080300720c */ /* 0x080fe20003f66270 */
[--C-:B------:R-:W-:Y:S01]  /*1cb0*/  FFMA R14, R28, UR6, -R7.reuse ;  /* 0x000000061c0e7c23 */ /* 0x100fe20008000807 */
[--C-:B------:R-:W-:Y:S01]  /*1cc0*/  FFMA R29, R29, UR6, -R7.reuse ;  /* 0x000000061d1d7c23 */ /* 0x100fe20008000807 */
[----:B------:R-:W-:Y:S01]  /*1cd0*/  FSETP.GEU.AND P2, PT, R10, -126, PT ;  /* 0xc2fc00000a00780b */ /* 0x000fe20003f4e000 */
[--C-:B------:R-:W-:Y:S01]  /*1ce0*/  FFMA R33, R33, UR6, -R7.reuse ;  /* 0x0000000621217c23 */ /* 0x100fe20008000807 */
[----:B------:R-:W-:Y:S01]  /*1cf0*/  FSEL R26, R26, -INF , P3 ;  /* 0xff8000001a1a7808 */ /* 0x000fe20001800000 */
[--C-:B------:R-:W-:Y:S01]  /*1d00*/  FFMA R32, R32, UR6, -R7.reuse ;  /* 0x0000000620207c23 */ /* 0x100fe20008000807 */
[----:B------:R-:W-:Y:S01]  /*1d10*/  ISETP.GT.AND P3, PT, R3, R8, PT ;  /* 0x000000080300720c */ /* 0x000fe20003f64270 */
[--C-:B------:R-:W-:Y:S01]  /*1d20*/  FFMA R37, R37, UR6, -R7.reuse ;  /* 0x0000000625257c23 */ /* 0x100fe20008000807 */
[----:B------:R-:W-:Y:S01]  /*1d30*/  FSETP.GEU.AND P1, PT, R24, -126, PT ;  /* 0xc2fc00001800780b */ /* 0x000fe20003f2e000 */
[--C-:B------:R-:W-:Y:S01]  /*1d40*/  FFMA R36, R36, UR6, -R7.reuse ;  /* 0x0000000624247c23 */ /* 0x100fe20008000807 */
[----:B------:R-:W-:Y:S01]  /*1d50*/  FSEL R27, R27, -INF , P3 ;  /* 0xff8000001b1b7808 */ /* 0x000fe20001800000 */
[--C-:B------:R-:W-:Y:S01]  /*1d60*/  FFMA R40, R40, UR6, -R7.reuse ;  /* 0x0000000628287c23 */ /* 0x100fe20008000807 */
[----:B------:R-:W-:Y:S01]  /*1d70*/  FSETP.GEU.AND P4, PT, R14, -126, PT ;  /* 0xc2fc00000e00780b */ /* 0x000fe20003f8e000 */
[--C-:B------:R-:W-:Y:S01]  /*1d80*/  FFMA R41, R41, UR6, -R7.reuse ;  /* 0x0000000629297c23 */ /* 0x100fe20008000807 */
[----:B------:R-:W-:Y:S01]  /*1d90*/  FMNMX R5, R26, R27, !PT ;  /* 0x0000001b1a057209 */ /* 0x000fe20007800000 */
[----:B------:R-:W-:Y:S01]  /*1da0*/  @!P2 FMUL R10, R10, 0.5 ;  /* 0x3f0000000a0aa820 */ /* 0x000fe20000400000 */
[----:B------:R-:W-:Y:S01]  /*1db0*/  FSETP.GEU.AND P3, PT, R29, -126, PT ;  /* 0xc2fc00001d00780b */ /* 0x000fe20003f6e000 */
[--C-:B------:R-:W-:Y:S01]  /*1dc0*/  FFMA R45, R45, UR6, -R7.reuse ;  /* 0x000000062d2d7c23 */ /* 0x100fe20008000807 */
[----:B------:R-:W-:Y:S01]  /*1dd0*/  FMNMX R16, R30, R5, !PT ;  /* 0x000000051e107209 */ /* 0x000fe20007800000 */
[--C-:B------:R-:W-:Y:S01]  /*1de0*/  FFMA R44, R44, UR6, -R7.reuse ;  /* 0x000000062c2c7c23 */ /* 0x100fe20008000807 */
[----:B------:R-:W-:Y:S01]  /*1df0*/  FSETP.GEU.AND P6, PT, R33, -126, PT ;  /* 0xc2fc00002100780b */ /* 0x000fe20003fce000 */
[----:B------:R-:W1:Y:S01]  /*1e00*/  MUFU.EX2 R10, R10 ;  /* 0x0000000a000a7308 */ /* 0x000e620000000800 */
[----:B------:R-:W-:Y:S01]  /*1e10*/  FMNMX R5, R31, R16, !PT ;  /* 0x000000101f057209 */ /* 0x000fe20007800000 */
[----:B------:R-:W-:Y:S01]  /*1e20*/  @!P1 FMUL R24, R24, 0.5 ;  /* 0x3f00000018189820 */ /* 0x000fe20000400000 */
[----:B------:R-:W-:Y:S01]  /*1e30*/  FSETP.GEU.AND P5, PT, R32, -126, PT ;  /* 0xc2fc00002000780b */ /* 0x000fe20003fae000 */
[----:B------:R-:W-:Y:S01]  /*1e40*/  @!P4 FMUL R14, R14, 0.5 ;  /* 0x3f0000000e0ec820 */ /* 0x000fe20000400000 */
[----:B------:R-:W-:Y:S01]  /*1e50*/  FMNMX R16, R34, R5, !PT ;  /* 0x0000000522107209 */ /* 0x000fe20007800000 */
[--C-:B------:R-:W-:Y:S01]  /*1e60*/  FFMA R49, R49, UR6, -R7.reuse ;  /* 0x0000000631317c23 */ /* 0x100fe20008000807 */
[--C-:B------:R-:W-:Y:S01]  /*1e70*/  FFMA R48, R48, UR6, -R7.reuse ;  /* 0x0000000630307c23 */ /* 0x100fe20008000807 */
[----:B------:R-:W2:Y:S01]  /*1e80*/  MUFU.EX2 R6, R24 ;  /* 0x0000001800067308 */ /* 0x000ea20000000800 */
[----:B------:R-:W-:Y:S01]  /*1e90*/  FMNMX R5, R35, R16, !PT ;  /* 0x0000001023057209 */ /* 0x000fe20007800000 */
[----:B------:R-:W-:Y:S01]  /*1ea0*/  @!P3 FMUL R29, R29, 0.5 ;  /* 0x3f0000001d1db820 */ /* 0x000fe20000400000 */
[--C-:B------:R-:W-:Y:S01]  /*1eb0*/  FFMA R53, R53, UR6, -R7.reuse ;  /* 0x0000000635357c23 */ /* 0x100fe20008000807 */
[----:B------:R-:W-:Y:S01]  /*1ec0*/  @!P6 FMUL R33, R33, 0.5 ;  /* 0x3f0000002121e820 */ /* 0x000fe20000400000 */
[----:B------:R-:W-:Y:S01]  /*1ed0*/  FMNMX R16, R38, R5, !PT ;  /* 0x0000000526107209 */ /* 0x000fe20007800000 */
[--C-:B------:R-:W-:Y:S01]  /*1ee0*/  FFMA R9, R52, UR6, -R7.reuse ;  /* 0x0000000634097c23 */ /* 0x100fe20008000807 */
[--C-:B------:R-:W-:Y:S01]  /*1ef0*/  FFMA R57, R57, UR6, -R7.reuse ;  /* 0x0000000639397c23 */ /* 0x100fe20008000807 */
[----:B------:R-:W3:Y:S01]  /*1f00*/  MUFU.EX2 R14, R14 ;  /* 0x0000000e000e7308 */ /* 0x000ee20000000800 */
[----:B------:R-:W-:Y:S01]  /*1f10*/  FMNMX R5, R39, R16, !PT ;  /* 0x0000001027057209 */ /* 0x000fe20007800000 */
[----:B-1----:R-:W-:Y:S01]  /*1f20*/  @!P2 FMUL R10, R10, R10 ;  /* 0x0000000a0a0aa220 */ /* 0x002fe20000400000 */
[----:B------:R-:W-:Y:S01]  /*1f30*/  FSETP.GEU.AND P2, PT, R37, -126, PT ;  /* 0xc2fc00002500780b */ /* 0x000fe20003f4e000 */
[----:B------:R-:W-:Y:S01]  /*1f40*/  @!P5 FMUL R32, R32, 0.5 ;  /* 0x3f0000002020d820 */ /* 0x000fe20000400000 */
[----:B------:R-:W-:Y:S01]  /*1f50*/  FMNMX R16, R42, R5, !PT ;  /* 0x000000052a107209 */ /* 0x000fe20007800000 */
[--C-:B------:R-:W-:Y:S01]  /*1f60*/  FFMA R61, R61, UR6, -R7.reuse ;  /* 0x000000063d3d7c23 */ /* 0x100fe20008000807 */
[--C-:B------:R-:W-:Y:S01]  /*1f70*/  FFMA R11, R56, UR6, -R7.reuse ;  /* 0x00000006380b7c23 */ /* 0x100fe20008000807 */
[----:B------:R-:W1:Y:S01]  /*1f80*/  MUFU.EX2 R18, R29 ;  /* 0x0000001d00127308 */ /* 0x000e620000000800 */
[----:B------:R-:W-:Y:S01]  /*1f90*/  FMNMX R5, R43, R16, !PT ;  /* 0x000000102b057209 */ /* 0x000fe20007800000 */
[----:B--2---:R-:W-:Y:S01]  /*1fa0*/  @!P1 FMUL R6, R6, R6 ;  /* 0x0000000606069220 */ /* 0x004fe20000400000 */
[----:B------:R-:W-:Y:S01]  /*1fb0*/  FSETP.GEU.AND P1, PT, R36, -126, PT ;  /* 0xc2fc00002400780b */ /* 0x000fe20003f2e000 */
[--C-:B------:R-:W-:Y:S01]  /*1fc0*/  FFMA R60, R60, UR6, -R7.reuse ;  /* 0x000000063c3c7c23 */ /* 0x100fe20008000807 */
[----:B------:R-:W-:Y:S01]  /*1fd0*/  FMNMX R16, R46, R5, !PT ;  /* 0x000000052e107209 */ /* 0x000fe20007800000 */
[--C-:B------:R-:W-:Y:S01]  /*1fe0*/  FFMA R65, R65, UR6, -R7.reuse ;  /* 0x0000000641417c23 */ /* 0x100fe20008000807 */
[--C-:B------:R-:W-:Y:S01]  /*1ff0*/  FFMA R64, R64, UR6, -R7.reuse ;  /* 0x0000000640407c23 */ /* 0x100fe20008000807 */
[----:B------:R-:W2:Y:S01]  /*2000*/  MUFU.EX2 R20, R33 ;  /* 0x0000002100147308 */ /* 0x000ea20000000800 */
[----:B------:R-:W-:Y:S01]  /*2010*/  FMNMX R5, R47, R16, !PT ;  /* 0x000000102f057209 */ /* 0x000fe20007800000 */
[----:B------:R-:W-:Y:S01]  /*2020*/  @!P2 FMUL R37, R37, 0.5 ;  /* 0x3f0000002525a820 */ /* 0x000fe20000400000 */
[----:B---3--:R-:W-:Y:S01]  /*2030*/  @!P4 FMUL R14, R14, R14 ;  /* 0x0000000e0e0ec220 */ /* 0x008fe20000400000 */
[----:B------:R-:W-:Y:S01]  /*2040*/  FSETP.GEU.AND P4, PT, R40, -126, PT ;  /* 0xc2fc00002800780b */ /* 0x000fe20003f8e000 */
[--C-:B------:R-:W-:Y:S01]  /*2050*/  FFMA R69, R69, UR6, -R7.reuse ;  /* 0x0000000645457c23 */ /* 0x100fe20008000807 */
[----:B------:R-:W-:Y:S01]  /*2060*/  FMNMX R16, R50, R5, !PT ;  /* 0x0000000532107209 */ /* 0x000fe20007800000 */
[--C-:B------:R-:W-:Y:S01]  /*2070*/  FFMA R73, R73, UR6, -R7.reuse ;  /* 0x0000000649497c23 */ /* 0x100fe20008000807 */
[----:B------:R-:W3:Y:S01]  /*2080*/  MUFU.EX2 R32, R32 ;  /* 0x0000002000207308 */ /* 0x000ee20000000800 */
[----:B-1----:R-:W-:Y:S01]  /*2090*/  @!P3 FMUL R18, R18, R18 ;  /* 0x000000121212b220 */ /* 0x002fe20000400000 */
[----:B------:R-:W-:Y:S01]  /*20a0*/  FMNMX R5, R51, R16, !PT ;  /* 0x0000001033057209 */ /* 0x000fe20007800000 */
[----:B------:R-:W-:Y:S01]  /*20b0*/  @!P1 FMUL R36, R36, 0.5 ;  /* 0x3f00000024249820 */ /* 0x000fe20000400000 */
[----:B------:R-:W-:Y:S01]  /*20c0*/  FSETP.GEU.AND P3, PT, R41, -126, PT ;  /* 0xc2fc00002900780b */ /* 0x000fe20003f6e000 */
[--C-:B------:R-:W-:Y:S01]  /*20d0*/  FFMA R68, R68, UR6, -R7.reuse ;  /* 0x0000000644447c23 */ /* 0x100fe20008000807 */
[----:B------:R-:W-:Y:S01]  /*20e0*/  FMNMX R16, R54, R5, !PT ;  /* 0x0000000536107209 */ /* 0x000fe20007800000 */
[--C-:B------:R-:W-:Y:S01]  /*20f0*/  FFMA R72, R72, UR6, -R7.reuse ;  /* 0x0000000648487c23 */ /* 0x100fe20008000807 */
[----:B------:R-:W1:Y:S01]  /*2100*/  MUFU.EX2 R22, R37 ;  /* 0x0000002500167308 */ /* 0x000e620000000800 */
[----:B--2---:R-:W-:Y:S01]  /*2110*/  @!P6 FMUL R20, R20, R20 ;  /* 0x000000141414e220 */ /* 0x004fe20000400000 */
[----:B------:R-:W-:Y:S01]  /*2120*/  FMNMX R5, R55, R16, !PT ;  /* 0x0000001037057209 */ /* 0x000fe20007800000 */
[----:B------:R-:W-:Y:S01]  /*2130*/  @!P4 FMUL R40, R40, 0.5 ;  /* 0x3f0000002828c820 */ /* 0x000fe20000400000 */
[----:B------:R-:W-:Y:S01]  /*2140*/  FSETP.GEU.AND P6, PT, R45, -126, PT ;  /* 0xc2fc00002d00780b */ /* 0x000fe20003fce000 */
[--C-:B------:R-:W-:Y:S01]  /*2150*/  FFMA R77, R77, UR6, -R7.reuse ;  /* 0x000000064d4d7c23 */ /* 0x100fe20008000807 */
[----:B------:R-:W-:Y:S01]  /*2160*/  FMNMX R16, R58, R5, !PT ;  /* 0x000000053a107209 */ /* 0x000fe20007800000 */
[--C-:B------:R-:W-:Y:S01]  /*2170*/  FFMA R76, R76, UR6, -R7.reuse ;  /* 0x000000064c4c7c23 */ /* 0x100fe20008000807 */
[----:B------:R-:W2:Y:S01]  /*2180*/  MUFU.EX2 R36, R36 ;  /* 0x0000002400247308 */ /* 0x000ea20000000800 */
[----:B------:R-:W-:Y:S01]  /*2190*/  @!P3 FMUL R41, R41, 0.5 ;  /* 0x3f0000002929b820 */ /* 0x000fe20000400000 */
[----:B------:R-:W-:Y:S01]  /*21a0*/  FMNMX R5, R59, R16, !PT ;  /* 0x000000103b057209 */ /* 0x000fe20007800000 */
[----:B---3--:R-:W-:Y:S01]  /*21b0*/  @!P5 FMUL R32, R32, R32 ;  /* 0x000000202020d220 */ /* 0x008fe20000400000 */
[----:B------:R-:W-:Y:S01]  /*21c0*/  FSETP.GEU.AND P5, PT, R44, -126, PT ;  /* 0xc2fc00002c00780b */ /* 0x000fe20003fae000 */
[--C-:B------:R-:W-:Y:S01]  /*21d0*/  FFMA R80, R80, UR6, -R7.reuse ;  /* 0x0000000650507c23 */ /* 0x100fe20008000807 */
[----:B------:R-:W-:Y:S01]  /*21e0*/  FMNMX R16, R62, R5, !PT ;  /* 0x000000053e107209 */ /* 0x000fe20007800000 */
[--C-:B------:R-:W-:Y:S01]  /*21f0*/  FFMA R81, R81, UR6, -R7.reuse ;  /* 0x0000000651517c23 */ /* 0x100fe20008000807 */
[----:B------:R-:W3:Y:S01]  /*2200*/  MUFU.EX2 R24, R41 ;  /* 0x0000002900187308 */ /* 0x000ee20000000800 */
[----:B-1----:R-:W-:Y:S01]  /*2210*/  @!P2 FMUL R22, R22, R22 ;  /* 0x000000161616a220 */ /* 0x002fe20000400000 */
[----:B------:R-:W-:Y:S01]  /*2220*/  FSETP.GEU.AND P2, PT, R49, -126, PT ;  /* 0xc2fc00003100780b */ /* 0x000fe20003f4e000 */
[----:B------:R-:W-:Y:S01]  /*2230*/  @!P6 FMUL R45, R45, 0.5 ;  /* 0x3f0000002d2de820 */ /* 0x000fe20000400000 */
[----:B------:R-:W-:Y:S01]  /*2240*/  FMNMX R5, R63, R16, !PT ;  /* 0x000000103f057209 */ /* 0x000fe20007800000 */
[--C-:B------:R-:W-:Y:S01]  /*2250*/  FFMA R84, R84, UR6, -R7.reuse ;  /* 0x0000000654547c23 */ /* 0x100fe20008000807 */
[----:B------:R-:W-:Y:S01]  /*2260*/  FFMA R7, R85, UR6, -R7 ;  /* 0x0000000655077c23 */ /* 0x000fe20008000807 */
[----:B------:R-:W-:Y:S01]  /*2270*/  F2FP.SATFINITE.E4M3.F32.PACK_AB_MERGE_C R93, R135, R32, RZ ;  /* 0x00000020875d723e */ /* 0x000fe200048070ff */
[----:B------:R-:W1:Y:S01]  /*2280*/  MUFU.EX2 R40, R40 ;  /* 0x0000002800287308 */ /* 0x000e620000000800 */
[----:B------:R-:W-:Y:S01]  /*2290*/  FMNMX R16, R66, R5, !PT ;  /* 0x0000000542107209 */ /* 0x000fe20007800000 */
[----:B------:R-:W-:Y:S01]  /*22a0*/  @!P5 FMUL R44, R44, 0.5 ;  /* 0x3f0000002c2cd820 */ /* 0x000fe20000400000 */
[----:B--2---:R-:W-:Y:S01]  /*22b0*/  @!P1 FMUL R36, R36, R36 ;  /* 0x0000002424249220 */ /* 0x004fe20000400000 */
[----:B------:R-:W-:-:S02]  /*22c0*/  FSETP.GEU.AND P1, PT, R48, -126, PT ;  /* 0xc2fc00003000780b */ /* 0x000fc40003f2e000 */
[----:B------:R-:W-:Y:S01]  /*22d0*/  FMNMX R5, R67, R16, !PT ;  /* 0x0000001043057209 */ /* 0x000fe20007800000 */
[----:B------:R-:W-:Y:S01]  /*22e0*/  @!P2 FMUL R49, R49, 0.5 ;  /* 0x3f0000003131a820 */ /* 0x000fe20000400000 */
[----:B------:R-:W2:Y:S01]  /*22f0*/  MUFU.EX2 R28, R45 ;  /* 0x0000002d001c7308 */ /* 0x000ea20000000800 */
[----:B---3--:R-:W-:Y:S01]  /*2300*/  @!P3 FMUL R24, R24, R24 ;  /* 0x000000181818b220 */ /* 0x008fe20000400000 */
[----:B------:R-:W-:Y:S02]  /*2310*/  FMNMX R16, R70, R5, !PT ;  /* 0x0000000546107209 */ /* 0x000fe40007800000 */
[----:B------:R-:W-:Y:S02]  /*2320*/  FSETP.GEU.AND P3, PT, R53, -126, PT ;  /* 0xc2fc00003500780b */ /* 0x000fe40003f6e000 */
[----:B------:R-:W-:Y:S02]  /*2330*/  FMNMX R5, R71, R16, !PT ;  /* 0x0000001047057209 */ /* 0x000fe40007800000 */
[----:B------:R-:W3:Y:S01]  /*2340*/  MUFU.EX2 R52, R49 ;  /* 0x0000003100347308 */ /* 0x000ee20000000800 */
[----:B-1----:R-:W-:Y:S01]  /*2350*/  @!P4 FMUL R40, R40, R40 ;  /* 0x000000282828c220 */ /* 0x002fe20000400000 */
[----:B------:R-:W-:Y:S01]  /*2360*/  FSETP.GEU.AND P4, PT, R9, -126, PT ;  /* 0xc2fc00000900780b */ /* 0x000fe20003f8e000 */
[----:B------:R-:W-:Y:S01]  /*2370*/  @!P1 FMUL R48, R48, 0.5 ;  /* 0x3f00000030309820 */ /* 0x000fe20000400000 */
[----:B------:R-:W-:-:S02]  /*2380*/  FMNMX R16, R74, R5, !PT ;  /* 0x000000054a107209 */ /* 0x000fc40007800000 */
[----:B------:R-:W-:Y:S02]  /*2390*/  F2FP.SATFINITE.E4M3.F32.PACK_AB_MERGE_C R101, R135, R40, RZ ;  /* 0x000000288765723e */ /* 0x000fe400048070ff */
[----:B------:R-:W1:Y:S01]  /*23a0*/  MUFU.EX2 R44, R44 ;  /* 0x0000002c002c7308 */ /* 0x000e620000000800 */
[----:B------:R-:W-:Y:S01]  /*23b0*/  FMNMX R5, R75, R16, !PT ;  /* 0x000000104b057209 */ /* 0x000fe20007800000 */
[----:B--2---:R-:W-:Y:S01]  /*23c0*/  @!P6 FMUL R28, R28, R28 ;  /* 0x0000001c1c1ce220 */ /* 0x004fe20000400000 */
[----:B------:R-:W-:Y:S01]  /*23d0*/  FSETP.GEU.AND P6, PT, R57, -126, PT ;  /* 0xc2fc00003900780b */ /* 0x000fe20003fce000 */
[----:B------:R-:W-:Y:S01]  /*23e0*/  @!P3 FMUL R53, R53, 0.5 ;  /* 0x3f0000003535b820 */ /* 0x000fe20000400000 */
[----:B------:R-:W-:Y:S02]  /*23f0*/  FMNMX R16, R78, R5, !PT ;  /* 0x000000054e107209 */ /* 0x000fe40007800000 */
[----:B------:R-:W-:Y:S01]  /*2400*/  @!P4 FMUL R9, R9, 0.5 ;  /* 0x3f0000000909c820 */ /* 0x000fe20000400000 */
[----:B------:R-:W2:Y:S01]  /*2410*/  MUFU.EX2 R48, R48 ;  /* 0x0000003000307308 */ /* 0x000ea20000000800 */
[----:B------:R-:W-:Y:S01]  /*2420*/  FMNMX R5, R79, R16, !PT ;  /* 0x000000104f057209 */ /* 0x000fe20007800000 */
[----:B---3--:R-:W-:Y:S01]  /*2430*/  @!P2 FMUL R52, R52, R52 ;  /* 0x000000343434a220 */ /* 0x008fe20000400000 */
[----:B------:R-:W-:-:S02]  /*2440*/  FSETP.GEU.AND P2, PT, R61, -126, PT ;  /* 0xc2fc00003d00780b */ /* 0x000fc40003f4e000 */
[----:B------:R-:W-:Y:S02]  /*2450*/  FMNMX R16, R82, R5, !PT ;  /* 0x0000000552107209 */ /* 0x000fe40007800000 */
[----:B------:R-:W-:Y:S01]  /*2460*/  F2FP.SATFINITE.E4M3.F32.PACK_AB_MERGE_C R102, R135, R24, RZ ;  /* 0x000000188766723e */ /* 0x000fe200048070ff */
[----:B------:R-:W3:Y:S01]  /*2470*/  MUFU.EX2 R88, R53 ;  /* 0x0000003500587308 */ /* 0x000ee20000000800 */
[----:B-1----:R-:W-:Y:S01]  /*2480*/  @!P5 FMUL R44, R44, R44 ;  /* 0x0000002c2c2cd220 */ /* 0x002fe20000400000 */
[----:B------:R-:W-:Y:S01]  /*2490*/  FSETP.GEU.AND P5, PT, R11, -126, PT ;  /* 0xc2fc00000b00780b */ /* 0x000fe20003fae000 */
[----:B------:R-:W-:Y:S01]  /*24a0*/  @!P6 FMUL R57, R57, 0.5 ;  /* 0x3f0000003939e820 */ /* 0x000fe20000400000 */
[----:B------:R-:W-:Y:S02]  /*24b0*/  FMNMX R5, R83, R16, !PT ;  /* 0x0000001053057209 */ /* 0x000fe40007800000 */
[----:B------:R-:W-:Y:S02]  /*24c0*/  F2FP.SATFINITE.E4M3.F32.PACK_AB_MERGE_C R103, R135, R44, RZ ;  /* 0x0000002c8767723e */ /* 0x000fe400048070ff */
        /* <DEDUP_REMOVED lines=9> */
[----:B------:R-:W-:Y:S01]  /*2560*/  FSETP.GEU.AND P3, PT, R65, -126, PT ;  /* 0xc2fc00004100780b */ /* 0x000fe20003f6e000 */
[----:B------:R-:W3:Y:S01]  /*2570*/  SHFL.BFLY PT, R5, R16, 0x1, 0x1f ;  /* 0x0c201f0010057f89 */ /* 0x000ee200000e0000 */
[C---:B------:R-:W-:Y:S02]  /*2580*/  F2FP.SATFINITE.E4M3.F32.PACK_AB_MERGE_C R91, R135.reuse, R18, RZ ;  /* 0x00000012875b723e */ /* 0x040fe400048070ff */
[C---:B------:R-:W-:Y:S02]  /*2590*/  F2FP.SATFINITE.E4M3.F32.PACK_AB_MERGE_C R104, R135.reuse, R28, RZ ;  /* 0x0000001c8768723e */ /* 0x040fe400048070ff */
[----:B------:R-:W4:Y:S01]  /*25a0*/  MUFU.EX2 R61, R61 ;  /* 0x0000003d003d7308 */ /* 0x000f220000000800 */
[----:B-1----:R-:W-:Y:S01]  /*25b0*/  @!P4 FMUL R56, R56, R56 ;  /* 0x000000383838c220 */ /* 0x002fe20000400000 */
[----:B------:R-:W-:Y:S01]  /*25c0*/  FSETP.GEU.AND P4, PT, R64, -126, PT ;  /* 0xc2fc00004000780b */ /* 0x000fe20003f8e000 */
[----:B------:R-:W-:Y:S01]  /*25d0*/  @!P1 FMUL R60, R60, 0.5 ;  /* 0x3f0000003c3c9820 */ /* 0x000fe20000400000 */
[----:B------:R-:W-:-:S02]  /*25e0*/  F2FP.SATFINITE.E4M3.F32.PACK_AB_MERGE_C R105, R135, R48, RZ ;  /* 0x000000308769723e */ /* 0x000fc400048070ff */
[----:B------:R-:W-:Y:S01]  /*25f0*/  F2FP.SATFINITE.E4M3.F32.PACK_AB_MERGE_C R85, R135, R6, RZ ;  /* 0x000000068755723e */ /* 0x000fe200048070ff */
[----:B------:R-:W-:Y:S01]  /*2600*/  @!P3 FMUL R65, R65, 0.5 ;  /* 0x3f0000004141b820 */ /* 0x000fe20000400000 */
[----:B------:R-:W1:Y:S01]  /*2610*/  MUFU.EX2 R11, R11 ;  /* 0x0000000b000b7308 */ /* 0x000e620000000800 */
[----:B--2---:R-:W-:Y:S01]  /*2620*/  @!P6 FMUL R57, R57, R57 ;  /* 0x000000393939e220 */ /* 0x004fe20000400000 */
[----:B------:R-:W-:Y:S02]  /*2630*/  FSETP.GEU.AND P6, PT, R69, -126, PT ;  /* 0xc2fc00004500780b */ /* 0x000fe40003fce000 */
[C---:B------:R-:W-:Y:S01]  /*2640*/  F2FP.SATFINITE.E4M3.F32.PACK_AB_MERGE_C R97, R135.reuse, R36, RZ ;  /* 0x000000248761723e */ /* 0x040fe200048070ff */
[----:B------:R-:W-:Y:S01]  /*2650*/  FADD R33, R10, R57 ;  /* 0x000000390a217221 */ /* 0x000fe20000000000 */
[----:B------:R-:W-:Y:S01]  /*2660*/  F2FP.SATFINITE.E4M3.F32.PACK_AB_MERGE_C R99, R135, R22, RZ ;  /* 0x000000168763723e */ /* 0x000fe200048070ff */
[----:B------:R-:W-:Y:S01]  /*2670*/  @!P4 FMUL R64, R64, 0.5 ;  /* 0x3f0000004040c820 */ /* 0x000fe20000400000 */
[----:B------:R-:W2:Y:S01]  /*2680*/  MUFU.EX2 R60, R60 ;  /* 0x0000003c003c7308 */ /* 0x000ea20000000800 */
[----:B----4-:R-:W-:Y:S01]  /*2690*/  @!P2 FMUL R61, R61, R61 ;  /* 0x0000003d3d3da220 */ /* 0x010fe20000400000 */
[----:B------:R-:W-:-:S02]  /*26a0*/  FSETP.GEU.AND P2, PT, R73, -126, PT ;  /* 0xc2fc00004900780b */ /* 0x000fc40003f4e000 */
[----:B---3--:R-:W-:Y:S01]  /*26b0*/  FMNMX R5, R16, R5, !PT ;  /* 0x0000000510057209 */ /* 0x008fe20007800000 */
[----:B------:R-:W-:Y:S01]  /*26c0*/  FADD R37, R18, R61 ;  /* 0x0000003d12257221 */ /* 0x000fe20000000000 */
[----:B------:R-:W-:Y:S01]  /*26d0*/  F2FP.SATFINITE.E4M3.F32.PACK_AB_MERGE_C R111, R135, R61, RZ ;  /* 0x0000003d876f723e */ /* 0x000fe200048070ff */
[----:B------:R-:W-:Y:S01]  /*26e0*/  @!P6 FMUL R69, R69, 0.5 ;  /* 0x3f0000004545e820 */ /* 0x000fe20000400000 */
[----:B------:R-:W3:Y:S01]  /*26f0*/  MUFU.EX2 R65, R65 ;  /* 0x0000004100417308 */ /* 0x000ee20000000800 */
[----:B-1----:R-:W-:Y:S01]  /*2700*/  @!P5 FMUL R11, R11, R11 ;  /* 0x0000000b0b0bd220 */ /* 0x002fe20000400000 */
[----:B------:R-:W-:Y:S01]  /*2710*/  FSETP.GEU.AND P5, PT, R68, -126, PT ;  /* 0xc2fc00004400780b */ /* 0x000fe20003fae000 */
[----:B------:R-:W1:Y:S01]  /*2720*/  SHFL.BFLY PT, R16, R5, 0x2, 0x1f ;  /* 0x0c401f0005107f89 */ /* 0x000e6200000e0000 */
[----:B------:R-:W-:Y:S02]  /*2730*/  F2FP.SATFINITE.E4M3.F32.PACK_AB_MERGE_C R107, R135, R56, RZ ;  /* 0x00000038876b723e */ /* 0x000fe400048070ff */
[----:B------:R-:W-:Y:S01]  /*2740*/  LOP3.LUT R103, R103, 0xff, RZ, 0xc0, !PT ;  /* 0x000000ff67677812 */ /* 0x000fe200078ec0ff */
[----:B------:R-:W-:Y:S01]  /*2750*/  @!P2 FMUL R73, R73, 0.5 ;  /* 0x3f0000004949a820 */ /* 0x000fe20000400000 */
[----:B------:R-:W4:Y:S01]  /*2760*/  MUFU.EX2 R64, R64 ;  /* 0x0000004000407308 */ /* 0x000f220000000800 */
[----:B--2---:R-:W-:Y:S01]  /*2770*/  @!P1 FMUL R60, R60, R60 ;  /* 0x0000003c3c3c9220 */ /* 0x004fe20000400000 */
[----:B------:R-:W-:-:S02]  /*2780*/  FSETP.GEU.AND P1, PT, R72, -126, PT ;  /* 0xc2fc00004800780b */ /* 0x000fc40003f2e000 */
[----:B------:R-:W-:Y:S02]  /*2790*/  LOP3.LUT R104, R104, 0xffff, RZ, 0xc0, !PT ;  /* 0x0000ffff68687812 */ /* 0x000fe400078ec0ff */
[----:B------:R-:W-:Y:S01]  /*27a0*/  F2FP.SATFINITE.E4M3.F32.PACK_AB_MERGE_C R110, R135, R60, RZ ;  /* 0x0000003c876e723e */ /* 0x000fe200048070ff */
[----:B------:R-:W-:Y:S01]  /*27b0*/  @!P5 FMUL R68, R68, 0.5 ;  /* 0x3f0000004444d820 */ /* 0x000fe20000400000 */
[----:B------:R-:W2:Y:S01]  /*27c0*/  MUFU.EX2 R69, R69 ;  /* 0x0000004500457308 */ /* 0x000ea20000000800 */
[----:B---3--:R-:W-:Y:S01]  /*27d0*/  @!P3 FMUL R65, R65, R65 ;  /* 0x000000414141b220 */ /* 0x008fe20000400000 */
[----:B------:R-:W-:Y:S02]  /*27e0*/  FSETP.GEU.AND P3, PT, R77, -126, PT ;  /* 0xc2fc00004d00780b */ /* 0x000fe40003f6e000 */
[----:B------:R-:W-:Y:S02]  /*27f0*/  LOP3.LUT R85, R85, 0xff, RZ, 0xc0, !PT ;  /* 0x000000ff55557812 */ /* 0x000fe400078ec0ff */
[----:B------:R-:W-:Y:S01]  /*2800*/  PRMT R103, R104, 0x7604, R103 ;  /* 0x0000760468677816 */ /* 0x000fe20000000067 */
[----:B------:R-:W-:Y:S01]  /*2810*/  @!P1 FMUL R72, R72, 0.5 ;  /* 0x3f00000048489820 */ /* 0x000fe20000400000 */
[----:B------:R-:W3:Y:S01]  /*2820*/  MUFU.EX2 R73, R73 ;  /* 0x0000004900497308 */ /* 0x000ee20000000800 */
[----:B----4-:R-:W-:Y:S01]  /*2830*/  @!P4 FMUL R64, R64, R64 ;  /* 0x000000404040c220 */ /* 0x010fe20000400000 */
[----:B------:R-:W-:-:S02]  /*2840*/  FSETP.GEU.AND P4, PT, R76, -126, PT ;  /* 0xc2fc00004c00780b */ /* 0x000fc40003f8e000 */
[----:B-1----:R-:W-:Y:S02]  /*2850*/  FMNMX R9, R5, R16, !PT ;  /* 0x0000001005097209 */ /* 0x002fe40007800000 */
[----:B------:R-:W-:Y:S01]  /*2860*/  F2FP.SATFINITE.E4M3.F32.PACK_AB_MERGE_C R112, R135, R64, RZ ;  /* 0x000000408770723e */ /* 0x000fe200048070ff */
[----:B------:R-:W-:Y:S01]  /*2870*/  @!P3 FMUL R77, R77, 0.5 ;  /* 0x3f0000004d4db820 */ /* 0x000fe20000400000 */
[----:B------:R-:W1:Y:S01]  /*2880*/  MUFU.EX2 R68, R68 ;  /* 0x0000004400447308 */ /* 0x000e620000000800 */
[----:B--2---:R-:W-:Y:S01]  /*2890*/  @!P6 FMUL R69, R69, R69 ;  /* 0x000000454545e220 */ /* 0x004fe20000400000 */
[----:B------:R-:W-:Y:S02]  /*28a0*/  FSETP.GEU.AND P6, PT, R80, -126, PT ;  /* 0xc2fc00005000780b */ /* 0x000fe40003fce000 */
[----:B------:R-:W-:Y:S02]  /*28b0*/  LOP3.LUT R97, R97, 0xff, RZ, 0xc0, !PT ;  /* 0x000000ff61617812 */ /* 0x000fe400078ec0ff */
[----:B------:R-:W-:Y:S01]  /*28c0*/  LOP3.LUT R110, R110, 0xff, RZ, 0xc0, !PT ;  /* 0x000000ff6e6e7812 */ /* 0x000fe200078ec0ff */
[----:B------:R-:W-:Y:S01]  /*28d0*/  @!P4 FMUL R76, R76, 0.5 ;  /* 0x3f0000004c4cc820 */ /* 0x000fe20000400000 */
[----:B------:R-:W2:Y:S01]  /*28e0*/  MUFU.EX2 R72, R72 ;  /* 0x0000004800487308 */ /* 0x000ea20000000800 */
[----:B---3--:R-:W-:Y:S01]  /*28f0*/  @!P2 FMUL R73, R73, R73 ;  /* 0x000000494949a220 */ /* 0x008fe20000400000 */
[----:B------:R-:W-:-:S02]  /*2900*/  FSETP.GEU.AND P2, PT, R7, -126, PT ;  /* 0xc2fc00000700780b */ /* 0x000fc40003f4e000 */
[----:B------:R-:W-:Y:S02]  /*2910*/  LOP3.LUT R111, R111, 0xffff, RZ, 0xc0, !PT ;  /* 0x0000ffff6f6f7812 */ /* 0x000fe400078ec0ff */
[----:B------:R-:W-:Y:S01]  /*2920*/  F2FP.SATFINITE.E4M3.F32.PACK_AB_MERGE_C R89, R135, R14, RZ ;  /* 0x0000000e8759723e */ /* 0x000fe200048070ff */
[----:B------:R-:W-:Y:S01]  /*2930*/  @!P6 FMUL R80, R80, 0.5 ;  /* 0x3f0000005050e820 */ /* 0x000fe20000400000 */
[----:B------:R-:W3:Y:S01]  /*2940*/  MUFU.EX2 R77, R77 ;  /* 0x0000004d004d7308 */ /* 0x000ee20000000800 */
[----:B-1----:R-:W-:Y:S01]  /*2950*/  @!P5 FMUL R68, R68, R68 ;  /* 0x000000444444d220 */ /* 0x002fe20000400000 */
[----:B------:R-:W-:Y:S02]  /*2960*/  FSETP.NEU.AND P5, PT, R9, -INF , PT ;  /* 0xff8000000900780b */ /* 0x000fe40003fad000 */
[----:B------:R-:W-:Y:S01]  /*2970*/  F2FP.SATFINITE.E4M3.F32.PACK_AB_MERGE_C R109, R135, R57, RZ ;  /* 0x00000039876d723e */ /* 0x000fe200048070ff */
[----:B------:R-:W-:Y:S01]  /*2980*/  FADD R41, R36, R68 ;  /* 0x0000004424297221 */ /* 0x000fe20000000000 */
[----:B------:R-:W-:Y:S01]  /*2990*/  FSEL R5, R9, RZ, P5 ;  /* 0x000000ff09057208 */ /* 0x000fe20002800000 */
[----:B------:R-:W-:Y:S01]  /*29a0*/  @!P2 FMUL R7, R7, 0.5 ;  /* 0x3f0000000707a820 */ /* 0x000fe20000400000 */
[----:B------:R-:W1:Y:S01]  /*29b0*/  MUFU.EX2 R76, R76 ;  /* 0x0000004c004c7308 */ /* 0x000e620000000800 */
[----:B------:R-:W-:Y:S01]  /*29c0*/  FSETP.GEU.AND P5, PT, R81, -126, PT ;  /* 0xc2fc00005100780b */ /* 0x000fe20003fae000 */
[----:B--2---:R-:W-:Y:S01]  /*29d0*/  @!P1 FMUL R72, R72, R72 ;  /* 0x0000004848489220 */ /* 0x004fe20000400000 */
[----:B------:R-:W-:Y:S01]  /*29e0*/  FMUL R5, R5, UR6 ;  /* 0x0000000605057c20 */ /* 0x000fe20008400000 */
[----:B------:R-:W-:Y:S01]  /*29f0*/  FSETP.GEU.AND P1, PT, R84, -126, PT ;  /* 0xc2fc00005400780b */ /* 0x000fe20003f2e000 */
[----:B------:R-:W-:Y:S01]  /*2a00*/  FADD R36, R22, R69 ;  /* 0x0000004516247221 */ /* 0x000fe20000000000 */
[----:B------:R-:W-:Y:S01]  /*2a10*/  FADD R100, R40, R72 ;  /* 0x0000004828647221 */ /* 0x000fe20000000000 */
[--C-:B------:R-:W-:Y:S01]  /*2a20*/  FFMA R27, R27, UR6, -R5.reuse ;  /* 0x000000061b1b7c23 */ /* 0x100fe20008000805 */
[----:B------:R-:W2:Y:S01]  /*2a30*/  MUFU.EX2 R80, R80 ;  /* 0x0000005000507308 */ /* 0x000ea20000000800 */
[--C-:B------:R-:W-:Y:S01]  /*2a40*/  FFMA R26, R26, UR6, -R5.reuse ;  /* 0x000000061a1a7c23 */ /* 0x100fe20008000805 */
[----:B---3--:R-:W-:Y:S01]  /*2a50*/  @!P3 FMUL R77, R77, R77 ;  /* 0x0000004d4d4db220 */ /* 0x008fe20000400000 */
[--C-:B------:R-:W-:Y:S01]  /*2a60*/  FFMA R30, R30, UR6, -R5.reuse ;  /* 0x000000061e1e7c23 */ /* 0x100fe20008000805 */
[----:B------:R-:W-:Y:S01]  /*2a70*/  FSETP.GEU.AND P3, PT, R27, -126, PT ;  /* 0xc2fc00001b00780b */ /* 0x000fe20003f6e000 */
[--C-:B------:R-:W-:Y:S01]  /*2a80*/  FFMA R35, R35, UR6, -R5.reuse ;  /* 0x0000000623237c23 */ /* 0x100fe20008000805 */
[----:B------:R-:W-:Y:S01]  /*2a90*/  @!P5 FMUL R81, R81, 0.5 ;  /* 0x3f0000005151d820 */ /* 0x000fe20000400000 */
[--C-:B------:R-:W-:Y:S01]  /*2aa0*/  FFMA R31, R31, UR6, -R5.reuse ;  /* 0x000000061f1f7c23 */ /* 0x100fe20008000805 */
[----:B------:R3:W4:Y:S01]  /*2ab0*/  MUFU.EX2 R25, R7 ;  /* 0x0000000700197308 */ /* 0x0007220000000800 */
[----:B-1----:R-:W-:Y:S01]  /*2ac0*/  @!P4 FMUL R76, R76, R76 ;  /* 0x0000004c4c4cc220 */ /* 0x002fe20000400000 */
[----:B------:R-:W-:Y:S01]  /*2ad0*/  FSETP.GEU.AND P4, PT, R26, -126, PT ;  /* 0xc2fc00001a00780b */ /* 0x000fe20003f8e000 */
[----:B------:R-:W-:Y:S01]  /*2ae0*/  @!P1 FMUL R84, R84, 0.5 ;  /* 0x3f00000054549820 */ /* 0x000fe20000400000 */
[--C-:B------:R-:W-:Y:S01]  /*2af0*/  FFMA R15, R34, UR6, -R5.reuse ;  /* 0x00000006220f7c23 */ /* 0x100fe20008000805 */
[--C-:B------:R-:W-:Y:S01]  /*2b00*/  FFMA R39, R39, UR6, -R5.reuse ;  /* 0x0000000627277c23 */ /* 0x100fe20008000805 */
[--C-:B------:R-:W-:Y:S01]  /*2b10*/  FFMA R17, R42, UR6, -R5.reuse ;  /* 0x000000062a117c23 */ /* 0x100fe20008000805 */
[--C-:B------:R-:W-:Y:S01]  /*2b20*/  FFMA R47, R47, UR6, -R5.reuse ;  /* 0x000000062f2f7c23 */ /* 0x100fe20008000805 */
[----:B------:R-:W1:Y:S01]  /*2b30*/  MUFU.EX2 R81, R81 ;  /* 0x0000005100517308 */ /* 0x000e620000000800 */
[----:B--2---:R-:W-:Y:S01]  /*2b40*/  @!P6 FMUL R80, R80, R80 ;  /* 0x000000505050e220 */ /* 0x004fe20000400000 */
[----:B------:R-:W-:Y:S01]  /*2b50*/  FSETP.GEU.AND P6, PT, R30, -126, PT ;  /* 0xc2fc00001e00780b */ /* 0x000fe20003fce000 */
[----:B------:R-:W-:Y:S01]  /*2b60*/  @!P3 FMUL R27, R27, 0.5 ;  /* 0x3f0000001b1bb820 */ /* 0x000fe20000400000 */
[--C-:B---3--:R-:W-:Y:S01]  /*2b70*/  FFMA R7, R38, UR6, -R5.reuse ;  /* 0x0000000626077c23 */ /* 0x108fe20008000805 */
[--C-:B------:R-:W-:Y:S01]  /*2b80*/  FFMA R43, R43, UR6, -R5.reuse ;  /* 0x000000062b2b7c23 */ /* 0x100fe20008000805 */
[--C-:B------:R-:W-:Y:S01]  /*2b90*/  FFMA R51, R51, UR6, -R5.reuse ;  /* 0x0000000633337c23 */ /* 0x100fe20008000805 */
[----:B------:R-:W-:Y:S01]  /*2ba0*/  @!P4 FMUL R26, R26, 0.5 ;  /* 0x3f0000001a1ac820 */ /* 0x000fe20000400000 */
[----:B------:R-:W2:Y:S01]  /*2bb0*/  MUFU.EX2 R84, R84 ;  /* 0x0000005400547308 */ /* 0x000ea20000000800 */
[----:B----4-:R-:W-:Y:S01]  /*2bc0*/  @!P2 FMUL R25, R25, R25 ;  /* 0x000000191919a220 */ /* 0x010fe20000400000 */
[----:B------:R-:W-:Y:S01]  /*2bd0*/  FSETP.GEU.AND P2, PT, R35, -126, PT ;  /* 0xc2fc00002300780b */ /* 0x000fe20003f4e000 */
[--C-:B------:R-:W-:Y:S01]  /*2be0*/  FFMA R59, R59, UR6, -R5.reuse ;  /* 0x000000063b3b7c23 */ /* 0x100fe20008000805 */
[--C-:B------:R-:W-:Y:S01]  /*2bf0*/  FFMA R55, R55, UR6, -R5.reuse ;  /* 0x0000000637377c23 */ /* 0x100fe20008000805 */
[--C-:B------:R-:W-:Y:S01]  /*2c00*/  FFMA R63, R63, UR6, -R5.reuse ;  /* 0x000000063f3f7c23 */ /* 0x100fe20008000805 */
[--C-:B------:R-:W-:Y:S01]  /*2c10*/  FFMA R19, R62, UR6, -R5.reuse ;  /* 0x000000063e137c23 */ /* 0x100fe20008000805 */
[----:B------:R-:W-:Y:S01]  /*2c20*/  @!P6 FMUL R30, R30, 0.5 ;  /* 0x3f0000001e1ee820 */ /* 0x000fe20000400000 */
[----:B------:R-:W3:Y:S01]  /*2c30*/  MUFU.EX2 R16, R27 ;  /* 0x0000001b00107308 */ /* 0x000ee20000000800 */
[----:B-1----:R-:W-:Y:S01]  /*2c40*/  @!P5 FMUL R81, R81, R81 ;  /* 0x000000515151d220 */ /* 0x002fe20000400000 */
[----:B------:R-:W-:Y:S01]  /*2c50*/  FSETP.GEU.AND P5, PT, R31, -126, PT ;  /* 0xc2fc00001f00780b */ /* 0x000fe20003fae000 */
[--C-:B------:R-:W-:Y:S01]  /*2c60*/  FFMA R71, R71, UR6, -R5.reuse ;  /* 0x0000000647477c23 */ /* 0x100fe20008000805 */
[--C-:B------:R-:W-:Y:S01]  /*2c70*/  FFMA R66, R66, UR6, -R5.reuse ;  /* 0x0000000642427c23 */ /* 0x100fe20008000805 */
[--C-:B------:R-:W-:Y:S01]  /*2c80*/  FFMA R67, R67, UR6, -R5.reuse ;  /* 0x0000000643437c23 */ /* 0x100fe20008000805 */
[--C-:B------:R-:W-:Y:S01]  /*2c90*/  FFMA R70, R70, UR6, -R5.reuse ;  /* 0x0000000646467c23 */ /* 0x100fe20008000805 */
[----:B------:R-:W-:Y:S01]  /*2ca0*/  @!P2 FMUL R35, R35, 0.5 ;  /* 0x3f0000002323a820 */ /* 0x000fe20000400000 */
[----:B------:R-:W1:Y:S01]  /*2cb0*/  MUFU.EX2 R26, R26 ;  /* 0x0000001a001a7308 */ /* 0x000e620000000800 */
[----:B--2---:R-:W-:Y:S01]  /*2cc0*/  @!P1 FMUL R84, R84, R84 ;  /* 0x0000005454549220 */ /* 0x004fe20000400000 */
[----:B------:R-:W-:Y:S01]  /*2cd0*/  FSETP.GEU.AND P1, PT, R15, -126, PT ;  /* 0xc2fc00000f00780b */ /* 0x000fe20003f2e000 */
[--C-:B------:R-:W-:Y:S01]  /*2ce0*/  FFMA R75, R75, UR6, -R5.reuse ;  /* 0x000000064b4b7c23 */ /* 0x100fe20008000805 */
[--C-:B------:R-:W-:Y:S01]  /*2cf0*/  FFMA R74, R74, UR6, -R5.reuse ;  /* 0x000000064a4a7c23 */ /* 0x100fe20008000805 */
[--C-:B------:R-:W-:Y:S01]  /*2d00*/  FFMA R83, R83, UR6, -R5.reuse ;  /* 0x0000000653537c23 */ /* 0x100fe20008000805 */
[--C-:B------:R-:W-:Y:S01]  /*2d10*/  FFMA R78, R78, UR6, -R5.reuse ;  /* 0x000000064e4e7c23 */ /* 0x100fe20008000805 */
[----:B------:R-:W-:Y:S01]  /*2d20*/  @!P5 FMUL R31, R31, 0.5 ;  /* 0x3f0000001f1fd820 */ /* 0x000fe20000400000 */
[----:B------:R-:W2:Y:S01]  /*2d30*/  MUFU.EX2 R30, R30 ;  /* 0x0000001e001e7308 */ /* 0x000ea20000000800 */
[----:B---3--:R-:W-:Y:S01]  /*2d40*/  @!P3 FMUL R16, R16, R16 ;  /* 0x000000101010b220 */ /* 0x008fe20000400000 */
[----:B------:R-:W-:Y:S01]  /*2d50*/  FSETP.GEU.AND P3, PT, R39, -126, PT ;  /* 0xc2fc00002700780b */ /* 0x000fe20003f6e000 */
[--C-:B------:R-:W-:Y:S01]  /*2d60*/  FFMA R79, R79, UR6, -R5.reuse ;  /* 0x000000064f4f7c23 */ /* 0x100fe20008000805 */
[--C-:B------:R-:W-:Y:S01]  /*2d70*/  FFMA R82, R82, UR6, -R5.reuse ;  /* 0x0000000652527c23 */ /* 0x100fe20008000805 */
[----:B------:R-:W-:Y:S01]  /*2d80*/  FFMA R86, R86, UR6, -R5 ;  /* 0x0000000656567c23 */ /* 0x000fe20008000805 */
[----:B------:R-:W-:Y:S01]  /*2d90*/  FADD R40, R24, R73 ;  /* 0x0000004918287221 */ /* 0x000fe20000000000 */
[----:B------:R-:W-:Y:S01]  /*2da0*/  @!P1 FMUL R15, R15, 0.5 ;  /* 0x3f0000000f0f9820 */ /* 0x000fe20000400000 */
[----:B------:R3:W4:Y:S01]  /*2db0*/  MUFU.EX2 R42, R35 ;  /* 0x00000023002a7308 */ /* 0x0007220000000800 */
[----:B-1----:R-:W-:Y:S01]  /*2dc0*/  @!P4 FMUL R26, R26, R26 ;  /* 0x0000001a1a1ac220 */ /* 0x002fe20000400000 */
[----:B------:R-:W-:Y:S01]  /*2dd0*/  FSETP.GEU.AND P4, PT, R7, -126, PT ;  /* 0xc2fc00000700780b */ /* 0x000fe20003f8e000 */
[----:B------:R-:W-:Y:S01]  /*2de0*/  FADD R24, R44, R76 ;  /* 0x0000004c2c187221 */ /* 0x000fe20000000000 */
[----:B------:R-:W-:Y:S01]  /*2df0*/  FADD R44, R28, R77 ;  /* 0x0000004d1c2c7221 */ /* 0x000fe20000000000 */
[----:B------:R-:W-:Y:S01]  /*2e00*/  FADD R28, R48, R80 ;  /* 0x00000050301c7221 */ /* 0x000fe20000000000 */
[----:B------:R-:W-:Y:S01]  /*2e10*/  FADD R48, R56, R84 ;  /* 0x0000005438307221 */ /* 0x000fe20000000000 */
[----:B------:R-:W-:Y:S01]  /*2e20*/  @!P3 FMUL R39, R39, 0.5 ;  /* 0x3f0000002727b820 */ /* 0x000fe20000400000 */
[----:B------:R1:W5:Y:S01]  /*2e30*/  MUFU.EX2 R34, R31 ;  /* 0x0000001f00227308 */ /* 0x0003620000000800 */
[----:B--2---:R-:W-:Y:S01]  /*2e40*/  @!P6 FMUL R30, R30, R30 ;  /* 0x0000001e1e1ee220 */ /* 0x004fe20000400000 */
[----:B------:R-:W-:Y:S01]  /*2e50*/  FSETP.GEU.AND P6, PT, R17, -126, PT ;  /* 0xc2fc00001100780b */ /* 0x000fe20003fce000 */
[----:B---3--:R-:W-:Y:S01]  /*2e60*/  FADD R35, R14, R60 ;  /* 0x0000003c0e237221 */ /* 0x008fe20000000000 */
[----:B------:R-:W-:Y:S01]  /*2e70*/  F2FP.SATFINITE.E4M3.F32.PACK_AB_MERGE_C R84, R135, R84, RZ ;  /* 0x000000548754723e */ /* 0x000fe200048070ff */
[----:B------:R-:W-:Y:S01]  /*2e80*/  FADD R33, R33, R40 ;  /* 0x0000002821217221 */ /* 0x000fe20000000000 */
[----:B------:R-:W-:Y:S01]  /*2e90*/  F2FP.SATFINITE.E4M3.F32.PACK_AB_MERGE_C R60, R135, R30, RZ ;  /* 0x0000001e873c723e */ /* 0x000fe200048070ff */
[----:B------:R-:W-:Y:S01]  /*2ea0*/  @!P4 FMUL R7, R7, 0.5 ;  /* 0x3f0000000707c820 */ /* 0x000fe20000400000 */
[----:B------:R2:W3:Y:S01]  /*2eb0*/  MUFU.EX2 R38, R15 ;  /* 0x0000000f00267308 */ /* 0x0004e20000000800 */
[----:B----4-:R-:W-:Y:S01]  /*2ec0*/  @!P2 FMUL R42, R42, R42 ;  /* 0x0000002a2a2aa220 */ /* 0x010fe20000400000 */
[----:B------:R-:W-:Y:S01]  /*2ed0*/  FSETP.GEU.AND P2, PT, R47, -126, PT ;  /* 0xc2fc00002f00780b */ /* 0x000fe20003f4e000 */
[----:B------:R-:W-:Y:S01]  /*2ee0*/  FADD R35, R35, R24 ;  /* 0x0000001823237221 */ /* 0x000fe20000000000 */
[C---:B------:R-:W-:Y:S01]  /*2ef0*/  F2FP.SATFINITE.E4M3.F32.PACK_AB_MERGE_C R56, R135.reuse, R26, RZ ;  /* 0x0000001a8738723e */ /* 0x040fe200048070ff */
[----:B-1----:R-:W-:Y:S01]  /*2f00*/  FADD R31, R6, R11 ;  /* 0x0000000b061f7221 */ /* 0x002fe20000000000 */
[----:B------:R-:W-:Y:S01]  /*2f10*/  F2FP.SATFINITE.E4M3.F32.PACK_AB_MERGE_C R22, R135, R42, RZ ;  /* 0x0000002a8716723e */ /* 0x000fe200048070ff */
[----:B------:R-:W-:Y:S01]  /*2f20*/  @!P6 FMUL R17, R17, 0.5 ;  /* 0x3f0000001111e820 */ /* 0x000fe20000400000 */
[----:B------:R1:W4:Y:S01]  /*2f30*/  MUFU.EX2 R90, R7 ;  /* 0x00000007005a7308 */ /* 0x0003220000000800 */
[----:B--2---:R-:W-:Y:S01]  /*2f40*/  FFMA R15, R46, UR6, -R5 ;  /* 0x000000062e0f7c23 */ /* 0x004fe20008000805 */
[----:B-----5:R-:W-:Y:S01]  /*2f50*/  @!P5 FMUL R34, R34, R34 ;  /* 0x000000222222d220 */ /* 0x020fe20000400000 */
[----:B------:R-:W-:Y:S01]  /*2f60*/  FSETP.GEU.AND P5, PT, R43, -126, PT ;  /* 0xc2fc00002b00780b */ /* 0x000fe20003fae000 */
[----:B------:R-:W-:Y:S01]  /*2f70*/  FADD R45, R88, R25 ;  /* 0x00000019582d7221 */ /* 0x000fe20000000000 */
[----:B------:R-:W-:Y:S01]  /*2f80*/  LOP3.LUT R84, R84, 0xff, RZ, 0xc0, !PT ;  /* 0x000000ff54547812 */ /* 0x000fe200078ec0ff */
[----:B------:R-:W-:Y:S01]  /*2f90*/  FADD R31, R31, R100 ;  /* 0x000000641f1f7221 */ /* 0x000fe20000000000 */
[----:B------:R-:W-:Y:S01]  /*2fa0*/  @!P2 FMUL R47, R47, 0.5 ;  /* 0x3f0000002f2fa820 */ /* 0x000fe20000400000 */
[----:B------:R2:W5:Y:S01]  /*2fb0*/  MUFU.EX2 R46, R39 ;  /* 0x00000027002e7308 */ /* 0x0005620000000800 */
[----:B---3--:R-:W-:Y:S01]  /*2fc0*/  @!P1 FMUL R38, R38, R38 ;  /* 0x0000002626269220 */ /* 0x008fe20000400000 */
[----:B------:R-:W-:Y:S01]  /*2fd0*/  FSETP.GEU.AND P1, PT, R15, -126, PT ;  /* 0xc2fc00000f00780b */ /* 0x000fe20003f2e000 */
[----:B-1----:R-:W-:Y:S01]  /*2fe0*/  FFMA R7, R50, UR6, -R5 ;  /* 0x0000000632077c23 */ /* 0x002fe20008000805 */
[----:B------:R-:W-:Y:S01]  /*2ff0*/  F2FP.SATFINITE.E4M3.F32.PACK_AB_MERGE_C R21, R135, R34, RZ ;  /* 0x000000228715723e */ /* 0x000fe200048070ff */
[----:B------:R-:W-:Y:S01]  /*3000*/  FADD R48, R41, R48 ;  /* 0x0000003029307221 */ /* 0x000fe20000000000 */
[----:B------:R-:W-:Y:S01]  /*3010*/  F2FP.SATFINITE.E4M3.F32.PACK_AB_MERGE_C R68, R135, R68, RZ ;  /* 0x000000448744723e */ /* 0x000fe200048070ff */
[----:B------:R-:W-:Y:S01]  /*3020*/  FADD R36, R36, R45 ;  /* 0x0000002d24247221 */ /* 0x000fe20000000000 */
[----:B------:R1:W3:Y:S01]  /*3030*/  MUFU.EX2 R92, R17 ;  /* 0x00000011005c7308 */ /* 0x0002e20000000800 */
[----:B----4-:R-:W-:Y:S01]  /*3040*/  @!P4 FMUL R90, R90, R90 ;  /* 0x0000005a5a5ac220 */ /* 0x010fe20000400000 */
[----:B------:R-:W-:Y:S01]  /*3050*/  @!P5 FMUL R43, R43, 0.5 ;  /* 0x3f0000002b2bd820 */ /* 0x000fe20000400000 */
[----:B------:R-:W-:Y:S01]  /*3060*/  FSETP.GEU.AND P4, PT, R7, -126, PT ;  /* 0xc2fc00000700780b */ /* 0x000fe20003f8e000 */
[----:B--2---:R-:W-:Y:S01]  /*3070*/  FADD R39, R32, R64 ;  /* 0x0000004020277221 */ /* 0x004fe20000000000 */
[----:B------:R-:W-:Y:S01]  /*3080*/  FADD R32, R20, R65 ;  /* 0x0000004114207221 */ /* 0x000fe20000000000 */
[----:B------:R-:W-:Y:S01]  /*3090*/  F2FP.SATFINITE.E4M3.F32.PACK_AB_MERGE_C R64, R135, R38, RZ ;  /* 0x000000268740723e */ /* 0x000fe200048070ff */
[----:B------:R-:W-:Y:S01]  /*30a0*/  @!P1 FMUL R15, R15, 0.5 ;  /* 0x3f0000000f0f9820 */ /* 0x000fe20000400000 */
[----:B------:R2:W4:Y:S01]  /*30b0*/  MUFU.EX2 R50, R43 ;  /* 0x0000002b00327308 */ /* 0x0005220000000800 */
[----:B-1----:R-:W-:Y:S01]  /*30c0*/  FFMA R17, R54, UR6, -R5 ;  /* 0x0000000636117c23 */ /* 0x002fe20008000805 */
[----:B-----5:R-:W-:Y:S01]  /*30d0*/  @!P3 FMUL R46, R46, R46 ;  /* 0x0000002e2e2eb220 */ /* 0x020fe20000400000 */
[----:B------:R-:W-:Y:S01]  /*30e0*/  FSETP.GEU.AND P3, PT, R51, -126, PT ;  /* 0xc2fc00003300780b */ /* 0x000fe20003f6e000 */
[----:B------:R-:W-:Y:S01]  /*30f0*/  FADD R28, R39, R28 ;  /* 0x0000001c271c7221 */ /* 0x000fe20000000000 */
[----:B------:R-:W-:Y:S01]  /*3100*/  F2FP.SATFINITE.E4M3.F32.PACK_AB_MERGE_C R69, R135, R69, RZ ;  /* 0x000000458745723e */ /* 0x000fe200048070ff */
[----:B------:R-:W-:Y:S01]  /*3110*/  FADD R35, R35, R48 ;  /* 0x0000003023237221 */ /* 0x000fe20000000000 */
[----:B------:R-:W-:Y:S01]  /*3120*/  F2FP.SATFINITE.E4M3.F32.PACK_AB_MERGE_C R23, R135, R46, RZ ;  /* 0x0000002e8717723e */ /* 0x000fe200048070ff */
[----:B------:R-:W1:Y:S01]  /*3130*/  MUFU.EX2 R54, R47 ;  /* 0x0000002f00367308 */ /* 0x000e620000000800 */
[----:B------:R-:W-:Y:S01]  /*3140*/  @!P4 FMUL R7, R7, 0.5 ;  /* 0x3f0000000707c820 */ /* 0x000fe20000400000 */
[----:B---3--:R-:W-:Y:S01]  /*3150*/  @!P6 FMUL R92, R92, R92 ;  /* 0x0000005c5c5ce220 */ /* 0x008fe20000400000 */
[----:B------:R-:W-:Y:S01]  /*3160*/  FSETP.GEU.AND P6, PT, R17, -126, PT ;  /* 0xc2fc00001100780b */ /* 0x000fe20003fce000 */
[----:B--2---:R-:W-:Y:S01]  /*3170*/  FADD R43, R52, R81 ;  /* 0x00000051342b7221 */ /* 0x004fe20000000000 */
[----:B------:R-:W-:Y:S01]  /*3180*/  LOP3.LUT R23, R23, 0xffff, RZ, 0xc0, !PT ;  /* 0x0000ffff17177812 */ /* 0x000fe200078ec0ff */
[----:B------:R-:W-:Y:S01]  /*3190*/  FADD R28, R31, R28 ;  /* 0x0000001c1f1c7221 */ /* 0x000fe20000000000 */
[----:B------:R-:W-:Y:S01]  /*31a0*/  F2FP.SATFINITE.E4M3.F32.PACK_AB_MERGE_C R76, R135, R76, RZ ;  /* 0x0000004c874c723e */ /* 0x000fe200048070ff */
[----:B------:R-:W-:Y:S01]  /*31b0*/  @!P3 FMUL R51, R51, 0.5 ;  /* 0x3f0000003333b820 */ /* 0x000fe20000400000 */
[----:B------:R2:W3:Y:S01]  /*31c0*/  MUFU.EX2 R94, R15 ;  /* 0x0000000f005e7308 */ /* 0x0004e20000000800 */
[----:B----4-:R-:W-:Y:S01]  /*31d0*/  @!P5 FMUL R50, R50, R50 ;  /* 0x000000323232d220 */ /* 0x010fe20000400000 */
[----:B------:R-:W-:Y:S01]  /*31e0*/  FSETP.GEU.AND P5, PT, R55, -126, PT ;  /* 0xc2fc00003700780b */ /* 0x000fe20003fae000 */
[----:B------:R-:W-:Y:S01]  /*31f0*/  FADD R32, R32, R43 ;  /* 0x0000002b20207221 */ /* 0x000fe20000000000 */
[----:B------:R-:W-:Y:S01]  /*3200*/  F2FP.SATFINITE.E4M3.F32.PACK_AB_MERGE_C R77, R135, R77, RZ ;  /* 0x0000004d874d723e */ /* 0x000fe200048070ff */
[----:B------:R-:W-:Y:S01]  /*3210*/  FADD R28, R28, R35 ;  /* 0x000000231c1c7221 */ /* 0x000fe20000000000 */
[----:B------:R-:W-:Y:S01]  /*3220*/  LOP3.LUT R68, R68, 0xff, RZ, 0xc0, !PT ;  /* 0x000000ff44447812 */ /* 0x000fe200078ec0ff */
[----:B------:R-:W-:Y:S01]  /*3230*/  @!P6 FMUL R17, R17, 0.5 ;  /* 0x3f0000001111e820 */ /* 0x000fe20000400000 */
[----:B-1----:R-:W-:Y:S01]  /*3240*/  @!P2 FMUL R54, R54, R54 ;  /* 0x000000363636a220 */ /* 0x002fe20000400000 */
[----:B------:R-:W-:Y:S01]  /*3250*/  FSETP.GEU.AND P2, PT, R59, -126, PT ;  /* 0xc2fc00003b00780b */ /* 0x000fe20003f4e000 */
[--C-:B--2---:R-:W-:Y:S01]  /*3260*/  FFMA R15, R58, UR6, -R5.reuse ;  /* 0x000000063a0f7c23 */ /* 0x104fe20008000805 */
[----:B------:R-:W1:Y:S01]  /*3270*/  MUFU.EX2 R96, R7 ;  /* 0x0000000700607308 */ /* 0x000e620000000800 */
[----:B------:R-:W-:Y:S01]  /*3280*/  FFMA R5, R87, UR6, -R5 ;  /* 0x0000000657057c23 */ /* 0x000fe20008000805 */
[----:B------:R-:W-:Y:S01]  /*3290*/  F2FP.SATFINITE.E4M3.F32.PACK_AB_MERGE_C R87, R135, R10, RZ ;  /* 0x0000000a8757723e */ /* 0x000fe200048070ff */
[----:B------:R-:W-:Y:S01]  /*32a0*/  FADD R24, R33, R32 ;  /* 0x0000002021187221 */ /* 0x000fe20000000000 */
[----:B------:R-:W-:Y:S01]  /*32b0*/  @!P5 FMUL R55, R55, 0.5 ;  /* 0x3f0000003737d820 */ /* 0x000fe20000400000 */
[----:B------:R-:W-:Y:S01]  /*32c0*/  LOP3.LUT R69, R69, 0xffff, RZ, 0xc0, !PT ;  /* 0x0000ffff45457812 */ /* 0x000fe200078ec0ff */
[----:B---3--:R-:W-:Y:S01]  /*32d0*/  @!P1 FMUL R94, R94, R94 ;  /* 0x0000005e5e5e9220 */ /* 0x008fe20000400000 */
[----:B------:R-:W-:Y:S01]  /*32e0*/  FSETP.GEU.AND P1, PT, R15, -126, PT ;  /* 0xc2fc00000f00780b */ /* 0x000fe20003f2e000 */
[----:B------:R-:W2:Y:S01]  /*32f0*/  MUFU.EX2 R58, R51 ;  /* 0x00000033003a7308 */ /* 0x000ea20000000800 */
[----:B------:R-:W-:Y:S01]  /*3300*/  LOP3.LUT R32, R87, 0xffff, RZ, 0xc0, !PT ;  /* 0x0000ffff57207812 */ /* 0x000fe200078ec0ff */
[----:B------:R-:W-:-:S02]  /*3310*/  IMAD.U32 R31, R64, 0x10000, RZ ;  /* 0x00010000401f7824 */ /* 0x000fc400078e00ff */
[----:B------:R-:W-:Y:S01]  /*3320*/  @!P2 FMUL R59, R59, 0.5 ;  /* 0x3f0000003b3ba820 */ /* 0x000fe20000400000 */
[----:B------:R-:W-:Y:S02]  /*3330*/  PRMT R110, R111, 0x7604, R110 ;  /* 0x000076046f6e7816 */ /* 0x000fe4000000006e */
[----:B------:R-:W-:Y:S01]  /*3340*/  PRMT R32, R32, 0x7604, R85 ;  /* 0x0000760420207816 */ /* 0x000fe20000000055 */
[----:B------:R3:W4:Y:S01]  /*3350*/  MUFU.EX2 R98, R17 ;  /* 0x0000001100627308 */ /* 0x0007220000000800 */
[----:B-1----:R-:W-:Y:S01]  /*3360*/  @!P4 FMUL R96, R96, R96 ;  /* 0x000000606060c220 */ /* 0x002fe20000400000 */
[----:B------:R-:W-:Y:S02]  /*3370*/  FSETP.GEU.AND P4, PT, R19, -126, PT ;  /* 0xc2fc00001300780b */ /* 0x000fe40003f8e000 */
[----:B------:R-:W-:Y:S01]  /*3380*/  @!P1 FMUL R15, R15, 0.5 ;  /* 0x3f0000000f0f9820 */ /* 0x000fe20000400000 */
[C---:B------:R-:W-:Y:S02]  /*3390*/  F2FP.SATFINITE.E4M3.F32.PACK_AB_MERGE_C R106, R135.reuse, R52, RZ ;  /* 0x00000034876a723e */ /* 0x040fe400048070ff */
[----:B------:R-:W-:Y:S01]  /*33a0*/  F2FP.SATFINITE.E4M3.F32.PACK_AB_MERGE_C R95, R135, R20, RZ ;  /* 0x00000014875f723e */ /* 0x000fe200048070ff */
[----:B------:R-:W1:Y:S01]  /*33b0*/  MUFU.EX2 R59, R59 ;  /* 0x0000003b003b7308 */ /* 0x000e620000000800 */
[----:B--2---:R-:W-:Y:S01]  /*33c0*/  @!P3 FMUL R58, R58, R58 ;  /* 0x0000003a3a3ab220 */ /* 0x004fe20000400000 */
[----:B------:R-:W-:Y:S01]  /*33d0*/  FSETP.GEU.AND P3, PT, R63, -126, PT ;  /* 0xc2fc00003f00780b */ /* 0x000fe20003f6e000 */
[----:B---3--:R-:W-:Y:S01]  /*33e0*/  IMAD.U32 R17, RZ, RZ, UR7 ;  /* 0x00000007ff117e24 */ /* 0x008fe2000f8e00ff */
[----:B------:R-:W-:-:S02]  /*33f0*/  LOP3.LUT R101, R101, 0xff, RZ, 0xc0, !PT ;  /* 0x000000ff65657812 */ /* 0x000fc400078ec0ff */
[----:B------:R-:W-:Y:S01]  /*3400*/  F2FP.SATFINITE.E4M3.F32.PACK_AB_MERGE_C R18, R135, R58, RZ ;  /* 0x0000003a8712723e */ /* 0x000fe200048070ff */
[----:B------:R-:W-:Y:S01]  /*3410*/  @!P4 FMUL R19, R19, 0.5 ;  /* 0x3f0000001313c820 */ /* 0x000fe20000400000 */
[----:B------:R-:W2:Y:S01]  /*3420*/  MUFU.EX2 R62, R55 ;  /* 0x00000037003e7308 */ /* 0x000ea20000000800 */
[----:B----4-:R-:W-:Y:S01]  /*3430*/  @!P6 FMUL R98, R98, R98 ;  /* 0x000000626262e220 */ /* 0x010fe20000400000 */
[----:B------:R-:W-:Y:S01]  /*3440*/  FSETP.GEU.AND P6, PT, R66, -126, PT ;  /* 0xc2fc00004200780b */ /* 0x000fe20003fce000 */
[----:B------:R3:W-:Y:S01]  /*3450*/  SYNCS.ARRIVE.TRANS64.A1T0 RZ, [R17+UR21], RZ ;  /* 0x000000ff11ff79a7 */ /* 0x0007e20008100015 */
[----:B------:R-:W-:Y:S02]  /*3460*/  LOP3.LUT R102, R102, 0xffff, RZ, 0xc0, !PT ;  /* 0x0000ffff66667812 */ /* 0x000fe400078ec0ff */
[----:B------:R-:W-:Y:S01]  /*3470*/  LOP3.LUT R76, R76, 0xff, RZ, 0xc0, !PT ;  /* 0x000000ff4c4c7812 */ /* 0x000fe200078ec0ff */
[----:B------:R-:W-:Y:S01]  /*3480*/  @!P3 FMUL R63, R63, 0.5 ;  /* 0x3f0000003f3fb820 */ /* 0x000fe20000400000 */
[----:B------:R4:W5:Y:S01]  /*3490*/  MUFU.EX2 R7, R15 ;  /* 0x0000000f00077308 */ /* 0x0009620000000800 */
[----:B-1----:R-:W-:Y:S01]  /*34a0*/  @!P2 FMUL R59, R59, R59 ;  /* 0x0000003b3b3ba220 */ /* 0x002fe20000400000 */
[----:B------:R-:W-:-:S02]  /*34b0*/  FSETP.GEU.AND P2, PT, R71, -126, PT ;  /* 0xc2fc00004700780b */ /* 0x000fc40003f4e000 */
[----:B---3--:R-:W-:Y:S02]  /*34c0*/  F2FP.SATFINITE.E4M3.F32.PACK_AB_MERGE_C R17, R135, R54, RZ ;  /* 0x000000368711723e */ /* 0x008fe400048070ff */
[----:B------:R-:W-:Y:S01]  /*34d0*/  LOP3.LUT R77, R77, 0xffff, RZ, 0xc0, !PT ;  /* 0x0000ffff4d4d7812 */ /* 0x000fe200078ec0ff */
[----:B------:R-:W-:Y:S01]  /*34e0*/  @!P6 FMUL R66, R66, 0.5 ;  /* 0x3f0000004242e820 */ /* 0x000fe20000400000 */
[----:B------:R-:W1:Y:S01]  /*34f0*/  MUFU.EX2 R63, R63 ;  /* 0x0000003f003f7308 */ /* 0x000e620000000800 */
[----:B--2---:R-:W-:Y:S01]  /*3500*/  @!P5 FMUL R62, R62, R62 ;  /* 0x0000003e3e3ed220 */ /* 0x004fe20000400000 */
[----:B------:R-:W-:Y:S02]  /*3510*/  FSETP.GEU.AND P5, PT, R67, -126, PT ;  /* 0xc2fc00004300780b */ /* 0x000fe40003fae000 */
[----:B----4-:R-:W-:Y:S02]  /*3520*/  LOP3.LUT R15, R0, 0x3, RZ, 0xc0, !PT ;  /* 0x00000003000f7812 */ /* 0x010fe400078ec0ff */
[----:B------:R-:W-:Y:S01]  /*3530*/  LOP3.LUT R17, R17, 0xffff, RZ, 0xc0, !PT ;  /* 0x0000ffff11117812 */ /* 0x000fe200078ec0ff */
[----:B------:R-:W-:Y:S01]  /*3540*/  @!P2 FMUL R71, R71, 0.5 ;  /* 0x3f0000004747a820 */ /* 0x000fe20000400000 */
[----:B------:R-:W2:Y:S01]  /*3550*/  MUFU.EX2 R27, R19 ;  /* 0x00000013001b7308 */ /* 0x000ea20000000800 */
[----:B-----5:R-:W-:Y:S01]  /*3560*/  @!P1 FMUL R7, R7, R7 ;  /* 0x0000000707079220 */ /* 0x020fe20000400000 */
[----:B------:R-:W-:Y:S01]  /*3570*/  FSETP.GEU.AND P1, PT, R70, -126, PT ;  /* 0xc2fc00004600780b */ /* 0x000fe20003f2e000 */
[----:B------:R-:W-:Y:S01]  /*3580*/  VIADD R15, R15, 0xffffffff ;  /* 0xffffffff0f0f7836 */ /* 0x000fe20000000000 */
[----:B------:R-:W-:Y:S01]  /*3590*/  F2FP.SATFINITE.E4M3.F32.PACK_AB_MERGE_C R20, R135, R16, RZ ;  /* 0x000000108714723e */ /* 0x000fe200048070ff */
[----:B------:R-:W-:Y:S01]  /*35a0*/  FADD R47, R26, R7 ;  /* 0x000000071a2f7221 */ /* 0x000fe20000000000 */
[----:B------:R-:W-:-:S02]  /*35b0*/  IMAD.SHL.U32 R17, R17, 0x1000000, RZ ;  /* 0x0100000011117824 */ /* 0x000fc400078e00ff */
[----:B------:R-:W-:Y:S01]  /*35c0*/  @!P5 FMUL R67, R67, 0.5 ;  /* 0x3f0000004343d820 */ /* 0x000fe20000400000 */
[----:B------:R-:W3:Y:S01]  /*35d0*/  MUFU.EX2 R71, R71 ;  /* 0x0000004700477308 */ /* 0x000ee20000000800 */
[----:B-1----:R-:W-:Y:S01]  /*35e0*/  @!P3 FMUL R63, R63, R63 ;  /* 0x0000003f3f3fb220 */ /* 0x002fe20000400000 */
[----:B------:R-:W-:Y:S01]  /*35f0*/  FSETP.GEU.AND P3, PT, R75, -126, PT ;  /* 0xc2fc00004b00780b */ /* 0x000fe20003f6e000 */
[----:B------:R-:W-:Y:S01]  /*3600*/  FADD R26, R16, R59 ;  /* 0x0000003b101a7221 */ /* 0x000fe20000000000 */
[----:B------:R-:W-:Y:S02]  /*3610*/  F2FP.SATFINITE.E4M3.F32.PACK_AB_MERGE_C R113, R135, R65, RZ ;  /* 0x000000418771723e */ /* 0x000fe400048070ff */
[----:B------:R-:W-:Y:S01]  /*3620*/  PRMT R68, R69, 0x7604, R68 ;  /* 0x0000760445447816 */ /* 0x000fe20000000044 */
[----:B------:R-:W-:Y:S01]  /*3630*/  @!P1 FMUL R70, R70, 0.5 ;  /* 0x3f00000046469820 */ /* 0x000fe20000400000 */
[----:B------:R-:W1:Y:S01]  /*3640*/  MUFU.EX2 R66, R66 ;  /* 0x0000004200427308 */ /* 0x000e620000000800 */
[----:B--2---:R-:W-:Y:S01]  /*3650*/  @!P4 FMUL R27, R27, R27 ;  /* 0x0000001b1b1bc220 */ /* 0x004fe20000400000 */
[----:B------:R-:W-:-:S02]  /*3660*/  FSETP.GEU.AND P4, PT, R74, -126, PT ;  /* 0xc2fc00004a00780b */ /* 0x000fc40003f8e000 */
[----:B------:R-:W-:Y:S01]  /*3670*/  F2FP.SATFINITE.E4M3.F32.PACK_AB_MERGE_C R108, R135, R11, RZ ;  /* 0x0000000b876c723e */ /* 0x000fe200048070ff */
[----:B------:R-:W-:Y:S01]  /*3680*/  FADD R49, R30, R27 ;  /* 0x0000001b1e317221 */ /* 0x000fe20000000000 */
[----:B------:R-:W-:Y:S01]  /*3690*/  FADD R30, R34, R63 ;  /* 0x0000003f221e7221 */ /* 0x000fe20000000000 */
[----:B------:R-:W-:Y:S01]  /*36a0*/  @!P3 FMUL R75, R75, 0.5 ;  /* 0x3f0000004b4bb820 */ /* 0x000fe20000400000 */
[----:B------:R-:W2:Y:S01]  /*36b0*/  MUFU.EX2 R67, R67 ;  /* 0x0000004300437308 */ /* 0x000ea20000000800 */
[----:B---3--:R-:W-:Y:S01]  /*36c0*/  @!P2 FMUL R71, R71, R71 ;  /* 0x000000474747a220 */ /* 0x008fe20000400000 */
[----:B------:R-:W-:Y:S02]  /*36d0*/  FSETP.GEU.AND P2, PT, R83, -126, PT ;  /* 0xc2fc00005300780b */ /* 0x000fe40003f4e000 */
[----:B------:R-:W-:Y:S01]  /*36e0*/  LOP3.LUT R89, R89, 0xff, RZ, 0xc0, !PT ;  /* 0x000000ff59597812 */ /* 0x000fe200078ec0ff */
[----:B------:R-:W-:Y:S01]  /*36f0*/  FADD R51, R46, R71 ;  /* 0x000000472e337221 */ /* 0x000fe20000000000 */
[----:B------:R-:W-:Y:S01]  /*3700*/  F2FP.SATFINITE.E4M3.F32.PACK_AB_MERGE_C R14, R135, R71, RZ ;  /* 0x00000047870e723e */ /* 0x000fe200048070ff */
[----:B------:R-:W-:Y:S01]  /*3710*/  @!P4 FMUL R74, R74, 0.5 ;  /* 0x3f0000004a4ac820 */ /* 0x000fe20000400000 */
[----:B------:R-:W3:Y:S01]  /*3720*/  MUFU.EX2 R70, R70 ;  /* 0x0000004600467308 */ /* 0x000ee20000000800 */
[----:B-1----:R-:W-:Y:S01]  /*3730*/  @!P6 FMUL R66, R66, R66 ;  /* 0x000000424242e220 */ /* 0x002fe20000400000 */
[----:B------:R-:W-:-:S02]  /*3740*/  FSETP.GEU.AND P6, PT, R78, -126, PT ;  /* 0xc2fc00004e00780b */ /* 0x000fc40003fce000 */
[C---:B------:R-:W-:Y:S01]  /*3750*/  F2FP.SATFINITE.E4M3.F32.PACK_AB_MERGE_C R88, R135.reuse, R88, RZ ;  /* 0x000000588758723e */ /* 0x040fe200048070ff */
[----:B------:R-:W-:Y:S01]  /*3760*/  FADD R34, R38, R66 ;  /* 0x0000004226227221 */ /* 0x000fe20000000000 */
[----:B------:R-:W-:Y:S01]  /*3770*/  F2FP.SATFINITE.E4M3.F32.PACK_AB_MERGE_C R19, R135, R62, RZ ;  /* 0x0000003e8713723e */ /* 0x000fe200048070ff */
[----:B------:R-:W-:Y:S01]  /*3780*/  @!P2 FMUL R83, R83, 0.5 ;  /* 0x3f0000005353a820 */ /* 0x000fe20000400000 */
[----:B------:R-:W1:Y:S01]  /*3790*/  MUFU.EX2 R75, R75 ;  /* 0x0000004b004b7308 */ /* 0x000e620000000800 */
[----:B--2---:R-:W-:Y:S01]  /*37a0*/  @!P5 FMUL R67, R67, R67 ;  /* 0x000000434343d220 */ /* 0x004fe20000400000 */
[----:B------:R-:W-:Y:S02]  /*37b0*/  FSETP.GEU.AND P5, PT, R79, -126, PT ;  /* 0xc2fc00004f00780b */ /* 0x000fe40003fae000 */
[C---:B------:R-:W-:Y:S01]  /*37c0*/  F2FP.SATFINITE.E4M3.F32.PACK_AB_MERGE_C R6, R135.reuse, R59, RZ ;  /* 0x0000003b8706723e */ /* 0x040fe200048070ff */
[----:B------:R-:W-:Y:S01]  /*37d0*/  FADD R38, R42, R67 ;  /* 0x000000432a267221 */ /* 0x000fe20000000000 */
[C---:B------:R-:W-:Y:S01]  /*37e0*/  F2FP.SATFINITE.E4M3.F32.PACK_AB_MERGE_C R66, R135.reuse, R66, RZ ;  /* 0x000000428742723e */ /* 0x040fe200048070ff */
[----:B------:R-:W-:Y:S01]  /*37f0*/  @!P6 FMUL R78, R78, 0.5 ;  /* 0x3f0000004e4ee820 */ /* 0x000fe20000400000 */
[----:B------:R-:W2:Y:S01]  /*3800*/  MUFU.EX2 R74, R74 ;  /* 0x0000004a004a7308 */ /* 0x000ea20000000800 */
[----:B---3--:R-:W-:Y:S01]  /*3810*/  @!P1 FMUL R70, R70, R70 ;  /* 0x0000004646469220 */ /* 0x008fe20000400000 */
[----:B------:R-:W-:Y:S01]  /*3820*/  FSETP.GEU.AND P1, PT, R82, -126, PT ;  /* 0xc2fc00005200780b */ /* 0x000fe20003f2e000 */
[----:B------:R-:W-:Y:S01]  /*3830*/  IMAD.U32 R41, R66, 0x10000, RZ ;  /* 0x0001000042297824 */ /* 0x000fe200078e00ff */
[C---:B------:R-:W-:Y:S01]  /*3840*/  F2FP.SATFINITE.E4M3.F32.PACK_AB_MERGE_C R11, R135.reuse, R67, RZ ;  /* 0x00000043870b723e */ /* 0x040fe200048070ff */
[----:B------:R-:W-:Y:S01]  /*3850*/  FADD R42, R90, R70 ;  /* 0x000000465a2a7221 */ /* 0x000fe20000000000 */
[----:B------:R-:W-:Y:S01]  /*3860*/  F2FP.SATFINITE.E4M3.F32.PACK_AB_MERGE_C R90, R135, R90, RZ ;  /* 0x0000005a875a723e */ /* 0x000fe200048070ff */
[----:B------:R-:W-:Y:S01]  /*3870*/  @!P5 FMUL R79, R79, 0.5 ;  /* 0x3f0000004f4fd820 */ /* 0x000fe20000400000 */
[----:B------:R-:W3:Y:S01]  /*3880*/  MUFU.EX2 R83, R83 ;  /* 0x0000005300537308 */ /* 0x000ee20000000800 */
[----:B-1----:R-:W-:Y:S01]  /*3890*/  @!P3 FMUL R75, R75, R75 ;  /* 0x0000004b4b4bb220 */ /* 0x002fe20000400000 */
[----:B------:R-:W-:Y:S01]  /*38a0*/  FSETP.GEU.AND P3, PT, R5, -126, PT ;  /* 0xc2fc00000500780b */ /* 0x000fe20003f6e000 */
[----:B------:R-:W-:Y:S01]  /*38b0*/  IMAD.U32 R33, R90, 0x10000, RZ ;  /* 0x000100005a217824 */ /* 0x000fe200078e00ff */
[C---:B------:R-:W-:Y:S01]  /*38c0*/  F2FP.SATFINITE.E4M3.F32.PACK_AB_MERGE_C R70, R135.reuse, R70, RZ ;  /* 0x000000468746723e */ /* 0x040fe200048070ff */
[----:B------:R-:W-:Y:S01]  /*38d0*/  FADD R53, R50, R75 ;  /* 0x0000004b32357221 */ /* 0x000fe20000000000 */
[C---:B------:R-:W-:Y:S01]  /*38e0*/  F2FP.SATFINITE.E4M3.F32.PACK_AB_MERGE_C R72, R135.reuse, R72, RZ ;  /* 0x000000488748723e */ /* 0x040fe200048070ff */
[----:B------:R-:W-:Y:S01]  /*38f0*/  @!P1 FMUL R82, R82, 0.5 ;  /* 0x3f00000052529820 */ /* 0x000fe20000400000 */
[----:B------:R-:W1:Y:S01]  /*3900*/  MUFU.EX2 R78, R78 ;  /* 0x0000004e004e7308 */ /* 0x000e620000000800 */
[----:B--2---:R-:W-:Y:S01]  /*3910*/  @!P4 FMUL R74, R74, R74 ;  /* 0x0000004a4a4ac220 */ /* 0x004fe20000400000 */
[----:B------:R-:W-:Y:S01]  /*3920*/  FSETP.GEU.AND P4, PT, R86, -126, PT ;  /* 0xc2fc00005600780b */ /* 0x000fe20003f8e000 */
[----:B------:R-:W-:Y:S01]  /*3930*/  IMAD.U32 R43, R70, 0x10000, RZ ;  /* 0x00010000462b7824 */ /* 0x000fe200078e00ff */
[C---:B------:R-:W-:Y:S01]  /*3940*/  F2FP.SATFINITE.E4M3.F32.PACK_AB_MERGE_C R73, R135.reuse, R73, RZ ;  /* 0x000000498749723e */ /* 0x040fe200048070ff */
[----:B------:R-:W-:Y:S01]  /*3950*/  FADD R46, R92, R74 ;  /* 0x0000004a5c2e7221 */ /* 0x000fe20000000000 */
[----:B------:R-:W-:Y:S01]  /*3960*/  F2FP.SATFINITE.E4M3.F32.PACK_AB_MERGE_C R92, R135, R92, RZ ;  /* 0x0000005c875c723e */ /* 0x000fe200048070ff */
[----:B------:R-:W-:Y:S01]  /*3970*/  @!P3 FMUL R5, R5, 0.5 ;  /* 0x3f0000000505b820 */ /* 0x000fe20000400000 */
[----:B------:R-:W2:Y:S01]  /*3980*/  MUFU.EX2 R79, R79 ;  /* 0x0000004f004f7308 */ /* 0x000ea20000000800 */
[----:B---3--:R-:W-:Y:S01]  /*3990*/  @!P2 FMUL R83, R83, R83 ;  /* 0x000000535353a220 */ /* 0x008fe20000400000 */
[----:B------:R-:W-:Y:S01]  /*39a0*/  FADD R46, R47, R46 ;  /* 0x0000002e2f2e7221 */ /* 0x000fe20000000000 */
[----:B------:R-:W-:Y:S01]  /*39b0*/  IMAD.U32 R92, R92, 0x10000, RZ ;  /* 0x000100005c5c7824 */ /* 0x000fe200078e00ff */
[C---:B------:R-:W-:Y:S01]  /*39c0*/  F2FP.SATFINITE.E4M3.F32.PACK_AB_MERGE_C R74, R135.reuse, R74, RZ ;  /* 0x0000004a874a723e */ /* 0x040fe200048070ff */
[----:B------:R-:W-:Y:S01]  /*39d0*/  FADD R61, R58, R83 ;  /* 0x000000533a3d7221 */ /* 0x000fe20000000000 */
[----:B------:R-:W-:Y:S01]  /*39e0*/  F2FP.SATFINITE.E4M3.F32.PACK_AB_MERGE_C R58, R135, R27, RZ ;  /* 0x0000001b873a723e */ /* 0x000fe200048070ff */
[----:B------:R-:W-:Y:S01]  /*39f0*/  @!P4 FMUL R86, R86, 0.5 ;  /* 0x3f0000005656c820 */ /* 0x000fe20000400000 */
[----:B------:R-:W3:Y:S01]  /*3a00*/  MUFU.EX2 R82, R82 ;  /* 0x0000005200527308 */ /* 0x000ee20000000800 */
[----:B-1----:R-:W-:Y:S01]  /*3a10*/  @!P6 FMUL R78, R78, R78 ;  /* 0x0000004e4e4ee220 */ /* 0x002fe20000400000 */
[----:B------:R-:W-:Y:S01]  /*3a20*/  ISETP.GT.U32.AND P6, PT, R15, 0x1, PT ;  /* 0x000000010f00780c */ /* 0x000fe20003fc4070 */
[----:B------:R-:W-:Y:S01]  /*3a30*/  FADD R61, R38, R61 ;  /* 0x0000003d263d7221 */ /* 0x000fe20000000000 */
[C---:B------:R-:W-:Y:S01]  /*3a40*/  F2FP.SATFINITE.E4M3.F32.PACK_AB_MERGE_C R15, R135.reuse, R50, RZ ;  /* 0x00000032870f723e */ /* 0x040fe200048070ff */
[----:B------:R-:W-:Y:S01]  /*3a50*/  FADD R50, R94, R78 ;  /* 0x0000004e5e327221 */ /* 0x000fe20000000000 */
[C---:B------:R-:W-:Y:S01]  /*3a60*/  F2FP.SATFINITE.E4M3.F32.PACK_AB_MERGE_C R27, R135.reuse, R25, RZ ;  /* 0x00000019871b723e */ /* 0x040fe200048070ff */
[----:B------:R-:W-:Y:S01]  /*3a70*/  IMAD.U32 R39, R58, 0x10000, RZ ;  /* 0x000100003a277824 */ /* 0x000fe200078e00ff */
[----:B------:R-:W1:Y:S01]  /*3a80*/  MUFU.EX2 R29, R5 ;  /* 0x00000005001d7308 */ /* 0x000e620000000800 */
[----:B------:R-:W-:Y:S01]  /*3a90*/  F2FP.SATFINITE.E4M3.F32.PACK_AB_MERGE_C R94, R135, R94, RZ ;  /* 0x0000005e875e723e */ /* 0x000fe200048070ff */
[----:B--2---:R-:W-:Y:S01]  /*3aa0*/  @!P5 FMUL R79, R79, R79 ;  /* 0x0000004f4f4fd220 */ /* 0x004fe20000400000 */
[----:B------:R-:W-:Y:S01]  /*3ab0*/  LOP3.LUT R27, R27, 0xffff, RZ, 0xc0, !PT ;  /* 0x0000ffff1b1b7812 */ /* 0x000fe200078ec0ff */
[----:B------:R-:W-:Y:S01]  /*3ac0*/  FADD R25, R37, R44 ;  /* 0x0000002c25197221 */ /* 0x000fe20000000000 */
[----:B------:R-:W-:Y:S01]  /*3ad0*/  LOP3.LUT R38, R99, 0xffff, RZ, 0xc0, !PT ;  /* 0x0000ffff63267812 */ /* 0x000fe200078ec0ff */
[----:B------:R-:W-:Y:S01]  /*3ae0*/  FADD R55, R54, R79 ;  /* 0x0000004f36377221 */ /* 0x000fe20000000000 */
[----:B------:R-:W-:Y:S01]  /*3af0*/  IMAD.U32 R94, R94, 0x10000, RZ ;  /* 0x000100005e5e7824 */ /* 0x000fe200078e00ff */
[----:B------:R-:W2:Y:S01]  /*3b00*/  MUFU.EX2 R86, R86 ;  /* 0x0000005600567308 */ /* 0x000ea20000000800 */
[C---:B------:R-:W-:Y:S01]  /*3b10*/  F2FP.SATFINITE.E4M3.F32.PACK_AB_MERGE_C R54, R135.reuse, R7, RZ ;  /* 0x000000078736723e */ /* 0x040fe200048070ff */
[----:B---3--:R-:W-:Y:S01]  /*3b20*/  @!P1 FMUL R82, R82, R82 ;  /* 0x0000005252529220 */ /* 0x008fe20000400000 */
[----:B------:R-:W-:Y:S01]  /*3b30*/  F2FP.SATFINITE.E4M3.F32.PACK_AB_MERGE_C R7, R135, R63, RZ ;  /* 0x0000003f8707723e */ /* 0x000fe200048070ff */
[----:B------:R-:W-:Y:S01]  /*3b40*/  FADD R30, R30, R55 ;  /* 0x000000371e1e7221 */ /* 0x000fe20000000000 */
[----:B------:R-:W-:Y:S01]  /*3b50*/  PRMT R84, R27, 0x7604, R84 ;  /* 0x000076041b547816 */ /* 0x000fe20000000054 */
[----:B------:R-:W-:Y:S01]  /*3b60*/  IMAD.U32 R27, R56, 0x10000, RZ ;  /* 0x00010000381b7824 */ /* 0x000fe200078e00ff */
[----:B------:R-:W-:Y:S01]  /*3b70*/  LOP3.LUT R94, R103, 0xff0000, R94, 0xf8, !PT ;  /* 0x00ff0000675e7812 */ /* 0x000fe200078ef85e */
[----:B------:R-:W-:Y:S01]  /*3b80*/  FADD R57, R96, R82 ;  /* 0x0000005260397221 */ /* 0x000fe20000000000 */
[----:B-1----:R-:W-:Y:S01]  /*3b90*/  @!P3 FMUL R29, R29, R29 ;  /* 0x0000001d1d1db220 */ /* 0x002fe20000400000 */
[----:B------:R-:W-:Y:S01]  /*3ba0*/  PRMT R38, R38, 0x7604, R97 ;  /* 0x0000760426267816 */ /* 0x000fe20000000061 */
[----:B------:R-:W-:Y:S01]  /*3bb0*/  FADD R25, R25, R36 ;  /* 0x0000002419197221 */ /* 0x000fe20000000000 */
[----:B------:R-:W-:Y:S01]  /*3bc0*/  LOP3.LUT R7, R7, 0xffff, RZ, 0xc0, !PT ;  /* 0x0000ffff07077812 */ /* 0x000fe200078ec0ff */
[----:B------:R-:W-:Y:S01]  /*3bd0*/  FADD R52, R62, R29 ;  /* 0x0000001d3e347221 */ /* 0x000fe20000000000 */
[C---:B------:R-:W-:Y:S01]  /*3be0*/  F2FP.SATFINITE.E4M3.F32.PACK_AB_MERGE_C R78, R135.reuse, R78, RZ ;  /* 0x0000004e874e723e */ /* 0x040fe200048070ff */
[----:B------:R-:W-:Y:S01]  /*3bf0*/  FADD R57, R34, R57 ;  /* 0x0000003922397221 */ /* 0x000fe20000000000 */
[----:B------:R-:W-:Y:S01]  /*3c00*/  F2FP.SATFINITE.E4M3.F32.PACK_AB_MERGE_C R10, R135, R79, RZ ;  /* 0x0000004f870a723e */ /* 0x000fe200048070ff */
[----:B--2---:R-:W-:Y:S01]  /*3c10*/  @!P4 FMUL R86, R86, R86 ;  /* 0x000000565656c220 */ /* 0x004fe20000400000 */
[----:B------:R-:W-:Y:S01]  /*3c20*/  LOP3.LUT R27, R32, 0xff0000, R27, 0xf8, !PT ;  /* 0x00ff0000201b7812 */ /* 0x000fe200078ef81b */
[----:B------:R-:W-:Y:S01]  /*3c30*/  IMAD.SHL.U32 R32, R23, 0x1000000, RZ ;  /* 0x0100000017207824 */ /* 0x000fe200078e00ff */
[----:B------:R-:W-:Y:S01]  /*3c40*/  LOP3.LUT R94, R94, R17, RZ, 0xfc, !PT ;  /* 0x000000115e5e7212 */ /* 0x000fe200078efcff */
[----:B------:R-:W-:Y:S01]  /*3c50*/  FADD R65, R98, R86 ;  /* 0x0000005662417221 */ /* 0x000fe20000000000 */
[----:B------:R-:W-:Y:S01]  /*3c60*/  LOP3.LUT R33, R38, 0xff0000, R33, 0xf8, !PT ;  /* 0x00ff000026217812 */ /* 0x000fe200078ef821 */
[----:B------:R-:W-:Y:S01]  /*3c70*/  IMAD.U32 R47, R78, 0x10000, RZ ;  /* 0x000100004e2f7824 */ /* 0x000fe200078e00ff */
[----:B------:R-:W-:Y:S01]  /*3c80*/  LOP3.LUT R17, R14, 0xffff, RZ, 0xc0, !PT ;  /* 0x0000ffff0e117812 */ /* 0x000fe200078ec0ff */
[----:B------:R-:W-:Y:S01]  /*3c90*/  IMAD.SHL.U32 R14, R7, 0x1000000, RZ ;  /* 0x01000000070e7824 */ /* 0x000fe200078e00ff */
[----:B------:R-:W-:Y:S01]  /*3ca0*/  F2FP.SATFINITE.E4M3.F32.PACK_AB_MERGE_C R16, R135, R83, RZ ;  /* 0x000000538710723e */ /* 0x000fe200048070ff */
[----:B------:R-:W-:Y:S01]  /*3cb0*/  FADD R51, R51, R52 ;  /* 0x0000003433337221 */ /* 0x000fe20000000000 */
[----:B------:R-:W-:Y:S01]  /*3cc0*/  LOP3.LUT R39, R110, 0xff0000, R39, 0xf8, !PT ;  /* 0x00ff00006e277812 */ /* 0x000fe200078ef827 */
[----:B------:R-:W-:Y:S01]  /*3cd0*/  IMAD.U32 R45, R74, 0x10000, RZ ;  /* 0x000100004a2d7824 */ /* 0x000fe200078e00ff */
[----:B------:R-:W-:Y:S01]  /*3ce0*/  LOP3.LUT R15, R15, 0xffff, RZ, 0xc0, !PT ;  /* 0x0000ffff0f0f7812 */ /* 0x000fe200078ec0ff */
[----:B------:R-:W-:Y:S01]  /*3cf0*/  FADD R51, R30, R51 ;  /* 0x000000331e337221 */ /* 0x000fe20000000000 */
[----:B------:R-:W-:Y:S01]  /*3d00*/  LOP3.LUT R7, R10, 0xffff, RZ, 0xc0, !PT ;  /* 0x0000ffff0a077812 */ /* 0x000fe200078ec0ff */
[----:B------:R-:W-:Y:S01]  /*3d10*/  FADD R26, R26, R53 ;  /* 0x000000351a1a7221 */ /* 0x000fe20000000000 */
[----:B------:R-:W-:Y:S01]  /*3d20*/  LOP3.LUT R34, R91, 0xffff, RZ, 0xc0, !PT ;  /* 0x0000ffff5b227812 */ /* 0x000fe200078ec0ff */
[----:B------:R-:W-:Y:S01]  /*3d30*/  IMAD.SHL.U32 R15, R15, 0x1000000, RZ ;  /* 0x010000000f0f7824 */ /* 0x000fe200078e00ff */
[C---:B------:R-:W-:Y:S01]  /*3d40*/  F2FP.SATFINITE.E4M3.F32.PACK_AB_MERGE_C R96, R135.reuse, R96, RZ ;  /* 0x000000608760723e */ /* 0x040fe200048070ff */
[----:B------:R-:W-:Y:S01]  /*3d50*/  IMAD.U32 R37, R54, 0x10000, RZ ;  /* 0x0001000036257824 */ /* 0x000fe200078e00ff */
[----:B------:R-:W-:Y:S01]  /*3d60*/  F2FP.SATFINITE.E4M3.F32.PACK_AB_MERGE_C R98, R135, R98, RZ ;  /* 0x000000628762723e */ /* 0x000fe200048070ff */
[----:B------:R-:W-:Y:S01]  /*3d70*/  FADD R49, R49, R50 ;  /* 0x0000003231317221 */ /* 0x000fe20000000000 */
[C---:B------:R-:W-:Y:S01]  /*3d80*/  F2FP.SATFINITE.E4M3.F32.PACK_AB_MERGE_C R5, R135.reuse, R75, RZ ;  /* 0x0000004b8705723e */ /* 0x040fe200048070ff */
[----:B------:R-:W-:Y:S01]  /*3d90*/  IMAD.U32 R96, R96, 0x10000, RZ ;  /* 0x0001000060607824 */ /* 0x000fe200078e00ff */
[C---:B------:R-:W-:Y:S01]  /*3da0*/  F2FP.SATFINITE.E4M3.F32.PACK_AB_MERGE_C R80, R135.reuse, R80, RZ ;  /* 0x000000508750723e */ /* 0x040fe200048070ff */
[----:B------:R-:W-:Y:S01]  /*3db0*/  IMAD.U32 R35, R98, 0x10000, RZ ;  /* 0x0001000062237824 */ /* 0x000fe200078e00ff */
[C---:B------:R-:W-:Y:S01]  /*3dc0*/  F2FP.SATFINITE.E4M3.F32.PACK_AB_MERGE_C R81, R135.reuse, R81, RZ ;  /* 0x000000518751723e */ /* 0x040fe200048070ff */
[----:B------:R-:W-:Y:S01]  /*3dd0*/  FADD R42, R42, R65 ;  /* 0x000000412a2a7221 */ /* 0x000fe20000000000 */
[C---:B------:R-:W-:Y:S01]  /*3de0*/  F2FP.SATFINITE.E4M3.F32.PACK_AB_MERGE_C R82, R135.reuse, R82, RZ ;  /* 0x000000528752723e */ /* 0x040fe200048070ff */
[----:B------:R-:W-:Y:S01]  /*3df0*/  FADD R46, R46, R57 ;  /* 0x000000392e2e7221 */ /* 0x000fe20000000000 */
[----:B------:R-:W-:Y:S01]  /*3e00*/  F2FP.SATFINITE.E4M3.F32.PACK_AB_MERGE_C R86, R135, R86, RZ ;  /* 0x000000568756723e */ /* 0x000fe200048070ff */
[----:B------:R-:W-:Y:S01]  /*3e10*/  FADD R26, R26, R61 ;  /* 0x0000003d1a1a7221 */ /* 0x000fe20000000000 */
[----:B------:R-:W-:Y:S01]  /*3e20*/  PRMT R101, R102, 0x7604, R101 ;  /* 0x0000760466657816 */ /* 0x000fe20000000065 */
[----:B------:R-:W-:Y:S01]  /*3e30*/  IMAD.U32 R53, R82, 0x10000, RZ ;  /* 0x0001000052357824 */ /* 0x000fe200078e00ff */
[----:B------:R-:W-:Y:S01]  /*3e40*/  PRMT R76, R77, 0x7604, R76 ;  /* 0x000076044d4c7816 */ /* 0x000fe2000000004c */
[----:B------:R-:W-:Y:S01]  /*3e50*/  IMAD.U32 R55, R86, 0x10000, RZ ;  /* 0x0001000056377824 */ /* 0x000fe200078e00ff */
[----:B------:R-:W-:Y:S01]  /*3e60*/  LOP3.LUT R33, R33, R32, RZ, 0xfc, !PT ;  /* 0x0000002021217212 */ /* 0x000fe200078efcff */
[----:B------:R-:W-:Y:S01]  /*3e70*/  IMAD.SHL.U32 R32, R17, 0x1000000, RZ ;  /* 0x0100000011207824 */ /* 0x000fe200078e00ff */
[----:B------:R-:W-:Y:S01]  /*3e80*/  F2FP.SATFINITE.E4M3.F32.PACK_AB_MERGE_C R135, R135, R29, RZ ;  /* 0x0000001d8787723e */ /* 0x000fe200048070ff */
[----:B------:R-:W-:Y:S01]  /*3e90*/  IMAD.U32 R29, R60, 0x10000, RZ ;  /* 0x000100003c1d7824 */ /* 0x000fe200078e00ff */
[----:B------:R-:W-:Y:S01]  /*3ea0*/  LOP3.LUT R21, R21, 0xffff, RZ, 0xc0, !PT ;  /* 0x0000ffff15157812 */ /* 0x000fe200078ec0ff */
[----:B------:R-:W-:Y:S01]  /*3eb0*/  FADD R49, R49, R42 ;  /* 0x0000002a31317221 */ /* 0x000fe20000000000 */
[----:B------:R-:W-:Y:S01]  /*3ec0*/  LOP3.LUT R43, R68, 0xff0000, R43, 0xf8, !PT ;  /* 0x00ff0000442b7812 */ /* 0x000fe200078ef82b */
[----:B------:R-:W-:Y:S01]  /*3ed0*/  FADD R25, R24, R25 ;  /* 0x0000001918197221 */ /* 0x000fe20000000000 */
[----:B------:R-:W-:Y:S01]  /*3ee0*/  LOP3.LUT R39, R39, R14, RZ, 0xfc, !PT ;  /* 0x0000000e27277212 */ /* 0x000fe200078efcff */
[----:B------:R-:W-:Y:S01]  /*3ef0*/  IMAD.SHL.U32 R14, R7, 0x1000000, RZ ;  /* 0x01000000070e7824 */ /* 0x000fe200078e00ff */
[----:B------:R-:W-:Y:S01]  /*3f00*/  LOP3.LUT R16, R16, 0xffff, RZ, 0xc0, !PT ;  /* 0x0000ffff10107812 */ /* 0x000fe200078ec0ff */
[----:B------:R-:W-:Y:S01]  /*3f10*/  FADD R46, R46, R49 ;  /* 0x000000312e2e7221 */ /* 0x000fe20000000000 */
[----:B------:R-:W-:Y:S01]  /*3f20*/  PRMT R34, R34, 0x7604, R89 ;  /* 0x0000760422227816 */ /* 0x000fe20000000059 */
[----:B------:R-:W-:Y:S01]  /*3f30*/  FADD R51, R26, R51 ;  /* 0x000000331a337221 */ /* 0x000fe20000000000 */
[----:B------:R-:W-:-:S02]  /*3f40*/  LOP3.LUT R92, R101, 0xff0000, R92, 0xf8, !PT ;  /* 0x00ff0000655c7812 */ /* 0x000fc400078ef85c */
[----:B------:R-:W-:Y:S02]  /*3f50*/  LOP3.LUT R47, R76, 0xff0000, R47, 0xf8, !PT ;  /* 0x00ff00004c2f7812 */ /* 0x000fe400078ef82f */
[----:B------:R-:W-:Y:S02]  /*3f60*/  LOP3.LUT R93, R93, 0xff, RZ, 0xc0, !PT ;  /* 0x000000ff5d5d7812 */ /* 0x000fe400078ec0ff */
[----:B------:R-:W-:Y:S02]  /*3f70*/  LOP3.LUT R36, R95, 0xffff, RZ, 0xc0, !PT ;  /* 0x0000ffff5f247812 */ /* 0x000fe400078ec0ff */
[----:B------:R-:W-:Y:S02]  /*3f80*/  LOP3.LUT R72, R72, 0xff, RZ, 0xc0, !PT ;  /* 0x000000ff48487812 */ /* 0x000fe400078ec0ff */
[----:B------:R-:W-:Y:S02]  /*3f90*/  LOP3.LUT R73, R73, 0xffff, RZ, 0xc0, !PT ;  /* 0x0000ffff49497812 */ /* 0x000fe400078ec0ff */
[----:B------:R-:W-:Y:S01]  /*3fa0*/  LOP3.LUT R30, R22, 0xffff, RZ, 0xc0, !PT ;  /* 0x0000ffff161e7812 */ /* 0x000fe200078ec0ff */
[----:B------:R-:W-:Y:S01]  /*3fb0*/  IMAD.SHL.U32 R22, R21, 0x1000000, RZ ;  /* 0x0100000015167824 */ /* 0x000fe200078e00ff */
[----:B------:R-:W-:-:S02]  /*3fc0*/  LOP3.LUT R105, R105, 0xff, RZ, 0xc0, !PT ;  /* 0x000000ff69697812 */ /* 0x000fc400078ec0ff */
[----:B------:R-:W-:Y:S01]  /*3fd0*/  LOP3.LUT R106, R106, 0xffff, RZ, 0xc0, !PT ;  /* 0x0000ffff6a6a7812 */ /* 0x000fe200078ec0ff */
[----:B------:R-:W-:Y:S01]  /*3fe0*/  IMAD.SHL.U32 R30, R30, 0x1000000, RZ ;  /* 0x010000001e1e7824 */ /* 0x000fe200078e00ff */
[----:B------:R-:W-:Y:S02]  /*3ff0*/  LOP3.LUT R107, R107, 0xff, RZ, 0xc0, !PT ;  /* 0x000000ff6b6b7812 */ /* 0x000fe400078ec0ff */
[----:B------:R-:W-:Y:S02]  /*4000*/  LOP3.LUT R88, R88, 0xffff, RZ, 0xc0, !PT ;  /* 0x0000ffff58587812 */ /* 0x000fe400078ec0ff */
[----:B------:R-:W-:Y:S01]  /*4010*/  LOP3.LUT R43, R43, R32, RZ, 0xfc, !PT ;  /* 0x000000202b2b7212 */ /* 0x000fe200078efcff */
[----:B------:R-:W-:Y:S01]  /*4020*/  IMAD.SHL.U32 R32, R16, 0x1000000, RZ ;  /* 0x0100000010207824 */ /* 0x000fe200078e00ff */
[----:B------:R-:W-:Y:S02]  /*4030*/  LOP3.LUT R112, R112, 0xff, RZ, 0xc0, !PT ;  /* 0x000000ff70707812 */ /* 0x000fe400078ec0ff */
[----:B------:R-:W-:-:S02]  /*4040*/  LOP3.LUT R113, R113, 0xffff, RZ, 0xc0, !PT ;  /* 0x0000ffff71717812 */ /* 0x000fc400078ec0ff */
        /* <DEDUP_REMOVED lines=8> */
[----:B------:R-:W-:Y:S02]  /*40d0*/  LOP3.LUT R81, R81, 0xffff, RZ, 0xc0, !PT ;  /* 0x0000ffff51517812 */ /* 0x000fe400078ec0ff */
[----:B------:R-:W-:Y:S01]  /*40e0*/  LOP3.LUT R21, R19, 0xffff, RZ, 0xc0, !PT ;  /* 0x0000ffff13157812 */ /* 0x000fe200078ec0ff */
[----:B------:R-:W-:Y:S01]  /*40f0*/  IMAD.SHL.U32 R19, R18, 0x1000000, RZ ;  /* 0x0100000012137824 */ /* 0x000fe200078e00ff */
[----:B------:R-:W-:Y:S02]  /*4100*/  LOP3.LUT R15, R92, R15, RZ, 0xfc, !PT ;  /* 0x0000000f5c0f7212 */ /* 0x000fe400078efcff */
[----:B------:R-:W-:Y:S01]  /*4110*/  LOP3.LUT R16, R47, R14, RZ, 0xfc, !PT ;  /* 0x0000000e2f107212 */ /* 0x000fe200078efcff */
[----:B------:R-:W-:Y:S01]  /*4120*/  IMAD.SHL.U32 R14, R0, 0x4, RZ ;  /* 0x00000004000e7824 */ /* 0x000fe200078e00ff */
[----:B------:R-:W-:Y:S01]  /*4130*/  PRMT R36, R36, 0x7604, R93 ;  /* 0x0000760424247816 */ /* 0x000fe2000000005d */
[----:B------:R-:W-:Y:S01]  /*4140*/  IMAD.SHL.U32 R18, R21, 0x1000000, RZ ;  /* 0x0100000015127824 */ /* 0x000fe200078e00ff */
[----:B------:R-:W-:Y:S01]  /*4150*/  PRMT R72, R73, 0x7604, R72 ;  /* 0x0000760449487816 */ /* 0x000fe20000000048 */
[----:B------:R-:W-:Y:S01]  /*4160*/  IMAD.MOV.U32 R0, RZ, RZ, 0x1054 ;  /* 0x00001054ff007424 */ /* 0x000fe200078e00ff */
[----:B------:R-:W-:-:S02]  /*4170*/  LOP3.LUT R20, R20, 0xffff, RZ, 0xc0, !PT ;  /* 0x0000ffff14147812 */ /* 0x000fc400078ec0ff */
[----:B------:R-:W-:Y:S02]  /*4180*/  PRMT R105, R106, 0x7604, R105 ;  /* 0x000076046a697816 */ /* 0x000fe40000000069 */
[----:B------:R-:W-:Y:S01]  /*4190*/  PRMT R88, R88, 0x7604, R107 ;  /* 0x0000760458587816 */ /* 0x000fe2000000006b */
[----:B------:R-:W-:Y:S01]  /*41a0*/  IMAD.SHL.U32 R20, R20, 0x1000000, RZ ;  /* 0x0100000014147824 */ /* 0x000fe200078e00ff */
[----:B------:R-:W-:Y:S02]  /*41b0*/  LOP3.LUT R6, R6, 0xffff, RZ, 0xc0, !PT ;  /* 0x0000ffff06067812 */ /* 0x000fe400078ec0ff */
[----:B------:R-:W-:Y:S02]  /*41c0*/  LOP3.LUT R135, R135, 0xffff, RZ, 0xc0, !PT ;  /* 0x0000ffff87877812 */ /* 0x000fe400078ec0ff */
[----:B------:R-:W-:Y:S01]  /*41d0*/  PRMT R112, R113, 0x7604, R112 ;  /* 0x0000760471707816 */ /* 0x000fe20000000070 */
[----:B------:R-:W-:Y:S01]  /*41e0*/  IMAD.SHL.U32 R6, R6, 0x1000000, RZ ;  /* 0x0100000006067824 */ /* 0x000fe200078e00ff */
[----:B------:R-:W-:Y:S01]  /*41f0*/  LOP3.LUT R29, R29, R22, RZ, 0xfc, !PT ;  /* 0x000000161d1d7212 */ /* 0x000fe200078efcff */
[----:B------:R-:W-:Y:S01]  /*4200*/  IMAD.SHL.U32 R22, R11, 0x1000000, RZ ;  /* 0x010000000b167824 */ /* 0x000fe200078e00ff */
[----:B------:R-:W-:Y:S01]  /*4210*/  PRMT R108, R109, 0x7604, R108 ;  /* 0x000076046d6c7816 */ /* 0x000fe2000000006c */
[----:B------:R-:W-:Y:S01]  /*4220*/  IMAD.MOV.U32 R11, RZ, RZ, 0x3021 ;  /* 0x00003021ff0b7424 */ /* 0x000fe200078e00ff */
[----:B------:R-:W-:Y:S01]  /*4230*/  PRMT R80, R81, 0x7604, R80 ;  /* 0x0000760451507816 */ /* 0x000fe20000000050 */
[----:B------:R-:W-:Y:S01]  /*4240*/  IMAD.SHL.U32 R34, R135, 0x1000000, RZ ;  /* 0x0100000087227824 */ /* 0x000fe200078e00ff */
[----:B------:R-:W-:-:S02]  /*4250*/  SEL R17, R94, R15, P6 ;  /* 0x0000000f5e117207 */ /* 0x000fc40003000000 */
[----:B------:R-:W-:Y:S02]  /*4260*/  LOP3.LUT R31, R36, 0xff0000, R31, 0xf8, !PT ;  /* 0x00ff0000241f7812 */ /* 0x000fe400078ef81f */
[----:B------:R-:W-:Y:S02]  /*4270*/  LOP3.LUT R45, R72, 0xff0000, R45, 0xf8, !PT ;  /* 0x00ff0000482d7812 */ /* 0x000fe400078ef82d */
[----:B------:R-:W-:Y:S01]  /*4280*/  SEL R94, R15, R94, P6 ;  /* 0x0000005e0f5e7207 */ /* 0x000fe20003000000 */
[----:B------:R-:W-:Y:S01]  /*4290*/  IMAD.MOV.U32 R15, RZ, RZ, 0x2130 ;  /* 0x00002130ff0f7424 */ /* 0x000fe200078e00ff */
[----:B------:R-:W-:Y:S02]  /*42a0*/  LOP3.LUT R96, R105, 0xff0000, R96, 0xf8, !PT ;  /* 0x00ff000069607812 */ /* 0x000fe400078ef860 */
[----:B------:R-:W-:Y:S02]  /*42b0*/  LOP3.LUT R35, R88, 0xff0000, R35, 0xf8, !PT ;  /* 0x00ff000058237812 */ /* 0x000fe400078ef823 */
[----:B------:R-:W-:-:S02]  /*42c0*/  LOP3.LUT R14, R14, 0xc, RZ, 0xc0, !PT ;  /* 0x0000000c0e0e7812 */ /* 0x000fc400078ec0ff */
[----:B------:R-:W-:Y:S02]  /*42d0*/  LOP3.LUT R41, R112, 0xff0000, R41, 0xf8, !PT ;  /* 0x00ff000070297812 */ /* 0x000fe400078ef829 */
[----:B------:R-:W-:Y:S02]  /*42e0*/  LOP3.LUT R37, R108, 0xff0000, R37, 0xf8, !PT ;  /* 0x00ff00006c257812 */ /* 0x000fe400078ef825 */
[----:B------:R-:W-:Y:S02]  /*42f0*/  LOP3.LUT R53, R80, 0xff0000, R53, 0xf8, !PT ;  /* 0x00ff000050357812 */ /* 0x000fe400078ef835 */
[----:B------:R-:W-:Y:S02]  /*4300*/  LOP3.LUT R55, R84, 0xff0000, R55, 0xf8, !PT ;  /* 0x00ff000054377812 */ /* 0x000fe400078ef837 */
[----:B------:R-:W-:Y:S02]  /*4310*/  LOP3.LUT R30, R31, R30, RZ, 0xfc, !PT ;  /* 0x0000001e1f1e7212 */ /* 0x000fe400078efcff */
[----:B------:R-:W-:-:S02]  /*4320*/  LOP3.LUT R45, R45, R10, RZ, 0xfc, !PT ;  /* 0x0000000a2d2d7212 */ /* 0x000fc400078efcff */
[----:B------:R-:W-:Y:S02]  /*4330*/  LOP3.LUT R19, R96, R19, RZ, 0xfc, !PT ;  /* 0x0000001360137212 */ /* 0x000fe400078efcff */
[----:B------:R-:W-:Y:S02]  /*4340*/  LOP3.LUT R18, R35, R18, RZ, 0xfc, !PT ;  /* 0x0000001223127212 */ /* 0x000fe400078efcff */
[----:B------:R-:W-:Y:S02]  /*4350*/  SHF.R.U32.HI R10, RZ, R14, R11 ;  /* 0x0000000eff0a7219 */ /* 0x000fe4000001160b */
[----:B------:R-:W-:Y:S02]  /*4360*/  LOP3.LUT R20, R27, R20, RZ, 0xfc, !PT ;  /* 0x000000141b147212 */ /* 0x000fe400078efcff */
[----:B------:R-:W-:Y:S02]  /*4370*/  LOP3.LUT R22, R41, R22, RZ, 0xfc, !PT ;  /* 0x0000001629167212 */ /* 0x000fe400078efcff */
[----:B------:R-:W-:-:S02]  /*4380*/  SHF.R.U32.HI R11, RZ, R14, R15 ;  /* 0x0000000eff0b7219 */ /* 0x000fc4000001160f */
[----:B------:R-:W-:Y:S02]  /*4390*/  LOP3.LUT R6, R37, R6, RZ, 0xfc, !PT ;  /* 0x0000000625067212 */ /* 0x000fe400078efcff */
[----:B------:R-:W-:Y:S02]  /*43a0*/  LOP3.LUT R32, R53, R32, RZ, 0xfc, !PT ;  /* 0x0000002035207212 */ /* 0x000fe400078efcff */
[----:B------:R-:W-:Y:S02]  /*43b0*/  LOP3.LUT R55, R55, R34, RZ, 0xfc, !PT ;  /* 0x0000002237377212 */ /* 0x000fe400078efcff */
[----:B------:R-:W-:Y:S02]  /*43c0*/  SEL R7, R33, R30, P6 ;  /* 0x0000001e21077207 */ /* 0x000fe40003000000 */
[----:B------:R-:W-:Y:S02]  /*43d0*/  SEL R30, R30, R33, P6 ;  /* 0x000000211e1e7207 */ /* 0x000fe40003000000 */
[----:B------:R-:W-:-:S02]  /*43e0*/  SEL R21, R18, R19, P6 ;  /* 0x0000001312157207 */ /* 0x000fc40003000000 */
[----:B------:R-:W-:Y:S02]  /*43f0*/  SEL R5, R29, R20, P6 ;  /* 0x000000141d057207 */ /* 0x000fe40003000000 */
[----:B------:R-:W-:Y:S02]  /*4400*/  SEL R18, R19, R18, P6 ;  /* 0x0000001213127207 */ /* 0x000fe40003000000 */
[----:B------:R-:W-:Y:S02]  /*4410*/  SEL R23, R43, R22, P6 ;  /* 0x000000162b177207 */ /* 0x000fe40003000000 */
[----:B------:R-:W-:Y:S02]  /*4420*/  LOP3.LUT R10, R10, 0xf, RZ, 0xc0, !PT ;  /* 0x0000000f0a0a7812 */ /* 0x000fe400078ec0ff */
[----:B------:R-:W-:Y:S02]  /*4430*/  LOP3.LUT R11, R11, 0xf, RZ, 0xc0, !PT ;  /* 0x0000000f0b0b7812 */ /* 0x000fe400078ec0ff */
[----:B------:R-:W-:Y:S01]  /*4440*/  SEL R20, R20, R29, P6 ;  /* 0x0000001d14147207 */ /* 0x000fe20003000000 */
[----:B------:R1:W-:Y:S01]  /*4450*/  SHFL.IDX PT, R27, R7, R10, 0x1c1f ;  /* 0x001c1f0a071b7589 */ /* 0x0003e200000e0000 */
[----:B------:R-:W-:-:S02]  /*4460*/  SEL R19, R39, R6, P6 ;  /* 0x0000000627137207 */ /* 0x000fc40003000000 */
[----:B------:R-:W-:Y:S01]  /*4470*/  SEL R22, R22, R43, P6 ;  /* 0x0000002b16167207 */ /* 0x000fe20003000000 */
[----:B------:R-:W2:Y:S01]  /*4480*/  SHFL.IDX PT, R30, R30, R11, 0x1c1f ;  /* 0x001c1f0b1e1e7589 */ /* 0x000ea200000e0000 */
[----:B------:R-:W-:Y:S02]  /*4490*/  SEL R31, R55, R32, P6 ;  /* 0x00000020371f7207 */ /* 0x000fe40003000000 */
[----:B------:R-:W-:Y:S01]  /*44a0*/  SEL R6, R6, R39, P6 ;  /* 0x0000002706067207 */ /* 0x000fe20003000000 */
[----:B------:R3:W-:Y:S01]  /*44b0*/  SHFL.IDX PT, R15, R5, R10, 0x1c1f ;  /* 0x001c1f0a050f7589 */ /* 0x0007e200000e0000 */
[----:B------:R-:W-:Y:S01]  /*44c0*/  SEL R29, R16, R45, P6 ;  /* 0x0000002d101d7207 */ /* 0x000fe20003000000 */
[----:B-1----:R-:W-:Y:S01]  /*44d0*/  FADD R7, R28, R25 ;  /* 0x000000191c077221 */ /* 0x002fe20000000000 */
[----:B------:R-:W-:Y:S01]  /*44e0*/  SEL R34, R45, R16, P6 ;  /* 0x000000102d227207 */ /* 0x000fe20003000000 */
[----:B------:R-:W1:Y:S01]  /*44f0*/  SHFL.IDX PT, R20, R20, R11, 0x1c1f ;  /* 0x001c1f0b14147589 */ /* 0x000e6200000e0000 */
[----:B------:R-:W-:-:S02]  /*4500*/  SEL R32, R32, R55, P6 ;  /* 0x0000003720207207 */ /* 0x000fc40003000000 */
[----:B------:R-:W-:Y:S01]  /*4510*/  SEL R0, R0, 0x5410, P6 ;  /* 0x0000541000007807 */ /* 0x000fe20003000000 */
[----:B------:R-:W-:Y:S01]  /*4520*/  SHFL.IDX PT, R17, R17, R10, 0x1c1f ;  /* 0x001c1f0a11117589 */ /* 0x000fe200000e0000 */
[----:B---3--:R-:W-:-:S03]  /*4530*/  IMAD.MOV.U32 R5, RZ, RZ, 0x3276 ;  /* 0x00003276ff057424 */ /* 0x008fc600078e00ff */
[----:B------:R-:W3:Y:S02]  /*4540*/  SHFL.IDX PT, R94, R94, R11, 0x1c1f ;  /* 0x001c1f0b5e5e7589 */ /* 0x000ee400000e0000 */
[----:B------:R-:W-:Y:S02]  /*4550*/  SEL R5, R5, 0x7632, P6 ;  /* 0x0000763205057807 */ /* 0x000fe40003000000 */
[----:B------:R-:W-:Y:S04]  /*4560*/  SHFL.IDX PT, R21, R21, R10, 0x1c1f ;  /* 0x001c1f0a15157589 */ /* 0x000fe800000e0000 */
[----:B------:R-:W4:Y:S01]  /*4570*/  SHFL.IDX PT, R18, R18, R11, 0x1c1f ;  /* 0x001c1f0b12127589 */ /* 0x000f2200000e0000 */
[CCC-:B--2---:R-:W-:Y:S02]  /*4580*/  PRMT R26, R27.reuse, R0.reuse, R30.reuse ;  /* 0x000000001b1a7216 */ /* 0x1c4fe4000000001e */
[----:B------:R-:W-:Y:S01]  /*4590*/  PRMT R27, R27, R5, R30 ;  /* 0x000000051b1b7216 */ /* 0x000fe2000000001e */
[----:B------:R-:W-:Y:S04]  /*45a0*/  SHFL.IDX PT, R19, R19, R10, 0x1c1f ;  /* 0x001c1f0a13137589 */ /* 0x000fe800000e0000 */
[----:B------:R2:W5:Y:S01]  /*45b0*/  SHFL.IDX PT, R16, R6, R11, 0x1c1f ;  /* 0x001c1f0b06107589 */ /* 0x00056200000e0000 */
[----:B-1----:R-:W-:-:S02]  /*45c0*/  PRMT R24, R15, R0, R20 ;  /* 0x000000000f187216 */ /* 0x002fc40000000014 */
[----:B------:R-:W-:Y:S01]  /*45d0*/  PRMT R25, R15, R5, R20 ;  /* 0x000000050f197216 */ /* 0x000fe20000000014 */
[----:B------:R-:W-:Y:S04]  /*45e0*/  SHFL.IDX PT, R23, R23, R10, 0x1c1f ;  /* 0x001c1f0a17177589 */ /* 0x000fe800000e0000 */
[----:B------:R-:W1:Y:S01]  /*45f0*/  SHFL.IDX PT, R22, R22, R11, 0x1c1f ;  /* 0x001c1f0b16167589 */ /* 0x000e6200000e0000 */
[-C--:B---3--:R-:W-:Y:S01]  /*4600*/  PRMT R28, R17, R0.reuse, R94 ;  /* 0x00000000111c7216 */ /* 0x088fe2000000005e */
[----:B--2---:R-:W-:Y:S02]  /*4610*/  FADD R6, R46, R51 ;  /* 0x000000332e067221 */ /* 0x004fe40000000000 */
[----:B------:R2:W-:Y:S04]  /*4620*/  SHFL.IDX PT, R36, R29, R10, 0x1c1f ;  /* 0x001c1f0a1d247589 */ /* 0x0005e800000e0000 */
[----:B------:R-:W3:Y:S01]  /*4630*/  SHFL.IDX PT, R37, R34, R11, 0x1c1f ;  /* 0x001c1f0b22257589 */ /* 0x000ee200000e0000 */
[----:B----4-:R-:W-:-:S03]  /*4640*/  PRMT R30, R21, R0, R18 ;  /* 0x00000000151e7216 */ /* 0x010fc60000000012 */
[----:B------:R4:W-:Y:S01]  /*4650*/  SHFL.IDX PT, R38, R31, R10, 0x1c1f ;  /* 0x001c1f0a1f267589 */ /* 0x0009e200000e0000 */
[----:B--2---:R-:W-:-:S03]  /*4660*/  PRMT R29, R17, R5, R94 ;  /* 0x00000005111d7216 */ /* 0x004fc6000000005e */
[----:B------:R2:W3:Y:S01]  /*4670*/  SHFL.IDX PT, R39, R32, R11, 0x1c1f ;  /* 0x001c1f0b20277589 */ /* 0x0004e200000e0000 */
[-C--:B-----5:R-:W-:Y:S02]  /*4680*/  PRMT R33, R19, R5.reuse, R16 ;  /* 0x0000000513217216 */ /* 0x0a0fe40000000010 */
[-C--:B----4-:R-:W-:Y:S02]  /*4690*/  PRMT R31, R21, R5.reuse, R18 ;  /* 0x00000005151f7216 */ /* 0x090fe40000000012 */
[-C--:B-1----:R-:W-:Y:S02]  /*46a0*/  PRMT R34, R23, R0.reuse, R22 ;  /* 0x0000000017227216 */ /* 0x082fe40000000016 */
[-C--:B--2---:R-:W-:Y:S02]  /*46b0*/  PRMT R32, R19, R0.reuse, R16 ;  /* 0x0000000013207216 */ /* 0x084fe40000000010 */
[----:B------:R-:W-:Y:S02]  /*46c0*/  PRMT R35, R23, R5, R22 ;  /* 0x0000000517237216 */ /* 0x000fe40000000016 */
[----:B---3--:R-:W-:-:S02]  /*46d0*/  PRMT R40, R36, R0, R37 ;  /* 0x0000000024287216 */ /* 0x008fc40000000025 */
[-C--:B------:R-:W-:Y:S02]  /*46e0*/  PRMT R41, R36, R5.reuse, R37 ;  /* 0x0000000524297216 */ /* 0x080fe40000000025 */
[C-C-:B------:R-:W-:Y:S02]  /*46f0*/  PRMT R42, R38.reuse, R0, R39.reuse ;  /* 0x00000000262a7216 */ /* 0x140fe40000000027 */
[----:B------:R-:W-:Y:S01]  /*4700*/  PRMT R43, R38, R5, R39 ;  /* 0x00000005262b7216 */ /* 0x000fe20000000027 */
[----:B------:R-:W-:Y:S06]  /*4710*/  @!P0 BRA `(.L_x_19) ;  /* 0x0000000000048947 */ /* 0x000fec0003800000 */
[----:B------:R-:W-:Y:S01]  /*4720*/  BPT.TRAP 0x1 ;  /* 0x000000040000795c */ /* 0x000fe20000300000 */
.L_x_19:
[----:B------:R-:W1:Y:S02]  /*4730*/  SYNCS.PHASECHK.TRANS64.TRYWAIT P1, [UR38+0x12008], R13 ;  /* 0x0120080dff0075a7 */ /* 0x000e640008020166 */
[----:B-1----:R-:W-:Y:S05]  /*4740*/  @!P1 BRA `(.L_x_20) ;  /* 0x000000a400889947 */ /* 0x002fea0003800000 */
.L_x_106:
[----:B------:R-:W-:Y:S01]  /*4750*/  UIADD3 UR6, UR4, 0x300, URZ ;  /* 0x0000030004067890 */ /* 0x000fe2000fffe03f */
[----:B------:R-:W-:Y:S01]  /*4760*/  WARPGROUP.ARRIVE ;  /* 0x00000000000079c5 */ /* 0x000fe20000000000 */
[----:B------:R-:W-:-:S07]  /*4770*/  UMOV UR7, 0x40000040 ;  /* 0x4000004000077882 */ /* 0x000fce0000000000 */
[----:B------:R-:W-:Y:S01]  /*4780*/  QGMMA.64x96x32.F32.E4M3.E4M3 R88, R24, gdesc[UR4], RZ, !UPT, gsb0 ;  /* 0x0160000418587df3 */ /* 0x000fe2000c0008ff */
[----:B------:R-:W-:Y:S01]  /*4790*/  UIADD3 UR6, UR4, 0x302, URZ ;  /* 0x0000030204067890 */ /* 0x000fe2000fffe03f */
[----:B------:R-:W-:Y:S01]  /*47a0*/  UMOV UR7, 0x40000040 ;  /* 0x4000004000077882 */ /* 0x000fe20000000000 */
[----:B------:R-:W-:Y:S02]  /*47b0*/  WARPGROUP.DEPBAR.LE gsb0, 0x0 ;  /* 0x00008000000079c5 */ /* 0x000fe40000010000 */
[----:B------:R-:W-:-:S06]  /*47c0*/  WARPGROUP.ARRIVE ;  /* 0x00000000000079c5 */ /* 0x000fcc0000000000 */
[----:B------:R-:W-:Y:S01]  /*47d0*/  QGMMA.64x96x32.F32.E4M3.E4M3 R88, R28, gdesc[UR4], R88, gsb0 ;  /* 0x016000041c587df3 */ /* 0x000fe20008000858 */
        /* <DEDUP_REMOVED lines=9> */
[----:B------:R-:W-:Y:S03]  /*4870*/  QGMMA.64x96x32.F32.E4M3.E4M3 R88, R40, gdesc[UR4], R88, gsb0 ;  /* 0x0160000428587df3 */ /* 0x000fe60008000858 */
[----:B------:R-:W-:Y:S02]  /*4880*/  WARPGROUP.DEPBAR.LE gsb0, 0x0 ;  /* 0x00008000000079c5 */ /* 0x000fe40000010000 */
[----:B------:R-:W-:Y:S05]  /*4890*/  @!P0 BRA `(.L_x_21) ;  /* 0x0000000000048947 */ /* 0x000fea0003800000 */
[----:B------:R-:W-:Y:S01]  /*48a0*/  BPT.TRAP 0x1 ;  /* 0x000000040000795c */ /* 0x000fe20000300000 */
.L_x_21:
[----:B------:R-:W-:Y:S01]  /*48b0*/  UISETP.GT.U32.AND UP0, UPT, UR5, 0x1, UPT ;  /* 0x000000010500788c */ /* 0x000fe2000bf04070 */
[----:B-1----:R-:W-:Y:S01]  /*48c0*/  IMAD.MOV.U32 R13, RZ, RZ, RZ ;  /* 0x000000ffff0d7224 */ /* 0x002fe200078e00ff */
[----:B------:R-:W-:-:S04]  /*48d0*/  UIADD3 UR6, UR38, 0x12028, URZ ;  /* 0x0001202826067890 */ /* 0x000fc8000fffe03f */
[----:B------:R-:W-:Y:S01]  /*48e0*/  PLOP3.LUT P1, PT, PT, PT, UP0, 0x80, 0x0 ;  /* 0x000000000000781c */ /* 0x000fe20003f2f008 */
[----:B------:R-:W-:-:S09]  /*48f0*/  UPRMT UR6, URZ, 0x654, UR6 ;  /* 0x000006543f067896 */ /* 0x000fd20008000006 */
[----:B------:R-:W-:Y:S03]  /*4900*/  SYNCS.ARRIVE.TRANS64.RED.A1T0 RZ, [UR6], RZ ;  /* 0x000000ffffff79a7 */ /* 0x000fe60008100406 */
[----:B------:R-:W-:Y:S05]  /*4910*/  @P1 BRA `(.L_x_22) ;  /* 0x0000000000041947 */ /* 0x000fea0003800000 */
[----:B------:R-:W-:Y:S01]  /*4920*/  BPT.TRAP 0x1 ;  /* 0x000000040000795c */ /* 0x000fe20000300000 */
.L_x_22:
[----:B------:R-:W-:Y:S01]  /*4930*/  ISETP.GE.AND P2, PT, R12, 0x3, PT ;  /* 0x000000030c00780c */ /* 0x000fe20003f46270 */
[----:B------:R-:W-:Y:S01]  /*4940*/  UMOV UR5, 0x1 ;  /* 0x0000000100057882 */ /* 0x000fe20000000000 */
[----:B------:R-:W-:Y:S01]  /*4950*/  UMOV UR6, 0x2 ;  /* 0x0000000200067882 */ /* 0x000fe20000000000 */
[----:B------:R-:W-:Y:S02]  /*4960*/  VIADD R8, R8, 0x80 ;  /* 0x0000008008087836 */ /* 0x000fe40000000000 */
[----:B------:R-:W-:-:S08]  /*4970*/  VIADD R12, R12, 0xffffffff ;  /* 0xffffffff0c0c7836 */ /* 0x000fd00000000000 */
[----:B------:R-:W-:Y:S05]  /*4980*/  @!P2 BRA `(.L_x_23) ;  /* 0x000000340088a947 */ /* 0x000fea0003800000 */
[----:B------:R-:W-:Y:S01]  /*4990*/  IMAD.MOV.U32 R15, RZ, RZ, R9 ;  /* 0x000000ffff0f7224 */ /* 0x000fe200078e0009 */
[----:B------:R-:W-:Y:S01]  /*49a0*/  UMOV UR6, 0x2 ;  /* 0x0000000200067882 */ /* 0x000fe20000000000 */
[----:B------:R-:W-:Y:S01]  /*49b0*/  IMAD.MOV.U32 R17, RZ, RZ, R4 ;  /* 0x000000ffff117224 */ /* 0x000fe200078e0004 */
[----:B------:R-:W-:Y:S01]  /*49c0*/  UMOV UR5, 0x1 ;  /* 0x0000000100057882 */ /* 0x000fe20000000000 */
[----:B------:R-:W-:Y:S01]  /*49d0*/  IMAD.MOV.U32 R13, RZ, RZ, RZ ;  /* 0x000000ffff0d7224 */ /* 0x000fe200078e00ff */
[----:B------:R-:W-:-:S06]  /*49e0*/  ULDC UR21, c[0x0][0x604] ;  /* 0x0001810000157ab9 */ /* 0x000fcc0000000800 */
.L_x_34:
[----:B------:R-:W-:-:S13]  /*49f0*/  PLOP3.LUT P3, PT, PT, PT, UP1, 0x80, 0x0 ;  /* 0x000000000000781c */ /* 0x000fda0003f6f018 */
[----:B-1----:R-:W-:Y:S05]  /*4a00*/  @!P3 BRA `(.L_x_24) ;  /* 0x000000000004b947 */ /* 0x002fea0003800000 */
[----:B------:R-:W-:Y:S01]  /*4a10*/  BPT.TRAP 0x1 ;  /* 0x000000040000795c */ /* 0x000fe20000300000 */
.L_x_24:
[----:B------:R-:W-:Y:S01]  /*4a20*/  ULEA UR7, UR6, UR38, 0x3 ;  /* 0x0000002606077291 */ /* 0x000fe2000f8e183f */
[----:B------:R-:W-:-:S08]  /*4a30*/  SHF.L.U32 R4, R13, 0x1f, RZ ;  /* 0x0000001f0d047819 */ /* 0x000fd000000006ff */
[----:B------:R-:W1:Y:S02]  /*4a40*/  SYNCS.PHASECHK.TRANS64.TRYWAIT P2, [UR7+0x12000], R4 ;  /* 0x01200004ff0075a7 */ /* 0x000e640008040147 */
[----:B-1----:R-:W-:Y:S05]  /*4a50*/  @!P2 BRA `(.L_x_25) ;  /* 0x000000a000dca947 */ /* 0x002fea0003800000 */
.L_x_107:
[----:B------:R-:W-:Y:S01]  /*4a60*/  UIMAD UR10, UR6, 0x300, UR4 ;  /* 0x00000300060a78a4 */ /* 0x000fe2000f8e0204 */
[----:B------:R-:W-:Y:S01]  /*4a70*/  WARPGROUP.ARRIVE ;  /* 0x00000000000079c5 */ /* 0x000fe20000000000 */
[----:B------:R-:W-:Y:S01]  /*4a80*/  UMOV UR11, 0xc0000010 ;  /* 0xc0000010000b7882 */ /* 0x000fe20000000000 */
[----:B------:R-:W-:Y:S01]  /*4a90*/  UMOV UR15, 0xc0000010 ;  /* 0xc0000010000f7882 */ /* 0x000fe20000000000 */
[----:B------:R-:W-:Y:S02]  /*4aa0*/  UIADD3 UR14, UR10, 0x100, URZ ;  /* 0x000001000a0e7890 */ /* 0x000fe4000fffe03f */
[----:B------:R-:W-:Y:S01]  /*4ab0*/  UIADD3 UR18, UR10, 0x200, URZ ;  /* 0x000002000a127890 */ /* 0x000fe2000fffe03f */
[----:B------:R-:W-:Y:S02]  /*4ac0*/  UMOV UR19, 0xc0000010 ;  /* 0xc000001000137882 */ /* 0x000fe40000000000 */
[----:B------:R-:W-:Y:S01]  /*4ad0*/  QGMMA.64x128x32.F32.E4M3.E4M3 R24, gdesc[UR8], RZ, !UPT, gsb0 ;  /* 0x01e00000081879f3 */ /* 0x000fe2000c0008ff */
[----:B------:R-:W-:-:S04]  /*4ae0*/  UIADD3 UR6, UR6, 0x1, URZ ;  /* 0x0000000106067890 */ /* 0x000fc8000fffe03f */
[----:B------:R-:W-:-:S04]  /*4af0*/  UISETP.NE.AND UP0, UPT, UR6, 0x5, UPT ;  /* 0x000000050600788c */ /* 0x000fc8000bf05270 */
[----:B------:R-:W-:Y:S02]  /*4b00*/  USEL UR10, URZ, 0x1, UP0 ;  /* 0x000000013f0a7887 */ /* 0x000fe40008000000 */
[----:B------:R-:W-:-:S04]  /*4b10*/  USEL UR7, UR6, URZ, UP0 ;  /* 0x0000003f06077287 */ /* 0x000fc80008000000 */
[----:B------:R-:W-:Y:S01]  /*4b20*/  LOP3.LUT R13, R13, UR10, RZ, 0x3c, !PT ;  /* 0x0000000a0d0d7c12 */ /* 0x000fe2000f8e3cff */
[----:B------:R-:W-:Y:S02]  /*4b30*/  WARPGROUP.DEPBAR.LE gsb0, 0x0 ;  /* 0x00008000000079c5 */ /* 0x000fe40000010000 */
[----:B------:R-:W-:-:S06]  /*4b40*/  WARPGROUP.ARRIVE ;  /* 0x00000000000079c5 */ /* 0x000fcc0000000000 */
[----:B------:R-:W-:Y:S03]  /*4b50*/  QGMMA.64x128x32.F32.E4M3.E4M3 R24, gdesc[UR12], R24, gsb0 ;  /* 0x01e000000c1879f3 */ /* 0x000fe60008000818 */
[----:B------:R-:W-:Y:S02]  /*4b60*/  WARPGROUP.DEPBAR.LE gsb0, 0x0 ;  /* 0x00008000000079c5 */ /* 0x000fe40000010000 */
[----:B------:R-:W-:-:S07]  /*4b70*/  WARPGROUP.ARRIVE ;  /* 0x00000000000079c5 */ /* 0x000fce0000000000 */
[----:B------:R-:W-:Y:S03]  /*4b80*/  QGMMA.64x128x32.F32.E4M3.E4M3 R24, gdesc[UR16], R24, gsb0 ;  /* 0x01e00000101879f3 */ /* 0x000fe60008000818 */
[----:B------:R-:W-:Y:S02]  /*4b90*/  WARPGROUP.DEPBAR.LE gsb0, 0x0 ;  /* 0x00008000000079c5 */ /* 0x000fe40000010000 */
[----:B------:R-:W-:Y:S05]  /*4ba0*/  @!P3 BRA `(.L_x_26) ;  /* 0x000000000004b947 */ /* 0x000fea0003800000 */
[----:B------:R-:W-:Y:S01]  /*4bb0*/  BPT.TRAP 0x1 ;  /* 0x000000040000795c */ /* 0x000fe20000300000 */
.L_x_26:
[----:B-1----:R-:W-:Y:S01]  /*4bc0*/  FMNMX R4, R24, R17, !PT ;  /* 0x0000001118047209 */ /* 0x002fe20007800000 */
[----:B------:R-:W-:-:S03]  /*4bd0*/  ULEA UR6, UR7, UR38, 0x3 ;  /* 0x0000002607067291 */ /* 0x000fc6000f8e183f */
[----:B------:R-:W-:-:S04]  /*4be0*/  FMNMX R9, R25, R4, !PT ;  /* 0x0000000419097209 */ /* 0x000fc80007800000 */
        /* <DEDUP_REMOVED lines=29> */
[----:B------:R-:W-:-:S05]  /*4dc0*/  FMNMX R9, R85, R4, !PT ;  /* 0x0000000455097209 */ /* 0x000fca0007800000 */
[----:B------:R-:W1:Y:S02]  /*4dd0*/  SHFL.BFLY PT, R4, R9, 0x1, 0x1f ;  /* 0x0c201f0009047f89 */ /* 0x000e6400000e0000 */
[----:B-1----:R-:W-:-:S05]  /*4de0*/  FMNMX R10, R9, R4, !PT ;  /* 0x00000004090a7209 */ /* 0x002fca0007800000 */
[----:B------:R-:W1:Y:S02]  /*4df0*/  SHFL.BFLY PT, R11, R10, 0x2, 0x1f ;  /* 0x0c401f000a0b7f89 */ /* 0x000e6400000e0000 */
[----:B-1----:R-:W-:-:S04]  /*4e00*/  FMNMX R4, R10, R11, !PT ;  /* 0x0000000b0a047209 */ /* 0x002fc80007800000 */
[----:B------:R-:W-:-:S04]  /*4e10*/  FSETP.NEU.AND P2, PT, R4, -INF , PT ;  /* 0xff8000000400780b */ /* 0x000fc80003f4d000 */
[----:B------:R-:W-:-:S05]  /*4e20*/  FSEL R136, R4, RZ, P2 ;  /* 0x000000ff04887208 */ /* 0x000fca0001000000 */
[C---:B------:R-:W-:Y:S01]  /*4e30*/  FMUL R137, R136.reuse, UR21 ;  /* 0x0000001588897c20 */ /* 0x040fe20008400000 */
[----:B------:R-:W-:-:S03]  /*4e40*/  FADD R136, -R136, R17 ;  /* 0x0000001188887221 */ /* 0x000fc60000000100 */
[--C-:B------:R-:W-:Y:S01]  /*4e50*/  FFMA R28, R28, UR21, -R137.reuse ;  /* 0x000000151c1c7c23 */ /* 0x100fe20008000889 */
[----:B------:R-:W-:-:S01]  /*4e60*/  FFMA R24, R24, UR21, -R137 ;  /* 0x0000001518187c23 */ /* 0x000fc20008000889 */
[--C-:B------:R-:W-:Y:S01]  /*4e70*/  FFMA R25, R25, UR21, -R137.reuse ;  /* 0x0000001519197c23 */ /* 0x100fe20008000889 */
[----:B------:R-:W-:-:S01]  /*4e80*/  FFMA R29, R29, UR21, -R137 ;  /* 0x000000151d1d7c23 */ /* 0x000fc20008000889 */
[--C-:B------:R-:W-:Y:S01]  /*4e90*/  FFMA R21, R36, UR21, -R137.reuse ;  /* 0x0000001524157c23 */ /* 0x100fe20008000889 */
[----:B------:R-:W-:Y:S01]  /*4ea0*/  FSETP.GEU.AND P2, PT, R28, -126, PT ;  /* 0xc2fc00001c00780b */ /* 0x000fe20003f4e000 */
[--C-:B------:R-:W-:Y:S01]  /*4eb0*/  FFMA R19, R32, UR21, -R137.reuse ;  /* 0x0000001520137c23 */ /* 0x100fe20008000889 */
[----:B------:R-:W-:Y:S01]  /*4ec0*/  FSETP.GEU.AND P4, PT, R24, -126, PT ;  /* 0xc2fc00001800780b */ /* 0x000fe20003f8e000 */
[--C-:B------:R-:W-:Y:S01]  /*4ed0*/  FFMA R20, R33, UR21, -R137.reuse ;  /* 0x0000001521147c23 */ /* 0x100fe20008000889 */
[----:B------:R-:W-:Y:S01]  /*4ee0*/  FSETP.GEU.AND P5, PT, R25, -126, PT ;  /* 0xc2fc00001900780b */ /* 0x000fe20003fae000 */
[--C-:B------:R-:W-:Y:S01]  /*4ef0*/  FFMA R22, R37, UR21, -R137.reuse ;  /* 0x0000001525167c23 */ /* 0x100fe20008000889 */
[----:B------:R-:W-:Y:S01]  /*4f00*/  FSETP.GEU.AND P3, PT, R29, -126, PT ;  /* 0xc2fc00001d00780b */ /* 0x000fe20003f6e000 */
[--C-:B------:R-:W-:Y:S01]  /*4f10*/  FFMA R23, R40, UR21, -R137.reuse ;  /* 0x0000001528177c23 */ /* 0x100fe20008000889 */
[----:B------:R-:W-:-:S01]  /*4f20*/  FFMA R33, R52, UR21, -R137 ;  /* 0x0000001534217c23 */ /* 0x000fc20008000889 */
[--C-:B------:R-:W-:Y:S01]  /*4f30*/  FFMA R37, R56, UR21, -R137.reuse ;  /* 0x0000001538257c23 */ /* 0x100fe20008000889 */
[----:B------:R-:W-:-:S01]  /*4f40*/  FFMA R68, R68, UR21, -R137 ;  /* 0x0000001544447c23 */ /* 0x000fc20008000889 */
[--C-:B------:R-:W-:Y:S01]  /*4f50*/  FFMA R76, R76, UR21, -R137.reuse ;  /* 0x000000154c4c7c23 */ /* 0x100fe20008000889 */
[----:B------:R-:W-:-:S01]  /*4f60*/  FFMA R72, R72, UR21, -R137 ;  /* 0x0000001548487c23 */ /* 0x000fc20008000889 */
[----:B------:R-:W-:Y:S01]  /*4f70*/  @!P2 FMUL R28, R28, 0.5 ;  /* 0x3f0000001c1ca820 */ /* 0x000fe20000400000 */
[----:B------:R-:W-:-:S01]  /*4f80*/  FFMA R84, R84, UR21, -R137 ;  /* 0x0000001554547c23 */ /* 0x000fc20008000889 */
[----:B------:R-:W-:Y:S01]  /*4f90*/  @!P4 FMUL R24, R24, 0.5 ;  /* 0x3f0000001818c820 */ /* 0x000fe20000400000 */
[----:B------:R-:W-:-:S01]  /*4fa0*/  FFMA R81, R81, UR21, -R137 ;  /* 0x0000001551517c23 */ /* 0x000fc20008000889 */
[----:B------:R-:W1:Y:S01]  /*4fb0*/  MUFU.EX2 R16, R28 ;  /* 0x0000001c00107308 */ /* 0x000e620000000800 */
[----:B------:R-:W-:Y:S01]  /*4fc0*/  @!P5 FMUL R25, R25, 0.5 ;  /* 0x3f0000001919d820 */ /* 0x000fe20000400000 */
[----:B------:R-:W-:Y:S01]  /*4fd0*/  @!P3 FMUL R29, R29, 0.5 ;  /* 0x3f0000001d1db820 */ /* 0x000fe20000400000 */
[----:B------:R-:W-:-:S01]  /*4fe0*/  FFMA R85, R85, UR21, -R137 ;  /* 0x0000001555557c23 */ /* 0x000fc20008000889 */
[----:B------:R-:W-:-:S04]  /*4ff0*/  FMUL R136, R136, UR21 ;  /* 0x0000001588887c20 */ /* 0x000fc80008400000 */
[----:B------:R2:W3:Y:S08]  /*5000*/  MUFU.EX2 R10, R24 ;  /* 0x00000018000a7308 */ /* 0x0004f00000000800 */
[----:B------:R4:W5:Y:S01]  /*5010*/  MUFU.EX2 R11, R25 ;  /* 0x00000019000b7308 */ /* 0x0009620000000800 */
[----:B-1----:R-:W-:Y:S01]  /*5020*/  @!P2 FMUL R16, R16, R16 ;  /* 0x000000101010a220 */ /* 0x002fe20000400000 */
[----:B------:R-:W-:-:S02]  /*5030*/  FSETP.GEU.AND P2, PT, R21, -126, PT ;  /* 0xc2fc00001500780b */ /* 0x000fc40003f4e000 */
[----:B--2---:R-:W-:-:S04]  /*5040*/  FMNMX R24, R26, R15, !PT ;  /* 0x0000000f1a187209 */ /* 0x004fc80007800000 */
[----:B------:R1:W2:Y:S01]  /*5050*/  MUFU.EX2 R18, R29 ;  /* 0x0000001d00127308 */ /* 0x0002a20000000800 */
[----:B---3--:R-:W-:Y:S01]  /*5060*/  @!P4 FMUL R10, R10, R10 ;  /* 0x0000000a0a0ac220 */ /* 0x008fe20000400000 */
[----:B------:R-:W-:Y:S01]  /*5070*/  FSETP.GEU.AND P4, PT, R19, -126, PT ;  /* 0xc2fc00001300780b */ /* 0x000fe20003f8e000 */
[----:B----4-:R-:W-:-:S01]  /*5080*/  FFMA R25, R44, UR21, -R137 ;  /* 0x000000152c197c23 */ /* 0x010fc20008000889 */
[----:B------:R-:W-:Y:S01]  /*5090*/  FMNMX R9, R27, R24, !PT ;  /* 0x000000181b097209 */ /* 0x000fe20007800000 */
[----:B------:R-:W-:-:S01]  /*50a0*/  FFMA R24, R41, UR21, -R137 ;  /* 0x0000001529187c23 */ /* 0x000fc20008000889 */
[--C-:B------:R-:W-:Y:S01]  /*50b0*/  FFMA R41, R60, UR21, -R137.reuse ;  /* 0x000000153c297c23 */ /* 0x100fe20008000889 */
[----:B------:R-:W-:Y:S01]  /*50c0*/  @!P2 FMUL R21, R21, 0.5 ;  /* 0x3f0000001515a820 */ /* 0x000fe20000400000 */
[----:B------:R-:W-:Y:S01]  /*50d0*/  FMNMX R28, R30, R9, !PT ;  /* 0x000000091e1c7209 */ /* 0x000fe20007800000 */
[----:B-----5:R-:W-:Y:S01]  /*50e0*/  @!P5 FMUL R11, R11, R11 ;  /* 0x0000000b0b0bd220 */ /* 0x020fe20000400000 */
[----:B------:R-:W-:Y:S01]  /*50f0*/  FSETP.GEU.AND P5, PT, R20, -126, PT ;  /* 0xc2fc00001400780b */ /* 0x000fe20003fae000 */
[----:B-1----:R-:W-:-:S01]  /*5100*/  FFMA R29, R48, UR21, -R137 ;  /* 0x00000015301d7c23 */ /* 0x002fc20008000889 */
[----:B------:R-:W-:Y:S01]  /*5110*/  FMNMX R9, R31, R28, !PT ;  /* 0x0000001c1f097209 */ /* 0x000fe20007800000 */
[----:B------:R-:W1:Y:S01]  /*5120*/  MUFU.EX2 R21, R21 ;  /* 0x0000001500157308 */ /* 0x000e620000000800 */
[----:B------:R-:W-:-:S01]  /*5130*/  FFMA R60, R80, UR21, -R137 ;  /* 0x00000015503c7c23 */ /* 0x000fc20008000889 */
[----:B------:R-:W-:Y:S01]  /*5140*/  @!P4 FMUL R19, R19, 0.5 ;  /* 0x3f0000001313c820 */ /* 0x000fe20000400000 */
[----:B------:R-:W-:Y:S01]  /*5150*/  FMNMX R28, R34, R9, !PT ;  /* 0x00000009221c7209 */ /* 0x000fe20007800000 */
[----:B--2---:R-:W-:Y:S01]  /*5160*/  @!P3 FMUL R18, R18, R18 ;  /* 0x000000121212b220 */ /* 0x004fe20000400000 */
[----:B------:R-:W-:-:S02]  /*5170*/  FSETP.GEU.AND P3, PT, R22, -126, PT ;  /* 0xc2fc00001600780b */ /* 0x000fc40003f6e000 */
[----:B------:R-:W-:Y:S01]  /*5180*/  FMNMX R9, R35, R28, !PT ;  /* 0x0000001c23097209 */ /* 0x000fe20007800000 */
[----:B------:R-:W2:Y:S01]  /*5190*/  MUFU.EX2 R19, R19 ;  /* 0x0000001300137308 */ /* 0x000ea20000000800 */
[----:B------:R-:W-:-:S01]  /*51a0*/  FFMA R28, R45, UR21, -R137 ;  /* 0x000000152d1c7c23 */ /* 0x000fc20008000889 */
[----:B------:R-:W-:Y:S01]  /*51b0*/  @!P5 FMUL R20, R20, 0.5 ;  /* 0x3f0000001414d820 */ /* 0x000fe20000400000 */
[----:B------:R-:W-:Y:S01]  /*51c0*/  FMNMX R32, R38, R9, !PT ;  /* 0x0000000926207209 */ /* 0x000fe20007800000 */
[--C-:B------:R-:W-:Y:S01]  /*51d0*/  FFMA R45, R61, UR21, -R137.reuse ;  /* 0x000000153d2d7c23 */ /* 0x100fe20008000889 */
[----:B------:R-:W-:-:S02]  /*51e0*/  FFMA R61, R77, UR21, -R137 ;  /* 0x000000154d3d7c23 */ /* 0x000fc40008000889 */
[----:B------:R-:W-:Y:S01]  /*51f0*/  FMNMX R9, R39, R32, !PT ;  /* 0x0000002027097209 */ /* 0x000fe20007800000 */
[----:B------:R-:W3:Y:S01]  /*5200*/  MUFU.EX2 R20, R20 ;  /* 0x0000001400147308 */ /* 0x000ee20000000800 */
[----:B-1----:R-:W-:Y:S01]  /*5210*/  @!P2 FMUL R21, R21, R21 ;  /* 0x000000151515a220 */ /* 0x002fe20000400000 */
[----:B------:R-:W-:Y:S01]  /*5220*/  @!P3 FMUL R22, R22, 0.5 ;  /* 0x3f0000001616b820 */ /* 0x000fe20000400000 */
[----:B------:R-:W-:-:S02]  /*5230*/  FSETP.GEU.AND P2, PT, R25, -126, PT ;  /* 0xc2fc00001900780b */ /* 0x000fc40003f4e000 */
[----:B------:R-:W-:-:S03]  /*5240*/  FMNMX R32, R42, R9, !PT ;  /* 0x000000092a207209 */ /* 0x000fc60007800000 */
[----:B------:R-:W1:Y:S01]  /*5250*/  MUFU.EX2 R22, R22 ;  /* 0x0000001600167308 */ /* 0x000e620000000800 */
[----:B--2---:R-:W-:Y:S01]  /*5260*/  @!P4 FMUL R19, R19, R19 ;  /* 0x000000131313c220 */ /* 0x004fe20000400000 */
[----:B------:R-:W-:Y:S02]  /*5270*/  FSETP.GEU.AND P4, PT, R23, -126, PT ;  /* 0xc2fc00001700780b */ /* 0x000fe40003f8e000 */
[----:B------:R-:W-:Y:S01]  /*5280*/  FMNMX R9, R43, R32, !PT ;  /* 0x000000202b097209 */ /* 0x000fe20007800000 */
[--C-:B------:R-:W-:Y:S01]  /*5290*/  FFMA R32, R49, UR21, -R137.reuse ;  /* 0x0000001531207c23 */ /* 0x100fe20008000889 */
[----:B------:R-:W-:-:S02]  /*52a0*/  FFMA R49, R65, UR21, -R137 ;  /* 0x0000001541317c23 */ /* 0x000fc40008000889 */
[----:B------:R-:W-:Y:S01]  /*52b0*/  @!P2 FMUL R25, R25, 0.5 ;  /* 0x3f0000001919a820 */ /* 0x000fe20000400000 */
[----:B---3--:R-:W-:Y:S01]  /*52c0*/  @!P5 FMUL R20, R20, R20 ;  /* 0x000000141414d220 */ /* 0x008fe20000400000 */
[----:B------:R-:W-:-:S02]  /*52d0*/  FSETP.GEU.AND P5, PT, R24, -126, PT ;  /* 0xc2fc00001800780b */ /* 0x000fc40003fae000 */
[----:B------:R-:W-:Y:S02]  /*52e0*/  FMNMX R36, R46, R9, !PT ;  /* 0x000000092e247209 */ /* 0x000fe40007800000 */
[----:B------:R-:W2:Y:S01]  /*52f0*/  MUFU.EX2 R25, R25 ;  /* 0x0000001900197308 */ /* 0x000ea20000000800 */
[----:B------:R-:W-:Y:S01]  /*5300*/  @!P4 FMUL R23, R23, 0.5 ;  /* 0x3f0000001717c820 */ /* 0x000fe20000400000 */
[----:B------:R-:W-:Y:S01]  /*5310*/  FMNMX R9, R47, R36, !PT ;  /* 0x000000242f097209 */ /* 0x000fe20007800000 */
[----:B-1----:R-:W-:Y:S01]  /*5320*/  @!P3 FMUL R22, R22, R22 ;  /* 0x000000161616b220 */ /* 0x002fe20000400000 */
[----:B------:R-:W-:Y:S02]  /*5330*/  FSETP.GEU.AND P3, PT, R28, -126, PT ;  /* 0xc2fc00001c00780b */ /* 0x000fe40003f6e000 */
[----:B------:R-:W-:Y:S02]  /*5340*/  FMNMX R36, R50, R9, !PT ;  /* 0x0000000932247209 */ /* 0x000fe40007800000 */
[----:B------:R-:W1:Y:S01]  /*5350*/  MUFU.EX2 R23, R23 ;  /* 0x0000001700177308 */ /* 0x000e620000000800 */
[----:B------:R-:W-:Y:S01]  /*5360*/  @!P5 FMUL R24, R24, 0.5 ;  /* 0x3f0000001818d820 */ /* 0x000fe20000400000 */
[----:B------:R-:W-:Y:S01]  /*5370*/  FMNMX R9, R51, R36, !PT ;  /* 0x0000002433097209 */ /* 0x000fe20007800000 */
[----:B------:R-:W-:-:S01]  /*5380*/  FFMA R36, R53, UR21, -R137 ;  /* 0x0000001535247c23 */ /* 0x000fc20008000889 */
[----:B------:R-:W-:-:S02]  /*5390*/  FFMA R53, R69, UR21, -R137 ;  /* 0x0000001545357c23 */ /* 0x000fc40008000889 */
[----:B------:R-:W-:Y:S02]  /*53a0*/  FMNMX R40, R54, R9, !PT ;  /* 0x0000000936287209 */ /* 0x000fe40007800000 */
[----:B------:R-:W3:Y:S01]  /*53b0*/  MUFU.EX2 R24, R24 ;  /* 0x0000001800187308 */ /* 0x000ee20000000800 */
[----:B------:R-:W-:Y:S01]  /*53c0*/  @!P3 FMUL R28, R28, 0.5 ;  /* 0x3f0000001c1cb820 */ /* 0x000fe20000400000 */
[----:B--2---:R-:W-:Y:S01]  /*53d0*/  @!P2 FMUL R25, R25, R25 ;  /* 0x000000191919a220 */ /* 0x004fe20000400000 */
[----:B------:R-:W-:Y:S02]  /*53e0*/  FSETP.GEU.AND P2, PT, R33, -126, PT ;  /* 0xc2fc00002100780b */ /* 0x000fe40003f4e000 */
[----:B------:R-:W-:-:S03]  /*53f0*/  FMNMX R9, R55, R40, !PT ;  /* 0x0000002837097209 */ /* 0x000fc60007800000 */
[----:B------:R-:W2:Y:S01]  /*5400*/  MUFU.EX2 R28, R28 ;  /* 0x0000001c001c7308 */ /* 0x000ea20000000800 */
[----:B-1----:R-:W-:Y:S01]  /*5410*/  @!P4 FMUL R23, R23, R23 ;  /* 0x000000171717c220 */ /* 0x002fe20000400000 */
[----:B------:R-:W-:Y:S02]  /*5420*/  FSETP.GEU.AND P4, PT, R29, -126, PT ;  /* 0xc2fc00001d00780b */ /* 0x000fe40003f8e000 */
[----:B------:R-:W-:-:S04]  /*5430*/  FMNMX R40, R58, R9, !PT ;  /* 0x000000093a287209 */ /* 0x000fc80007800000 */
[----:B------:R-:W-:Y:S01]  /*5440*/  @!P2 FMUL R33, R33, 0.5 ;  /* 0x3f0000002121a820 */ /* 0x000fe20000400000 */
[----:B---3--:R-:W-:Y:S01]  /*5450*/  @!P5 FMUL R24, R24, R24 ;  /* 0x000000181818d220 */ /* 0x008fe20000400000 */
[----:B------:R-:W-:Y:S02]  /*5460*/  FSETP.GEU.AND P5, PT, R32, -126, PT ;  /* 0xc2fc00002000780b */ /* 0x000fe40003fae000 */
[----:B------:R-:W-:Y:S01]  /*5470*/  FMNMX R9, R59, R40, !PT ;  /* 0x000000283b097209 */ /* 0x000fe20007800000 */
[--C-:B------:R-:W-:Y:S01]  /*5480*/  FFMA R40, R57, UR21, -R137.reuse ;  /* 0x0000001539287c23 */ /* 0x100fe20008000889 */
[----:B------:R-:W1:Y:S01]  /*5490*/  MUFU.EX2 R33, R33 ;  /* 0x0000002100217308 */ /* 0x000e620000000800 */
[----:B------:R-:W-:Y:S01]  /*54a0*/  @!P4 FMUL R29, R29, 0.5 ;  /* 0x3f0000001d1dc820 */ /* 0x000fe20000400000 */
[----:B------:R-:W-:Y:S01]  /*54b0*/  FMNMX R44, R62, R9, !PT ;  /* 0x000000093e2c7209 */ /* 0x000fe20007800000 */
[----:B--2---:R-:W-:Y:S01]  /*54c0*/  @!P3 FMUL R28, R28, R28 ;  /* 0x0000001c1c1cb220 */ /* 0x004fe20000400000 */
[----:B------:R-:W-:Y:S01]  /*54d0*/  FSETP.GEU.AND P3, PT, R36, -126, PT ;  /* 0xc2fc00002400780b */ /* 0x000fe20003f6e000 */
[----:B------:R-:W-:-:S01]  /*54e0*/  FFMA R57, R73, UR21, -R137 ;  /* 0x0000001549397c23 */ /* 0x000fc20008000889 */
[----:B------:R-:W-:-:S02]  /*54f0*/  FMNMX R9, R63, R44, !PT ;  /* 0x0000002c3f097209 */ /* 0x000fc40007800000 */
[----:B------:R-:W2:Y:S01]  /*5500*/  MUFU.EX2 R29, R29 ;  /* 0x0000001d001d7308 */ /* 0x000ea20000000800 */
[----:B------:R-:W-:Y:S01]  /*5510*/  @!P5 FMUL R32, R32, 0.5 ;  /* 0x3f0000002020d820 */ /* 0x000fe20000400000 */
[----:B------:R-:W-:-:S04]  /*5520*/  FMNMX R44, R66, R9, !PT ;  /* 0x00000009422c7209 */ /* 0x000fc80007800000 */
[----:B------:R-:W-:Y:S02]  /*5530*/  FMNMX R9, R67, R44, !PT ;  /* 0x0000002c43097209 */ /* 0x000fe40007800000 */
[----:B------:R-:W3:Y:S01]  /*5540*/  MUFU.EX2 R32, R32 ;  /* 0x0000002000207308 */ /* 0x000ee20000000800 */
[----:B------:R-:W-:Y:S01]  /*5550*/  @!P3 FMUL R36, R36, 0.5 ;  /* 0x3f0000002424b820 */ /* 0x000fe20000400000 */
[----:B-1----:R-:W-:Y:S01]  /*5560*/  @!P2 FMUL R33, R33, R33 ;  /* 0x000000212121a220 */ /* 0x002fe20000400000 */
[----:B------:R-:W-:Y:S02]  /*5570*/  FSETP.GEU.AND P2, PT, R41, -126, PT ;  /* 0xc2fc00002900780b */ /* 0x000fe40003f4e000 */
[----:B------:R-:W-:-:S03]  /*5580*/  FMNMX R44, R70, R9, !PT ;  /* 0x00000009462c7209 */ /* 0x000fc60007800000 */
[----:B------:R-:W1:Y:S01]  /*5590*/  MUFU.EX2 R36, R36 ;  /* 0x0000002400247308 */ /* 0x000e620000000800 */
[----:B--2---:R-:W-:Y:S01]  /*55a0*/  @!P4 FMUL R29, R29, R29 ;  /* 0x0000001d1d1dc220 */ /* 0x004fe20000400000 */
[----:B------:R-:W-:Y:S02]  /*55b0*/  FSETP.GEU.AND P4, PT, R37, -126, PT ;  /* 0xc2fc00002500780b */ /* 0x000fe40003f8e000 */
[----:B------:R-:W-:-:S04]  /*55c0*/  FMNMX R9, R71, R44, !PT ;  /* 0x0000002c47097209 */ /* 0x000fc80007800000 */
[----:B------:R-:W-:Y:S01]  /*55d0*/  @!P2 FMUL R41, R41, 0.5 ;  /* 0x3f0000002929a820 */ /* 0x000fe20000400000 */
[----:B---3--:R-:W-:Y:S01]  /*55e0*/  @!P5 FMUL R32, R32, R32 ;  /* 0x000000202020d220 */ /* 0x008fe20000400000 */
[----:B------:R-:W-:Y:S02]  /*55f0*/  FSETP.GEU.AND P5, PT, R40, -126, PT ;  /* 0xc2fc00002800780b */ /* 0x000fe40003fae000 */
[----:B------:R-:W-:Y:S02]  /*5600*/  FMNMX R44, R74, R9, !PT ;  /* 0x000000094a2c7209 */ /* 0x000fe40007800000 */
[----:B------:R-:W2:Y:S01]  /*5610*/  MUFU.EX2 R41, R41 ;  /* 0x0000002900297308 */ /* 0x000ea20000000800 */
[----:B------:R-:W-:Y:S01]  /*5620*/  @!P4 FMUL R37, R37, 0.5 ;  /* 0x3f0000002525c820 */ /* 0x000fe20000400000 */
[----:B------:R-:W-:Y:S01]  /*5630*/  FMNMX R9, R75, R44, !PT ;  /* 0x0000002c4b097209 */ /* 0x000fe20007800000 */
[----:B-1----:R-:W-:Y:S01]  /*5640*/  @!P3 FMUL R36, R36, R36 ;  /* 0x000000242424b220 */ /* 0x002fe20000400000 */
[----:B------:R-:W-:Y:S01]  /*5650*/  FSETP.GEU.AND P3, PT, R45, -126, PT ;  /* 0xc2fc00002d00780b */ /* 0x000fe20003f6e000 */
[----:B------:R-:W-:-:S01]  /*5660*/  FFMA R44, R64, UR21, -R137 ;  /* 0x00000015402c7c23 */ /* 0x000fc20008000889 */
[----:B------:R-:W-:-:S02]  /*5670*/  FMNMX R48, R78, R9, !PT ;  /* 0x000000094e307209 */ /* 0x000fc40007800000 */
[----:B------:R-:W1:Y:S01]  /*5680*/  MUFU.EX2 R37, R37 ;  /* 0x0000002500257308 */ /* 0x000e620000000800 */
[----:B------:R-:W-:Y:S01]  /*5690*/  @!P5 FMUL R40, R40, 0.5 ;  /* 0x3f0000002828d820 */ /* 0x000fe20000400000 */
[----:B------:R-:W-:-:S04]  /*56a0*/  FMNMX R9, R79, R48, !PT ;  /* 0x000000304f097209 */ /* 0x000fc80007800000 */
[----:B------:R-:W-:Y:S02]  /*56b0*/  FMNMX R48, R82, R9, !PT ;  /* 0x0000000952307209 */ /* 0x000fe40007800000 */
[----:B------:R-:W3:Y:S01]  /*56c0*/  MUFU.EX2 R40, R40 ;  /* 0x0000002800287308 */ /* 0x000ee20000000800 */
[----:B------:R-:W-:Y:S01]  /*56d0*/  @!P3 FMUL R45, R45, 0.5 ;  /* 0x3f0000002d2db820 */ /* 0x000fe20000400000 */
[----:B--2---:R-:W-:Y:S01]  /*56e0*/  @!P2 FMUL R41, R41, R41 ;  /* 0x000000292929a220 */ /* 0x004fe20000400000 */
[----:B------:R-:W-:Y:S02]  /*56f0*/  FMNMX R9, R83, R48, !PT ;  /* 0x0000003053097209 */ /* 0x000fe40007800000 */
[----:B------:R-:W-:Y:S02]  /*5700*/  FSETP.GEU.AND P2, PT, R68, -126, PT ;  /* 0xc2fc00004400780b */ /* 0x000fe40003f4e000 */
[----:B------:R-:W-:Y:S01]  /*5710*/  FMNMX R48, R86, R9, !PT ;  /* 0x0000000956307209 */ /* 0x000fe20007800000 */
[----:B------:R-:W2:Y:S01]  /*5720*/  MUFU.EX2 R45, R45 ;  /* 0x0000002d002d7308 */ /* 0x000ea20000000800 */
[----:B-1----:R-:W-:Y:S01]  /*5730*/  @!P4 FMUL R37, R37, R37 ;  /* 0x000000252525c220 */ /* 0x002fe20000400000 */
[----:B------:R-:W-:-:S02]  /*5740*/  FSETP.GEU.AND P4, PT, R44, -126, PT ;  /* 0xc2fc00002c00780b */ /* 0x000fc40003f8e000 */
[----:B------:R-:W-:Y:S01]  /*5750*/  FMNMX R9, R87, R48, !PT ;  /* 0x0000003057097209 */ /* 0x000fe20007800000 */
[----:B------:R-:W-:Y:S01]  /*5760*/  FADD R17, R10, R37 ;  /* 0x000000250a117221 */ /* 0x000fe20000000000 */
[----:B------:R-:W-:Y:S02]  /*5770*/  F2FP.SATFINITE.E4M3.F32.PACK_AB_MERGE_C R10, RZ, R10, RZ ;  /* 0x0000000aff0a723e */ /* 0x000fe400048070ff */
[----:B------:R-:W-:Y:S01]  /*5780*/  F2FP.SATFINITE.E4M3.F32.PACK_AB_MERGE_C R37, RZ, R37, RZ ;  /* 0x00000025ff25723e */ /* 0x000fe200048070ff */
[----:B---3--:R-:W-:Y:S01]  /*5790*/  @!P5 FMUL R40, R40, R40 ;  /* 0x000000282828d220 */ /* 0x008fe20000400000 */
[----:B------:R-:W-:Y:S01]  /*57a0*/  FSETP.GEU.AND P5, PT, R49, -126, PT ;  /* 0xc2fc00003100780b */ /* 0x000fe20003fae000 */
[----:B------:R-:W1:Y:S01]  /*57b0*/  SHFL.BFLY PT, R52, R9, 0x1, 0x1f ;  /* 0x0c201f0009347f89 */ /* 0x000e6200000e0000 */
[----:B------:R-:W-:Y:S01]  /*57c0*/  @!P2 FMUL R68, R68, 0.5 ;  /* 0x3f0000004444a820 */ /* 0x000fe20000400000 */
[----:B------:R-:W-:Y:S02]  /*57d0*/  LOP3.LUT R10, R10, 0xff, RZ, 0xc0, !PT ;  /* 0x000000ff0a0a7812 */ /* 0x000fe400078ec0ff */
[----:B------:R-:W-:Y:S01]  /*57e0*/  @!P4 FMUL R44, R44, 0.5 ;  /* 0x3f0000002c2cc820 */ /* 0x000fe20000400000 */
[----:B------:R-:W3:Y:S01]  /*57f0*/  MUFU.EX2 R48, R68 ;  /* 0x0000004400307308 */ /* 0x000ee20000000800 */
[----:B--2---:R-:W-:Y:S01]  /*5800*/  @!P3 FMUL R45, R45, R45 ;  /* 0x0000002d2d2db220 */ /* 0x004fe20000400000 */
[----:B------:R-:W-:-:S02]  /*5810*/  FSETP.GEU.AND P3, PT, R53, -126, PT ;  /* 0xc2fc00003500780b */ /* 0x000fc40003f6e000 */
[----:B------:R-:W-:-:S03]  /*5820*/  LOP3.LUT R37, R37, 0xff, RZ, 0xc0, !PT ;  /* 0x000000ff25257812 */ /* 0x000fc600078ec0ff */
[----:B------:R-:W-:Y:S01]  /*5830*/  @!P5 FMUL R49, R49, 0.5 ;  /* 0x3f0000003131d820 */ /* 0x000fe20000400000 */
[----:B------:R-:W2:Y:S07]  /*5840*/  MUFU.EX2 R44, R44 ;  /* 0x0000002c002c7308 */ /* 0x000eae0000000800 */
[----:B------:R-:W-:Y:S01]  /*5850*/  @!P3 FMUL R53, R53, 0.5 ;  /* 0x3f0000003535b820 */ /* 0x000fe20000400000 */
[----:B------:R-:W4:Y:S01]  /*5860*/  MUFU.EX2 R49, R49 ;  /* 0x0000003100317308 */ /* 0x000f220000000800 */
[----:B---3--:R-:W-:Y:S01]  /*5870*/  @!P2 FMUL R48, R48, R48 ;  /* 0x000000303030a220 */ /* 0x008fe20000400000 */
[----:B------:R-:W-:-:S02]  /*5880*/  FSETP.GEU.AND P2, PT, R76, -126, PT ;  /* 0xc2fc00004c00780b */ /* 0x000fc40003f4e000 */
[----:B-1----:R-:W-:-:S04]  /*5890*/  FMNMX R9, R9, R52, !PT ;  /* 0x0000003409097209 */ /* 0x002fc80007800000 */
[----:B------:R-:W1:Y:S01]  /*58a0*/  MUFU.EX2 R53, R53 ;  /* 0x0000003500357308 */ /* 0x000e620000000800 */
[----:B--2---:R-:W-:Y:S01]  /*58b0*/  @!P4 FMUL R44, R44, R44 ;  /* 0x0000002c2c2cc220 */ /* 0x004fe20000400000 */
[----:B------:R-:W-:Y:S01]  /*58c0*/  FSETP.GEU.AND P4, PT, R72, -126, PT ;  /* 0xc2fc00004800780b */ /* 0x000fe20003f8e000 */
[----:B------:R-:W2:Y:S04]  /*58d0*/  SHFL.BFLY PT, R64, R9, 0x2, 0x1f ;  /* 0x0c401f0009407f89 */ /* 0x000ea800000e0000 */
[----:B------:R-:W-:Y:S01]  /*58e0*/  @!P2 FMUL R76, R76, 0.5 ;  /* 0x3f0000004c4ca820 */ /* 0x000fe20000400000 */
[----:B----4-:R-:W-:Y:S01]  /*58f0*/  @!P5 FMUL R49, R49, R49 ;  /* 0x000000313131d220 */ /* 0x010fe20000400000 */
[----:B------:R-:W-:Y:S02]  /*5900*/  FSETP.GEU.AND P5, PT, R57, -126, PT ;  /* 0xc2fc00003900780b */ /* 0x000fe40003fae000 */
[----:B------:R-:W3:Y:S04]  /*5910*/  MUFU.EX2 R56, R76 ;  /* 0x0000004c00387308 */ /* 0x000ee80000000800 */
[----:B------:R-:W-:Y:S01]  /*5920*/  @!P4 FMUL R72, R72, 0.5 ;  /* 0x3f0000004848c820 */ /* 0x000fe20000400000 */
[----:B-1----:R-:W-:Y:S01]  /*5930*/  @!P3 FMUL R53, R53, R53 ;  /* 0x000000353535b220 */ /* 0x002fe20000400000 */
[----:B------:R-:W-:-:S02]  /*5940*/  FSETP.GEU.AND P3, PT, R61, -126, PT ;  /* 0xc2fc00003d00780b */ /* 0x000fc40003f6e000 */
[----:B------:R-:W1:Y:S03]  /*5950*/  MUFU.EX2 R52, R72 ;  /* 0x0000004800347308 */ /* 0x000e660000000800 */
[----:B------:R-:W-:Y:S01]  /*5960*/  @!P5 FMUL R57, R57, 0.5 ;  /* 0x3f0000003939d820 */ /* 0x000fe20000400000 */
[----:B--2---:R-:W-:Y:S01]  /*5970*/  FMNMX R9, R9, R64, !PT ;  /* 0x0000004009097209 */ /* 0x004fe20007800000 */
[----:B---3--:R-:W-:-:S04]  /*5980*/  @!P2 FMUL R56, R56, R56 ;  /* 0x000000383838a220 */ /* 0x008fc80000400000 */
[----:B------:R-:W2:Y:S02]  /*5990*/  MUFU.EX2 R57, R57 ;  /* 0x0000003900397308 */ /* 0x000ea40000000800 */
[----:B------:R-:W-:Y:S01]  /*59a0*/  @!P3 FMUL R61, R61, 0.5 ;  /* 0x3f0000003d3db820 */ /* 0x000fe20000400000 */
[----:B------:R-:W-:Y:S01]  /*59b0*/  FSETP.NEU.AND P2, PT, R9, -INF , PT ;  /* 0xff8000000900780b */ /* 0x000fe20003f4d000 */
[----:B-1----:R-:W-:-:S04]  /*59c0*/  @!P4 FMUL R52, R52, R52 ;  /* 0x000000343434c220 */ /* 0x002fc80000400000 */
[----:B------:R-:W1:Y:S01]  /*59d0*/  MUFU.EX2 R61, R61 ;  /* 0x0000003d003d7308 */ /* 0x000e620000000800 */
[----:B------:R-:W-:Y:S02]  /*59e0*/  FSETP.GEU.AND P4, PT, R60, -126, PT ;  /* 0xc2fc00003c00780b */ /* 0x000fe40003f8e000 */
[----:B------:R-:W-:Y:S02]  /*59f0*/  FSEL R76, R9, RZ, P2 ;  /* 0x000000ff094c7208 */ /* 0x000fe40001000000 */
[----:B------:R-:W-:-:S03]  /*5a00*/  FSETP.GEU.AND P2, PT, R84, -126, PT ;  /* 0xc2fc00005400780b */ /* 0x000fc60003f4e000 */
[C---:B------:R-:W-:Y:S01]  /*5a10*/  FMUL R77, R76.reuse, UR21 ;  /* 0x000000154c4d7c20 */ /* 0x040fe20008400000 */
[----:B--2---:R-:W-:Y:S01]  /*5a20*/  @!P5 FMUL R57, R57, R57 ;  /* 0x000000393939d220 */ /* 0x004fe20000400000 */
[----:B------:R-:W-:Y:S01]  /*5a30*/  FSETP.GEU.AND P5, PT, R81, -126, PT ;  /* 0xc2fc00005100780b */ /* 0x000fe20003fae000 */
[----:B------:R-:W-:-:S01]  /*5a40*/  FADD R15, -R76, R15 ;  /* 0x0000000f4c0f7221 */ /* 0x000fc20000000100 */
[--C-:B------:R-:W-:Y:S01]  /*5a50*/  FFMA R68, R26, UR21, -R77.reuse ;  /* 0x000000151a447c23 */ /* 0x100fe2000800084d */
[----:B------:R-:W-:-:S01]  /*5a60*/  FFMA R72, R30, UR21, -R77 ;  /* 0x000000151e487c23 */ /* 0x000fc2000800084d */
[----:B------:R-:W-:Y:S01]  /*5a70*/  @!P4 FMUL R60, R60, 0.5 ;  /* 0x3f0000003c3cc820 */ /* 0x000fe20000400000 */
[----:B------:R-:W-:-:S01]  /*5a80*/  FFMA R69, R27, UR21, -R77 ;  /* 0x000000151b457c23 */ /* 0x000fc2000800084d */
[--C-:B------:R-:W-:Y:S01]  /*5a90*/  FFMA R73, R31, UR21, -R77.reuse ;  /* 0x000000151f497c23 */ /* 0x100fe2000800084d */
[----:B-1----:R-:W-:Y:S01]  /*5aa0*/  @!P3 FMUL R61, R61, R61 ;  /* 0x0000003d3d3db220 */ /* 0x002fe20000400000 */
[----:B------:R-:W-:Y:S01]  /*5ab0*/  @!P2 FMUL R84, R84, 0.5 ;  /* 0x3f0000005454a820 */ /* 0x000fe20000400000 */
[----:B------:R-:W-:Y:S01]  /*5ac0*/  FSETP.GEU.AND P3, PT, R85, -126, PT ;  /* 0xc2fc00005500780b */ /* 0x000fe20003f6e000 */
[----:B------:R-:W1:Y:S01]  /*5ad0*/  MUFU.EX2 R60, R60 ;  /* 0x0000003c003c7308 */ /* 0x000e620000000800 */
[----:B------:R-:W-:-:S01]  /*5ae0*/  FFMA R80, R34, UR21, -R77 ;  /* 0x0000001522507c23 */ /* 0x000fc2000800084d */
[--C-:B------:R-:W-:Y:S01]  /*5af0*/  FFMA R55, R55, UR21, -R77.reuse ;  /* 0x0000001537377c23 */ /* 0x100fe2000800084d */
[----:B------:R-:W-:Y:S01]  /*5b00*/  @!P5 FMUL R81, R81, 0.5 ;  /* 0x3f0000005151d820 */ /* 0x000fe20000400000 */
[--C-:B------:R-:W-:Y:S01]  /*5b10*/  FFMA R62, R62, UR21, -R77.reuse ;  /* 0x000000153e3e7c23 */ /* 0x100fe2000800084d */
[----:B------:R-:W-:-:S01]  /*5b20*/  FFMA R63, R63, UR21, -R77 ;  /* 0x000000153f3f7c23 */ /* 0x000fc2000800084d */
[--C-:B------:R-:W-:Y:S01]  /*5b30*/  FFMA R70, R70, UR21, -R77.reuse ;  /* 0x0000001546467c23 */ /* 0x100fe2000800084d */
[----:B------:R-:W-:-:S01]  /*5b40*/  FFMA R75, R75, UR21, -R77 ;  /* 0x000000154b4b7c23 */ /* 0x000fc2000800084d */
[----:B------:R-:W2:Y:S01]  /*5b50*/  MUFU.EX2 R26, R84 ;  /* 0x00000054001a7308 */ /* 0x000ea20000000800 */
[----:B------:R-:W-:-:S01]  /*5b60*/  FFMA R82, R82, UR21, -R77 ;  /* 0x0000001552527c23 */ /* 0x000fc2000800084d */
[----:B------:R-:W-:Y:S01]  /*5b70*/  FFMA R138, R86, UR21, -R77 ;  /* 0x00000015568a7c23 */ /* 0x000fe2000800084d */
[----:B------:R-:W-:-:S01]  /*5b80*/  FADD R76, R23, R52 ;  /* 0x00000034174c7221 */ /* 0x000fc20000000000 */
[----:B------:R-:W-:Y:S01]  /*5b90*/  @!P3 FMUL R85, R85, 0.5 ;  /* 0x3f0000005555b820 */ /* 0x000fe20000400000 */
[----:B------:R-:W-:-:S01]  /*5ba0*/  FFMA R137, R79, UR21, -R77 ;  /* 0x000000154f897c23 */ /* 0x000fc2000800084d */
[----:B------:R-:W-:Y:S01]  /*5bb0*/  FFMA R87, R87, UR21, -R77 ;  /* 0x0000001557577c23 */ /* 0x000fe2000800084d */
[----:B------:R-:W-:Y:S01]  /*5bc0*/  F2FP.SATFINITE.E4M3.F32.PACK_AB_MERGE_C R23, RZ, R23, RZ ;  /* 0x00000017ff17723e */ /* 0x000fe200048070ff */
[----:B------:R3:W4:Y:S01]  /*5bd0*/  MUFU.EX2 R65, R81 ;  /* 0x0000005100417308 */ /* 0x0007220000000800 */
[----:B-1----:R-:W-:Y:S01]  /*5be0*/  @!P4 FMUL R60, R60, R60 ;  /* 0x0000003c3c3cc220 */ /* 0x002fe20000400000 */
[----:B------:R-:W-:Y:S01]  /*5bf0*/  FSETP.GEU.AND P4, PT, R68, -126, PT ;  /* 0xc2fc00004400780b */ /* 0x000fe20003f8e000 */
[----:B------:R-:W-:Y:S01]  /*5c00*/  FMUL R15, R15, UR21 ;  /* 0x000000150f0f7c20 */ /* 0x000fe20008400000 */
[----:B------:R-:W-:-:S02]  /*5c10*/  LOP3.LUT R23, R23, 0xff, RZ, 0xc0, !PT ;  /* 0x000000ff17177812 */ /* 0x000fc400078ec0ff */
[----:B------:R-:W-:Y:S02]  /*5c20*/  F2FP.SATFINITE.E4M3.F32.PACK_AB_MERGE_C R52, RZ, R52, RZ ;  /* 0x00000034ff34723e */ /* 0x000fe400048070ff */
[----:B------:R-:W1:Y:S01]  /*5c30*/  MUFU.EX2 R27, R85 ;  /* 0x00000055001b7308 */ /* 0x000e620000000800 */
[----:B--2---:R-:W-:Y:S01]  /*5c40*/  @!P2 FMUL R26, R26, R26 ;  /* 0x0000001a1a1aa220 */ /* 0x004fe20000400000 */
[----:B------:R-:W-:Y:S01]  /*5c50*/  FSETP.GEU.AND P2, PT, R72, -126, PT ;  /* 0xc2fc00004800780b */ /* 0x000fe20003f4e000 */
[----:B---3--:R-:W-:-:S01]  /*5c60*/  FFMA R81, R46, UR21, -R77 ;  /* 0x000000152e517c23 */ /* 0x008fc2000800084d */
[----:B------:R-:W-:Y:S01]  /*5c70*/  LOP3.LUT R52, R52, 0xff, RZ, 0xc0, !PT ;  /* 0x000000ff34347812 */ /* 0x000fe200078ec0ff */
[----:B------:R-:W-:-:S01]  /*5c80*/  FADD R79, R33, R26 ;  /* 0x0000001a214f7221 */ /* 0x000fc20000000000 */
[----:B------:R-:W-:Y:S01]  /*5c90*/  F2FP.SATFINITE.E4M3.F32.PACK_AB_MERGE_C R33, RZ, R33, RZ ;  /* 0x00000021ff21723e */ /* 0x000fe200048070ff */
[----:B------:R-:W-:Y:S01]  /*5ca0*/  @!P4 FMUL R68, R68, 0.5 ;  /* 0x3f0000004444c820 */ /* 0x000fe20000400000 */
[----:B------:R-:W-:Y:S01]  /*5cb0*/  F2FP.SATFINITE.E4M3.F32.PACK_AB_MERGE_C R26, RZ, R26, RZ ;  /* 0x0000001aff1a723e */ /* 0x000fe200048070ff */
[----:B----4-:R-:W-:Y:S01]  /*5cc0*/  @!P5 FMUL R65, R65, R65 ;  /* 0x000000414141d220 */ /* 0x010fe20000400000 */
[----:B------:R-:W-:Y:S01]  /*5cd0*/  FSETP.GEU.AND P5, PT, R69, -126, PT ;  /* 0xc2fc00004500780b */ /* 0x000fe20003fae000 */
[----:B------:R2:W3:Y:S01]  /*5ce0*/  MUFU.EX2 R64, R68 ;  /* 0x0000004400407308 */ /* 0x0004e20000000800 */
[----:B------:R-:W-:-:S02]  /*5cf0*/  LOP3.LUT R33, R33, 0xff, RZ, 0xc0, !PT ;  /* 0x000000ff21217812 */ /* 0x000fc400078ec0ff */
[----:B------:R-:W-:Y:S01]  /*5d00*/  LOP3.LUT R26, R26, 0xff, RZ, 0xc0, !PT ;  /* 0x000000ff1a1a7812 */ /* 0x000fe200078ec0ff */
[----:B------:R-:W-:Y:S01]  /*5d10*/  @!P2 FMUL R72, R72, 0.5 ;  /* 0x3f0000004848a820 */ /* 0x000fe20000400000 */
[----:B-1----:R-:W-:Y:S01]  /*5d20*/  @!P3 FMUL R27, R27, R27 ;  /* 0x0000001b1b1bb220 */ /* 0x002fe20000400000 */
[----:B------:R-:W-:Y:S02]  /*5d30*/  FSETP.GEU.AND P3, PT, R73, -126, PT ;  /* 0xc2fc00004900780b */ /* 0x000fe40003f6e000 */
[----:B------:R1:W4:Y:S01]  /*5d40*/  MUFU.EX2 R31, R72 ;  /* 0x00000048001f7308 */ /* 0x0003220000000800 */
[----:B--2---:R-:W-:-:S03]  /*5d50*/  FFMA R68, R35, UR21, -R77 ;  /* 0x0000001523447c23 */ /* 0x004fc6000800084d */
[----:B------:R-:W-:-:S04]  /*5d60*/  @!P5 FMUL R69, R69, 0.5 ;  /* 0x3f0000004545d820 */ /* 0x000fc80000400000 */
[----:B------:R2:W5:Y:S01]  /*5d70*/  MUFU.EX2 R30, R69 ;  /* 0x00000045001e7308 */ /* 0x0005620000000800 */
[----:B---3--:R-:W-:Y:S01]  /*5d80*/  @!P4 FMUL R64, R64, R64 ;  /* 0x000000404040c220 */ /* 0x008fe20000400000 */
[----:B------:R-:W-:Y:S01]  /*5d90*/  FSETP.GEU.AND P4, PT, R80, -126, PT ;  /* 0xc2fc00005000780b */ /* 0x000fe20003f8e000 */
[----:B-1----:R-:W-:-:S01]  /*5da0*/  FFMA R72, R39, UR21, -R77 ;  /* 0x0000001527487c23 */ /* 0x002fc2000800084d */
[----:B------:R-:W-:-:S04]  /*5db0*/  @!P3 FMUL R73, R73, 0.5 ;  /* 0x3f0000004949b820 */ /* 0x000fc80000400000 */
[----:B------:R1:W3:Y:S01]  /*5dc0*/  MUFU.EX2 R34, R73 ;  /* 0x0000004900227308 */ /* 0x0002e20000000800 */
[----:B--2---:R-:W-:-:S01]  /*5dd0*/  FFMA R69, R38, UR21, -R77 ;  /* 0x0000001526457c23 */ /* 0x004fc2000800084d */
[----:B----4-:R-:W-:-:S04]  /*5de0*/  @!P2 FMUL R31, R31, R31 ;  /* 0x0000001f1f1fa220 */ /* 0x010fc80000400000 */
[----:B------:R-:W-:Y:S01]  /*5df0*/  FSETP.GEU.AND P2, PT, R69, -126, PT ;  /* 0xc2fc00004500780b */ /* 0x000fe20003f4e000 */
[----:B------:R-:W-:Y:S01]  /*5e00*/  @!P4 FMUL R80, R80, 0.5 ;  /* 0x3f0000005050c820 */ /* 0x000fe20000400000 */
[----:B-----5:R-:W-:Y:S01]  /*5e10*/  @!P5 FMUL R30, R30, R30 ;  /* 0x0000001e1e1ed220 */ /* 0x020fe20000400000 */
[----:B------:R-:W-:Y:S02]  /*5e20*/  FSETP.GEU.AND P5, PT, R68, -126, PT ;  /* 0xc2fc00004400780b */ /* 0x000fe40003fae000 */
[----:B------:R2:W4:Y:S01]  /*5e30*/  MUFU.EX2 R35, R80 ;  /* 0x0000005000237308 */ /* 0x0005220000000800 */
[----:B-1----:R-:W-:-:S01]  /*5e40*/  FFMA R73, R42, UR21, -R77 ;  /* 0x000000152a497c23 */ /* 0x002fc2000800084d */
[----:B---3--:R-:W-:Y:S01]  /*5e50*/  @!P3 FMUL R34, R34, R34 ;  /* 0x000000222222b220 */ /* 0x008fe20000400000 */
[----:B------:R-:W-:-:S05]  /*5e60*/  FSETP.GEU.AND P3, PT, R72, -126, PT ;  /* 0xc2fc00004800780b */ /* 0x000fca0003f6e000 */
[----:B------:R-:W-:Y:S01]  /*5e70*/  @!P2 FMUL R69, R69, 0.5 ;  /* 0x3f0000004545a820 */ /* 0x000fe20000400000 */
[----:B--2---:R-:W-:-:S03]  /*5e80*/  FFMA R80, R43, UR21, -R77 ;  /* 0x000000152b507c23 */ /* 0x004fc6000800084d */
[----:B------:R1:W2:Y:S01]  /*5e90*/  MUFU.EX2 R39, R69 ;  /* 0x0000004500277308 */ /* 0x0002a20000000800 */
[----:B------:R-:W-:Y:S01]  /*5ea0*/  @!P5 FMUL R68, R68, 0.5 ;  /* 0x3f0000004444d820 */ /* 0x000fe20000400000 */
[----:B----4-:R-:W-:Y:S01]  /*5eb0*/  @!P4 FMUL R35, R35, R35 ;  /* 0x000000232323c220 */ /* 0x010fe20000400000 */
[----:B------:R-:W-:-:S05]  /*5ec0*/  FSETP.GEU.AND P4, PT, R73, -126, PT ;  /* 0xc2fc00004900780b */ /* 0x000fca0003f8e000 */
[----:B------:R-:W3:Y:S01]  /*5ed0*/  MUFU.EX2 R38, R68 ;  /* 0x0000004400267308 */ /* 0x000ee20000000800 */
[----:B------:R-:W-:Y:S01]  /*5ee0*/  @!P3 FMUL R72, R72, 0.5 ;  /* 0x3f0000004848b820 */ /* 0x000fe20000400000 */
[----:B-1----:R-:W-:-:S06]  /*5ef0*/  FFMA R69, R47, UR21, -R77 ;  /* 0x000000152f457c23 */ /* 0x002fcc000800084d */
[----:B------:R1:W4:Y:S01]  /*5f00*/  MUFU.EX2 R42, R72 ;  /* 0x00000048002a7308 */ /* 0x0003220000000800 */
[----:B--2---:R-:W-:Y:S01]  /*5f10*/  @!P2 FMUL R39, R39, R39 ;  /* 0x000000272727a220 */ /* 0x004fe20000400000 */
[----:B------:R-:W-:Y:S01]  /*5f20*/  FSETP.GEU.AND P2, PT, R81, -126, PT ;  /* 0xc2fc00005100780b */ /* 0x000fe20003f4e000 */
[----:B------:R-:W-:-:S05]  /*5f30*/  @!P4 FMUL R73, R73, 0.5 ;  /* 0x3f0000004949c820 */ /* 0x000fca0000400000 */
[----:B------:R2:W5:Y:S01]  /*5f40*/  MUFU.EX2 R46, R73 ;  /* 0x00000049002e7308 */ /* 0x0005620000000800 */
[----:B---3--:R-:W-:Y:S01]  /*5f50*/  @!P5 FMUL R38, R38, R38 ;  /* 0x000000262626d220 */ /* 0x008fe20000400000 */
[----:B------:R-:W-:Y:S01]  /*5f60*/  FSETP.GEU.AND P5, PT, R80, -126, PT ;  /* 0xc2fc00005000780b */ /* 0x000fe20003fae000 */
[----:B-1----:R-:W-:-:S04]  /*5f70*/  FFMA R72, R50, UR21, -R77 ;  /* 0x0000001532487c23 */ /* 0x002fc8000800084d */
[----:B------:R-:W-:Y:S01]  /*5f80*/  @!P2 FMUL R81, R81, 0.5 ;  /* 0x3f0000005151a820 */ /* 0x000fe20000400000 */
[----:B----4-:R-:W-:Y:S01]  /*5f90*/  @!P3 FMUL R42, R42, R42 ;  /* 0x0000002a2a2ab220 */ /* 0x010fe20000400000 */
[----:B------:R-:W-:Y:S02]  /*5fa0*/  FSETP.GEU.AND P3, PT, R69, -126, PT ;  /* 0xc2fc00004500780b */ /* 0x000fe40003f6e000 */
[----:B------:R1:W3:Y:S01]  /*5fb0*/  MUFU.EX2 R50, R81 ;  /* 0x0000005100327308 */ /* 0x0002e20000000800 */
[----:B--2---:R-:W-:-:S03]  /*5fc0*/  FFMA R73, R51, UR21, -R77 ;  /* 0x0000001533497c23 */ /* 0x004fc6000800084d */
[----:B------:R-:W-:Y:S01]  /*5fd0*/  @!P5 FMUL R80, R80, 0.5 ;  /* 0x3f0000005050d820 */ /* 0x000fe20000400000 */
[----:B-----5:R-:W-:Y:S01]  /*5fe0*/  @!P4 FMUL R46, R46, R46 ;  /* 0x0000002e2e2ec220 */ /* 0x020fe20000400000 */
[----:B------:R-:W-:Y:S02]  /*5ff0*/  FSETP.GEU.AND P4, PT, R72, -126, PT ;  /* 0xc2fc00004800780b */ /* 0x000fe40003f8e000 */
[----:B------:R2:W4:Y:S01]  /*6000*/  MUFU.EX2 R43, R80 ;  /* 0x00000050002b7308 */ /* 0x0005220000000800 */
[----:B-1----:R-:W-:-:S02]  /*6010*/  FFMA R81, R58, UR21, -R77 ;  /* 0x000000153a517c23 */ /* 0x002fc4000800084d */
[----:B------:R-:W-:-:S05]  /*6020*/  @!P3 FMUL R69, R69, 0.5 ;  /* 0x3f0000004545b820 */ /* 0x000fca0000400000 */
[----:B------:R-:W1:Y:S01]  /*6030*/  MUFU.EX2 R47, R69 ;  /* 0x00000045002f7308 */ /* 0x000e620000000800 */
[----:B--2---:R-:W-:-:S01]  /*6040*/  FFMA R80, R54, UR21, -R77 ;  /* 0x0000001536507c23 */ /* 0x004fc2000800084d */
[----:B---3--:R-:W-:Y:S01]  /*6050*/  @!P2 FMUL R50, R50, R50 ;  /* 0x000000323232a220 */ /* 0x008fe20000400000 */
[----:B------:R-:W-:-:S03]  /*6060*/  @!P4 FMUL R72, R72, 0.5 ;  /* 0x3f0000004848c820 */ /* 0x000fc60000400000 */
[----:B------:R-:W-:Y:S02]  /*6070*/  FSETP.GEU.AND P2, PT, R80, -126, PT ;  /* 0xc2fc00005000780b */ /* 0x000fe40003f4e000 */
[----:B------:R2:W3:Y:S01]  /*6080*/  MUFU.EX2 R68, R72 ;  /* 0x0000004800447308 */ /* 0x0004e20000000800 */
[----:B----4-:R-:W-:Y:S01]  /*6090*/  @!P5 FMUL R43, R43, R43 ;  /* 0x0000002b2b2bd220 */ /* 0x010fe20000400000 */
[----:B------:R-:W-:Y:S01]  /*60a0*/  FSETP.GEU.AND P5, PT, R73, -126, PT ;  /* 0xc2fc00004900780b */ /* 0x000fe20003fae000 */
[----:B-1----:R-:W-:Y:S01]  /*60b0*/  @!P3 FMUL R47, R47, R47 ;  /* 0x0000002f2f2fb220 */ /* 0x002fe20000400000 */
[----:B------:R-:W-:-:S07]  /*60c0*/  FSETP.GEU.AND P3, PT, R55, -126, PT ;  /* 0xc2fc00003700780b */ /* 0x000fce0003f6e000 */
[----:B------:R-:W-:Y:S01]  /*60d0*/  @!P2 FMUL R80, R80, 0.5 ;  /* 0x3f0000005050a820 */ /* 0x000fe20000400000 */
[----:B--2---:R-:W-:-:S03]  /*60e0*/  FFMA R72, R59, UR21, -R77 ;  /* 0x000000153b487c23 */ /* 0x004fc6000800084d */
[----:B------:R1:W2:Y:S01]  /*60f0*/  MUFU.EX2 R58, R80 ;  /* 0x00000050003a7308 */ /* 0x0002a20000000800 */
[----:B------:R-:W-:Y:S01]  /*6100*/  @!P5 FMUL R73, R73, 0.5 ;  /* 0x3f0000004949d820 */ /* 0x000fe20000400000 */
[----:B---3--:R-:W-:Y:S01]  /*6110*/  @!P4 FMUL R68, R68, R68 ;  /* 0x000000444444c220 */ /* 0x008fe20000400000 */
[----:B------:R-:W-:-:S05]  /*6120*/  FSETP.GEU.AND P4, PT, R81, -126, PT ;  /* 0xc2fc00005100780b */ /* 0x000fca0003f8e000 */
[----:B------:R3:W4:Y:S01]  /*6130*/  MUFU.EX2 R51, R73 ;  /* 0x0000004900337308 */ /* 0x0007220000000800 */
[----:B------:R-:W-:Y:S01]  /*6140*/  @!P3 FMUL R55, R55, 0.5 ;  /* 0x3f0000003737b820 */ /* 0x000fe20000400000 */
[----:B-1----:R-:W-:-:S06]  /*6150*/  FFMA R80, R67, UR21, -R77 ;  /* 0x0000001543507c23 */ /* 0x002fcc000800084d */
[----:B------:R-:W1:Y:S01]  /*6160*/  MUFU.EX2 R54, R55 ;  /* 0x0000003700367308 */ /* 0x000e620000000800 */
[----:B--2---:R-:W-:Y:S01]  /*6170*/  @!P2 FMUL R58, R58, R58 ;  /* 0x0000003a3a3aa220 */ /* 0x004fe20000400000 */
[----:B------:R-:W-:Y:S01]  /*6180*/  FSETP.GEU.AND P2, PT, R62, -126, PT ;  /* 0xc2fc00003e00780b */ /* 0x000fe20003f4e000 */
[----:B------:R-:W-:Y:S01]  /*6190*/  @!P4 FMUL R81, R81, 0.5 ;  /* 0x3f0000005151c820 */ /* 0x000fe20000400000 */
[----:B---3--:R-:W-:-:S04]  /*61a0*/  FFMA R73, R66, UR21, -R77 ;  /* 0x0000001542497c23 */ /* 0x008fc8000800084d */
[----:B------:R2:W3:Y:S01]  /*61b0*/  MUFU.EX2 R69, R81 ;  /* 0x0000005100457308 */ /* 0x0004e20000000800 */
[----:B----4-:R-:W-:Y:S01]  /*61c0*/  @!P5 FMUL R51, R51, R51 ;  /* 0x000000333333d220 */ /* 0x010fe20000400000 */
[----:B------:R-:W-:-:S05]  /*61d0*/  FSETP.GEU.AND P5, PT, R72, -126, PT ;  /* 0xc2fc00004800780b */ /* 0x000fca0003fae000 */
[----:B------:R-:W-:Y:S01]  /*61e0*/  @!P2 FMUL R62, R62, 0.5 ;  /* 0x3f0000003e3ea820 */ /* 0x000fe20000400000 */
[----:B-1----:R-:W-:Y:S01]  /*61f0*/  @!P3 FMUL R54, R54, R54 ;  /* 0x000000363636b220 */ /* 0x002fe20000400000 */
[----:B------:R-:W-:Y:S02]  /*6200*/  FSETP.GEU.AND P3, PT, R63, -126, PT ;  /* 0xc2fc00003f00780b */ /* 0x000fe40003f6e000 */
[----:B------:R-:W1:Y:S01]  /*6210*/  MUFU.EX2 R66, R62 ;  /* 0x0000003e00427308 */ /* 0x000e620000000800 */
[----:B--2---:R-:W-:-:S03]  /*6220*/  FFMA R81, R74, UR21, -R77 ;  /* 0x000000154a517c23 */ /* 0x004fc6000800084d */
[----:B------:R-:W-:Y:S01]  /*6230*/  @!P5 FMUL R72, R72, 0.5 ;  /* 0x3f0000004848d820 */ /* 0x000fe20000400000 */
[----:B---3--:R-:W-:Y:S01]  /*6240*/  @!P4 FMUL R69, R69, R69 ;  /* 0x000000454545c220 */ /* 0x008fe20000400000 */
[----:B------:R-:W-:Y:S02]  /*6250*/  FSETP.GEU.AND P4, PT, R73, -126, PT ;  /* 0xc2fc00004900780b */ /* 0x000fe40003f8e000 */
[----:B------:R-:W2:Y:S03]  /*6260*/  MUFU.EX2 R55, R72 ;  /* 0x0000004800377308 */ /* 0x000ea60000000800 */
[----:B------:R-:W-:-:S05]  /*6270*/  @!P3 FMUL R63, R63, 0.5 ;  /* 0x3f0000003f3fb820 */ /* 0x000fca0000400000 */
[----:B------:R-:W3:Y:S01]  /*6280*/  MUFU.EX2 R59, R63 ;  /* 0x0000003f003b7308 */ /* 0x000ee20000000800 */
[----:B-1----:R-:W-:Y:S01]  /*6290*/  @!P2 FMUL R66, R66, R66 ;  /* 0x000000424242a220 */ /* 0x002fe20000400000 */
[----:B------:R-:W-:Y:S01]  /*62a0*/  FSETP.GEU.AND P2, PT, R70, -126, PT ;  /* 0xc2fc00004600780b */ /* 0x000fe20003f4e000 */
[----:B------:R-:W-:-:S05]  /*62b0*/  @!P4 FMUL R73, R73, 0.5 ;  /* 0x3f0000004949c820 */ /* 0x000fca0000400000 */
[----:B------:R1:W4:Y:S01]  /*62c0*/  MUFU.EX2 R72, R73 ;  /* 0x0000004900487308 */ /* 0x0003220000000800 */
[----:B--2---:R-:W-:Y:S01]  /*62d0*/  @!P5 FMUL R55, R55, R55 ;  /* 0x000000373737d220 */ /* 0x004fe20000400000 */
[----:B------:R-:W-:-:S05]  /*62e0*/  FSETP.GEU.AND P5, PT, R80, -126, PT ;  /* 0xc2fc00005000780b */ /* 0x000fca0003fae000 */
[----:B------:R-:W-:Y:S01]  /*62f0*/  @!P2 FMUL R70, R70, 0.5 ;  /* 0x3f0000004646a820 */ /* 0x000fe20000400000 */
[----:B---3--:R-:W-:Y:S01]  /*6300*/  @!P3 FMUL R59, R59, R59 ;  /* 0x0000003b3b3bb220 */ /* 0x008fe20000400000 */
[----:B------:R-:W-:Y:S02]  /*6310*/  FSETP.GEU.AND P3, PT, R81, -126, PT ;  /* 0xc2fc00005100780b */ /* 0x000fe40003f6e000 */
[----:B------:R2:W3:Y:S01]  /*6320*/  MUFU.EX2 R74, R70 ;  /* 0x00000046004a7308 */ /* 0x0004e20000000800 */
[----:B-1----:R-:W-:-:S01]  /*6330*/  FFMA R73, R78, UR21, -R77 ;  /* 0x000000154e497c23 */ /* 0x002fc2000800084d */
[----:B------:R-:W-:Y:S01]  /*6340*/  FADD R78, R24, R57 ;  /* 0x00000039184e7221 */ /* 0x000fe20000000000 */
[----:B------:R-:W-:Y:S01]  /*6350*/  F2FP.SATFINITE.E4M3.F32.PACK_AB_MERGE_C R24, RZ, R24, RZ ;  /* 0x00000018ff18723e */ /* 0x000fe200048070ff */
[----:B------:R-:W-:Y:S01]  /*6360*/  @!P5 FMUL R80, R80, 0.5 ;  /* 0x3f0000005050d820 */ /* 0x000fe20000400000 */
[----:B------:R-:W-:Y:S01]  /*6370*/  F2FP.SATFINITE.E4M3.F32.PACK_AB_MERGE_C R57, RZ, R57, RZ ;  /* 0x00000039ff39723e */ /* 0x000fe200048070ff */
[----:B----4-:R-:W-:Y:S01]  /*6380*/  @!P4 FMUL R72, R72, R72 ;  /* 0x000000484848c220 */ /* 0x010fe20000400000 */
[----:B------:R-:W-:Y:S01]  /*6390*/  FSETP.GEU.AND P4, PT, R75, -126, PT ;  /* 0xc2fc00004b00780b */ /* 0x000fe20003f8e000 */
[----:B------:R1:W4:Y:S01]  /*63a0*/  MUFU.EX2 R63, R80 ;  /* 0x00000050003f7308 */ /* 0x0003220000000800 */
[----:B--2---:R-:W-:-:S01]  /*63b0*/  FFMA R70, R83, UR21, -R77 ;  /* 0x0000001553467c23 */ /* 0x004fc2000800084d */
[----:B------:R-:W-:Y:S01]  /*63c0*/  LOP3.LUT R24, R24, 0xffff, RZ, 0xc0, !PT ;  /* 0x0000ffff18187812 */ /* 0x000fe200078ec0ff */
[----:B------:R-:W-:Y:S01]  /*63d0*/  @!P3 FMUL R81, R81, 0.5 ;  /* 0x3f0000005151b820 */ /* 0x000fe20000400000 */
[----:B------:R-:W-:-:S02]  /*63e0*/  LOP3.LUT R57, R57, 0xffff, RZ, 0xc0, !PT ;  /* 0x0000ffff39397812 */ /* 0x000fc400078ec0ff */
[----:B------:R-:W-:Y:S02]  /*63f0*/  PRMT R23, R24, 0x7604, R23 ;  /* 0x0000760418177816 */ /* 0x000fe40000000017 */
[----:B------:R2:W5:Y:S01]  /*6400*/  MUFU.EX2 R67, R81 ;  /* 0x0000005100437308 */ /* 0x0005620000000800 */
[----:B---3--:R-:W-:Y:S01]  /*6410*/  @!P2 FMUL R74, R74, R74 ;  /* 0x0000004a4a4aa220 */ /* 0x008fe20000400000 */
[----:B------:R-:W-:Y:S01]  /*6420*/  FSETP.GEU.AND P2, PT, R82, -126, PT ;  /* 0xc2fc00005200780b */ /* 0x000fe20003f4e000 */
[----:B-1----:R-:W-:-:S01]  /*6430*/  FFMA R80, R71, UR21, -R77 ;  /* 0x0000001547507c23 */ /* 0x002fc2000800084d */
[----:B------:R-:W-:Y:S01]  /*6440*/  @!P4 FMUL R75, R75, 0.5 ;  /* 0x3f0000004b4bc820 */ /* 0x000fe20000400000 */
[----:B------:R-:W-:-:S01]  /*6450*/  FADD R77, R29, R60 ;  /* 0x0000003c1d4d7221 */ /* 0x000fc20000000000 */
[----:B------:R-:W-:Y:S02]  /*6460*/  F2FP.SATFINITE.E4M3.F32.PACK_AB_MERGE_C R29, RZ, R29, RZ ;  /* 0x0000001dff1d723e */ /* 0x000fe400048070ff */
[----:B------:R1:W3:Y:S01]  /*6470*/  MUFU.EX2 R62, R75 ;  /* 0x0000004b003e7308 */ /* 0x0002e20000000800 */
[----:B----4-:R-:W-:Y:S01]  /*6480*/  @!P5 FMUL R63, R63, R63 ;  /* 0x0000003f3f3fd220 */ /* 0x010fe20000400000 */
[----:B------:R-:W-:Y:S01]  /*6490*/  FSETP.GEU.AND P5, PT, R73, -126, PT ;  /* 0xc2fc00004900780b */ /* 0x000fe20003fae000 */
[----:B--2---:R-:W-:-:S01]  /*64a0*/  FADD R81, R17, R76 ;  /* 0x0000004c11517221 */ /* 0x004fc20000000000 */
[----:B------:R-:W-:Y:S01]  /*64b0*/  FADD R76, R19, R44 ;  /* 0x0000002c134c7221 */ /* 0x000fe20000000000 */
[----:B------:R-:W-:Y:S01]  /*64c0*/  F2FP.SATFINITE.E4M3.F32.PACK_AB_MERGE_C R44, RZ, R44, RZ ;  /* 0x0000002cff2c723e */ /* 0x000fe200048070ff */
[----:B------:R-:W-:Y:S01]  /*64d0*/  FADD R139, R38, R63 ;  /* 0x0000003f268b7221 */ /* 0x000fe20000000000 */
[----:B------:R-:W-:Y:S01]  /*64e0*/  @!P2 FMUL R82, R82, 0.5 ;  /* 0x3f0000005252a820 */ /* 0x000fe20000400000 */
[----:B------:R-:W-:Y:S01]  /*64f0*/  FADD R84, R76, R77 ;  /* 0x0000004d4c547221 */ /* 0x000fe20000000000 */
[----:B-----5:R-:W-:Y:S01]  /*6500*/  @!P3 FMUL R67, R67, R67 ;  /* 0x000000434343b220 */ /* 0x020fe20000400000 */
[----:B------:R-:W-:Y:S01]  /*6510*/  FSETP.GEU.AND P3, PT, R70, -126, PT ;  /* 0xc2fc00004600780b */ /* 0x000fe20003f6e000 */
[----:B------:R2:W4:Y:S01]  /*6520*/  MUFU.EX2 R71, R82 ;  /* 0x0000005200477308 */ /* 0x0005220000000800 */
[----:B------:R-:W-:-:S01]  /*6530*/  FADD R77, R20, R49 ;  /* 0x00000031144d7221 */ /* 0x000fc20000000000 */
[----:B-1----:R-:W-:Y:S01]  /*6540*/  FADD R75, R11, R40 ;  /* 0x000000280b4b7221 */ /* 0x002fe20000000000 */
[----:B------:R-:W-:Y:S01]  /*6550*/  F2FP.SATFINITE.E4M3.F32.PACK_AB_MERGE_C R11, RZ, R11, RZ ;  /* 0x0000000bff0b723e */ /* 0x000fe200048070ff */
[----:B------:R-:W-:Y:S01]  /*6560*/  @!P5 FMUL R73, R73, 0.5 ;  /* 0x3f0000004949d820 */ /* 0x000fe20000400000 */
[----:B------:R-:W-:Y:S01]  /*6570*/  F2FP.SATFINITE.E4M3.F32.PACK_AB_MERGE_C R49, RZ, R49, RZ ;  /* 0x00000031ff31723e */ /* 0x000fe200048070ff */
[----:B---3--:R-:W-:Y:S01]  /*6580*/  @!P4 FMUL R62, R62, R62 ;  /* 0x0000003e3e3ec220 */ /* 0x008fe20000400000 */
[----:B------:R-:W-:Y:S01]  /*6590*/  FSETP.GEU.AND P4, PT, R80, -126, PT ;  /* 0xc2fc00005000780b */ /* 0x000fe20003f8e000 */
[----:B------:R-:W-:Y:S01]  /*65a0*/  FADD R83, R75, R78 ;  /* 0x0000004e4b537221 */ /* 0x000fe20000000000 */
[----:B--2---:R-:W-:-:S01]  /*65b0*/  FADD R82, R32, R65 ;  /* 0x0000004120527221 */ /* 0x004fc20000000000 */
[----:B------:R-:W1:Y:S01]  /*65c0*/  MUFU.EX2 R73, R73 ;  /* 0x0000004900497308 */ /* 0x000e620000000800 */
[----:B------:R-:W-:-:S01]  /*65d0*/  FADD R75, R16, R41 ;  /* 0x00000029104b7221 */ /* 0x000fc20000000000 */
[----:B------:R-:W-:Y:S01]  /*65e0*/  @!P3 FMUL R70, R70, 0.5 ;  /* 0x3f0000004646b820 */ /* 0x000fe20000400000 */
[----:B------:R-:W-:-:S01]  /*65f0*/  FADD R86, R77, R82 ;  /* 0x000000524d567221 */ /* 0x000fc20000000000 */
[----:B------:R-:W-:Y:S01]  /*6600*/  LOP3.LUT R11, R11, 0xffff, RZ, 0xc0, !PT ;  /* 0x0000ffff0b0b7812 */ /* 0x000fe200078ec0ff */
[----:B------:R-:W-:-:S01]  /*6610*/  FADD R78, R21, R48 ;  /* 0x00000030154e7221 */ /* 0x000fc20000000000 */
[----:B------:R-:W-:Y:S01]  /*6620*/  F2FP.SATFINITE.E4M3.F32.PACK_AB_MERGE_C R16, RZ, R16, RZ ;  /* 0x00000010ff10723e */ /* 0x000fe200048070ff */
[----:B----4-:R-:W-:Y:S01]  /*6630*/  @!P2 FMUL R71, R71, R71 ;  /* 0x000000474747a220 */ /* 0x010fe20000400000 */
[----:B------:R-:W2:Y:S01]  /*6640*/  MUFU.EX2 R70, R70 ;  /* 0x0000004600467308 */ /* 0x000ea20000000800 */
[----:B------:R-:W-:Y:S01]  /*6650*/  FSETP.GEU.AND P2, PT, R138, -126, PT ;  /* 0xc2fc00008a00780b */ /* 0x000fe20003f4e000 */
[----:B------:R-:W-:Y:S01]  /*6660*/  @!P4 FMUL R80, R80, 0.5 ;  /* 0x3f0000005050c820 */ /* 0x000fe20000400000 */
[----:B------:R-:W-:Y:S01]  /*6670*/  PRMT R10, R11, 0x7604, R10 ;  /* 0x000076040b0a7816 */ /* 0x000fe2000000000a */
[----:B------:R-:W-:Y:S01]  /*6680*/  FADD R85, R78, R79 ;  /* 0x0000004f4e557221 */ /* 0x000fe20000000000 */
[----:B------:R-:W-:Y:S01]  /*6690*/  LOP3.LUT R16, R16, 0xff, RZ, 0xc0, !PT ;  /* 0x000000ff10107812 */ /* 0x000fe200078ec0ff */
[----:B------:R-:W-:Y:S01]  /*66a0*/  FADD R78, R22, R53 ;  /* 0x00000035164e7221 */ /* 0x000fe20000000000 */
[----:B------:R-:W-:-:S01]  /*66b0*/  FADD R79, R36, R27 ;  /* 0x0000001b244f7221 */ /* 0x000fc20000000000 */
[----:B------:R3:W-:Y:S01]  /*66c0*/  MUFU.EX2 R17, R80 ;  /* 0x0000005000117308 */ /* 0x0007e20000000800 */
[----:B-1----:R-:W-:Y:S01]  /*66d0*/  @!P5 FMUL R73, R73, R73 ;  /* 0x000000494949d220 */ /* 0x002fe20000400000 */
[----:B------:R-:W-:Y:S01]  /*66e0*/  FSETP.GEU.AND P5, PT, R137, -126, PT ;  /* 0xc2fc00008900780b */ /* 0x000fe20003fae000 */
[----:B------:R-:W-:-:S01]  /*66f0*/  FADD R143, R68, R71 ;  /* 0x00000047448f7221 */ /* 0x000fc20000000000 */
[----:B------:R-:W-:Y:S01]  /*6700*/  FADD R79, R78, R79 ;  /* 0x0000004f4e4f7221 */ /* 0x000fe20000000000 */
[----:B------:R-:W-:-:S01]  /*6710*/  FADD R78, R30, R55 ;  /* 0x000000371e4e7221 */ /* 0x000fc20000000000 */
[----:B------:R-:W-:Y:S01]  /*6720*/  @!P2 FMUL R138, R138, 0.5 ;  /* 0x3f0000008a8aa820 */ /* 0x000fe20000400000 */
[----:B------:R-:W-:-:S01]  /*6730*/  FADD R140, R46, R67 ;  /* 0x000000432e8c7221 */ /* 0x000fc20000000000 */
[----:B------:R-:W-:Y:S01]  /*6740*/  FADD R141, R43, R62 ;  /* 0x0000003e2b8d7221 */ /* 0x000fe20000000000 */
[----:B--2---:R-:W-:Y:S01]  /*6750*/  @!P3 FMUL R70, R70, R70 ;  /* 0x000000464646b220 */ /* 0x004fe20000400000 */
[----:B------:R-:W-:Y:S01]  /*6760*/  FSETP.GEU.AND P3, PT, R87, -126, PT ;  /* 0xc2fc00005700780b */ /* 0x000fe20003f6e000 */
[----:B------:R1:W2:Y:S01]  /*6770*/  MUFU.EX2 R77, R138 ;  /* 0x0000008a004d7308 */ /* 0x0002a20000000800 */
[----:B---3--:R-:W-:-:S01]  /*6780*/  FADD R80, R25, R56 ;  /* 0x0000003819507221 */ /* 0x008fc20000000000 */
[----:B------:R-:W-:Y:S01]  /*6790*/  LOP3.LUT R44, R44, 0xff, RZ, 0xc0, !PT ;  /* 0x000000ff2c2c7812 */ /* 0x000fe200078ec0ff */
[----:B------:R-:W-:-:S01]  /*67a0*/  FADD R142, R51, R70 ;  /* 0x00000046338e7221 */ /* 0x000fc20000000000 */
[----:B------:R-:W-:Y:S01]  /*67b0*/  @!P5 FMUL R137, R137, 0.5 ;  /* 0x3f0000008989d820 */ /* 0x000fe20000400000 */
[----:B------:R-:W-:-:S01]  /*67c0*/  FADD R82, R75, R80 ;  /* 0x000000504b527221 */ /* 0x000fc20000000000 */
[----:B------:R-:W-:Y:S01]  /*67d0*/  FADD R75, R18, R45 ;  /* 0x0000002d124b7221 */ /* 0x000fe20000000000 */
[----:B------:R-:W-:Y:S01]  /*67e0*/  F2FP.SATFINITE.E4M3.F32.PACK_AB_MERGE_C R18, RZ, R18, RZ ;  /* 0x00000012ff12723e */ /* 0x000fe200048070ff */
[----:B------:R3:W4:Y:S01]  /*67f0*/  MUFU.EX2 R76, R137 ;  /* 0x00000089004c7308 */ /* 0x0007220000000800 */
[----:B------:R-:W-:-:S01]  /*6800*/  FADD R80, R28, R61 ;  /* 0x0000003d1c507221 */ /* 0x000fc20000000000 */
[----:B-1----:R-:W-:Y:S01]  /*6810*/  FADD R138, R35, R72 ;  /* 0x00000048238a7221 */ /* 0x002fe20000000000 */
[----:B------:R-:W-:Y:S01]  /*6820*/  LOP3.LUT R11, R18, 0xffff, RZ, 0xc0, !PT ;  /* 0x0000ffff120b7812 */ /* 0x000fe200078ec0ff */
[----:B------:R-:W-:Y:S01]  /*6830*/  @!P3 FMUL R87, R87, 0.5 ;  /* 0x3f0000005757b820 */ /* 0x000fe20000400000 */
[----:B------:R-:W-:-:S01]  /*6840*/  FADD R80, R75, R80 ;  /* 0x000000504b507221 */ /* 0x000fc20000000000 */
[----:B------:R-:W-:Y:S01]  /*6850*/  F2FP.SATFINITE.E4M3.F32.PACK_AB_MERGE_C R72, RZ, R72, RZ ;  /* 0x00000048ff48723e */ /* 0x000fe200048070ff */
[----:B------:R-:W-:-:S01]  /*6860*/  FADD R143, R138, R143 ;  /* 0x0000008f8a8f7221 */ /* 0x000fc20000000000 */
[----:B------:R-:W-:Y:S01]  /*6870*/  PRMT R16, R11, 0x7604, R16 ;  /* 0x000076040b107816 */ /* 0x000fe20000000010 */
[----:B---3--:R-:W-:-:S01]  /*6880*/  FADD R137, R64, R69 ;  /* 0x0000004540897221 */ /* 0x008fc20000000000 */
[----:B------:R-:W-:Y:S01]  /*6890*/  F2FP.SATFINITE.E4M3.F32.PACK_AB_MERGE_C R64, RZ, R64, RZ ;  /* 0x00000040ff40723e */ /* 0x000fe200048070ff */
[----:B------:R1:W3:Y:S01]  /*68a0*/  MUFU.EX2 R75, R87 ;  /* 0x00000057004b7308 */ /* 0x0002e20000000800 */
[----:B--2---:R-:W-:Y:S01]  /*68b0*/  @!P2 FMUL R77, R77, R77 ;  /* 0x0000004d4d4da220 */ /* 0x004fe20000400000 */
[----:B------:R-:W-:Y:S01]  /*68c0*/  LOP3.LUT R49, R49, 0xffff, RZ, 0xc0, !PT ;  /* 0x0000ffff31317812 */ /* 0x000fe200078ec0ff */
[----:B------:R-:W-:Y:S01]  /*68d0*/  @!P4 FMUL R17, R17, R17 ;  /* 0x000000111111c220 */ /* 0x000fe20000400000 */
[----:B------:R-:W-:Y:S01]  /*68e0*/  IMAD.U32 R11, R64, 0x10000, RZ ;  /* 0x00010000400b7824 */ /* 0x000fe200078e00ff */
[----:B------:R-:W-:Y:S01]  /*68f0*/  F2FP.SATFINITE.E4M3.F32.PACK_AB_MERGE_C R30, RZ, R30, RZ ;  /* 0x0000001eff1e723e */ /* 0x000fe200048070ff */
[----:B------:R-:W-:Y:S01]  /*6900*/  FADD R138, R58, R77 ;  /* 0x0000004d3a8a7221 */ /* 0x000fe20000000000 */
[----:B------:R-:W-:Y:S01]  /*6910*/  F2FP.SATFINITE.E4M3.F32.PACK_AB_MERGE_C R19, RZ, R19, RZ ;  /* 0x00000013ff13723e */ /* 0x000fe200048070ff */
[----:B------:R-:W-:Y:S01]  /*6920*/  FADD R144, R137, R140 ;  /* 0x0000008c89907221 */ /* 0x000fe20000000000 */
[----:B-1----:R-:W-:-:S01]  /*6930*/  FADD R87, R39, R74 ;  /* 0x0000004a27577221 */ /* 0x002fc20000000000 */
[----:B------:R-:W-:Y:S01]  /*6940*/  F2FP.SATFINITE.E4M3.F32.PACK_AB_MERGE_C R20, RZ, R20, RZ ;  /* 0x00000014ff14723e */ /* 0x000fe200048070ff */
[----:B------:R-:W-:-:S01]  /*6950*/  FADD R141, R78, R141 ;  /* 0x0000008d4e8d7221 */ /* 0x000fc20000000000 */
[----:B------:R-:W-:Y:S01]  /*6960*/  LOP3.LUT R10, R10, 0xff0000, R11, 0xf8, !PT ;  /* 0x00ff00000a0a7812 */ /* 0x000fe200078ef80b */
[----:B------:R-:W-:Y:S01]  /*6970*/  IMAD.U32 R11, R72, 0x10000, RZ ;  /* 0x00010000480b7824 */ /* 0x000fe200078e00ff */
[----:B------:R-:W-:Y:S01]  /*6980*/  F2FP.SATFINITE.E4M3.F32.PACK_AB_MERGE_C R21, RZ, R21, RZ ;  /* 0x00000015ff15723e */ /* 0x000fe200048070ff */
[----:B------:R-:W-:-:S01]  /*6990*/  FADD R137, R31, R66 ;  /* 0x000000421f897221 */ /* 0x000fc20000000000 */
[----:B------:R-:W-:Y:S01]  /*69a0*/  F2FP.SATFINITE.E4M3.F32.PACK_AB_MERGE_C R22, RZ, R22, RZ ;  /* 0x00000016ff16723e */ /* 0x000fe200048070ff */
[----:B------:R-:W-:-:S01]  /*69b0*/  FADD R142, R139, R142 ;  /* 0x0000008e8b8e7221 */ /* 0x000fc20000000000 */
[----:B------:R-:W-:Y:S01]  /*69c0*/  F2FP.SATFINITE.E4M3.F32.PACK_AB_MERGE_C R41, RZ, R41, RZ ;  /* 0x00000029ff29723e */ /* 0x000fe200048070ff */
[----:B------:R-:W-:-:S01]  /*69d0*/  FADD R78, R34, R59 ;  /* 0x0000003b224e7221 */ /* 0x000fc20000000000 */
[----:B------:R-:W-:Y:S01]  /*69e0*/  F2FP.SATFINITE.E4M3.F32.PACK_AB_MERGE_C R45, RZ, R45, RZ ;  /* 0x0000002dff2d723e */ /* 0x000fe200048070ff */
[----:B------:R-:W-:-:S01]  /*69f0*/  FADD R139, R87, R138 ;  /* 0x0000008a578b7221 */ /* 0x000fc20000000000 */
[----:B------:R-:W-:Y:S01]  /*6a00*/  PRMT R44, R49, 0x7604, R44 ;  /* 0x00007604312c7816 */ /* 0x000fe2000000002c */
[----:B------:R-:W-:-:S01]  /*6a10*/  FADD R87, R42, R17 ;  /* 0x000000112a577221 */ /* 0x000fc20000000000 */
[----:B------:R-:W-:Y:S01]  /*6a20*/  LOP3.LUT R30, R30, 0xffff, RZ, 0xc0, !PT ;  /* 0x0000ffff1e1e7812 */ /* 0x000fe200078ec0ff */
[----:B------:R-:W-:-:S01]  /*6a30*/  FADD R140, R50, R73 ;  /* 0x00000049328c7221 */ /* 0x000fc20000000000 */
[----:B------:R-:W-:Y:S01]  /*6a40*/  LOP3.LUT R19, R19, 0xff, RZ, 0xc0, !PT ;  /* 0x000000ff13137812 */ /* 0x000fe200078ec0ff */
[----:B----4-:R-:W-:Y:S01]  /*6a50*/  @!P5 FMUL R76, R76, R76 ;  /* 0x0000004c4c4cd220 */ /* 0x010fe20000400000 */
[----:B------:R-:W-:Y:S01]  /*6a60*/  LOP3.LUT R20, R20, 0xffff, RZ, 0xc0, !PT ;  /* 0x0000ffff14147812 */ /* 0x000fe200078ec0ff */
[----:B------:R-:W-:-:S01]  /*6a70*/  FADD R140, R137, R140 ;  /* 0x0000008c898c7221 */ /* 0x000fc20000000000 */
[----:B------:R-:W-:Y:S01]  /*6a80*/  F2FP.SATFINITE.E4M3.F32.PACK_AB_MERGE_C R31, RZ, R31, RZ ;  /* 0x0000001fff1f723e */ /* 0x000fe200048070ff */
[----:B------:R-:W-:-:S01]  /*6a90*/  FADD R137, R47, R76 ;  /* 0x0000004c2f897221 */ /* 0x000fc20000000000 */
[----:B------:R-:W-:Y:S01]  /*6aa0*/  F2FP.SATFINITE.E4M3.F32.PACK_AB_MERGE_C R39, RZ, R39, RZ ;  /* 0x00000027ff27723e */ /* 0x000fe200048070ff */
[----:B---3--:R-:W-:Y:S01]  /*6ab0*/  @!P3 FMUL R75, R75, R75 ;  /* 0x0000004b4b4bb220 */ /* 0x008fe20000400000 */
[----:B------:R-:W-:Y:S01]  /*6ac0*/  F2FP.SATFINITE.E4M3.F32.PACK_AB_MERGE_C R34, RZ, R34, RZ ;  /* 0x00000022ff22723e */ /* 0x000fe200048070ff */
[----:B------:R-:W-:Y:S01]  /*6ad0*/  IMAD.U32 R31, R31, 0x10000, RZ ;  /* 0x000100001f1f7824 */ /* 0x000fe200078e00ff */
[----:B------:R-:W-:Y:S01]  /*6ae0*/  LOP3.LUT R21, R21, 0xff, RZ, 0xc0, !PT ;  /* 0x000000ff15157812 */ /* 0x000fe200078ec0ff */
[----:B------:R-:W-:-:S01]  /*6af0*/  FADD R138, R54, R75 ;  /* 0x0000004b368a7221 */ /* 0x000fc20000000000 */
[----:B------:R-:W-:Y:S01]  /*6b00*/  LOP3.LUT R22, R22, 0xffff, RZ, 0xc0, !PT ;  /* 0x0000ffff16167812 */ /* 0x000fe200078ec0ff */
[----:B------:R-:W-:-:S01]  /*6b10*/  FADD R78, R78, R137 ;  /* 0x000000894e4e7221 */ /* 0x000fc20000000000 */
[----:B------:R-:W-:Y:S01]  /*6b20*/  LOP3.LUT R41, R41, 0xff, RZ, 0xc0, !PT ;  /* 0x000000ff29297812 */ /* 0x000fe200078ec0ff */
[----:B------:R-:W-:-:S01]  /*6b30*/  FADD R87, R87, R138 ;  /* 0x0000008a57577221 */ /* 0x000fc20000000000 */
[----:B------:R-:W-:Y:S01]  /*6b40*/  LOP3.LUT R18, R45, 0xffff, RZ, 0xc0, !PT ;  /* 0x0000ffff2d127812 */ /* 0x000fe200078ec0ff */
[----:B------:R-:W-:-:S01]  /*6b50*/  FADD R81, R81, R84 ;  /* 0x0000005451517221 */ /* 0x000fc20000000000 */
[----:B------:R-:W-:Y:S01]  /*6b60*/  F2FP.SATFINITE.E4M3.F32.PACK_AB_MERGE_C R35, RZ, R35, RZ ;  /* 0x00000023ff23723e */ /* 0x000fe200048070ff */
[----:B------:R-:W-:-:S01]  /*6b70*/  FADD R83, R83, R86 ;  /* 0x0000005653537221 */ /* 0x000fc20000000000 */
[----:B------:R-:W-:Y:S01]  /*6b80*/  LOP3.LUT R44, R44, 0xff0000, R11, 0xf8, !PT ;  /* 0x00ff00002c2c7812 */ /* 0x000fe200078ef80b */
[----:B------:R-:W-:Y:S01]  /*6b90*/  IMAD.SHL.U32 R11, R30, 0x1000000, RZ ;  /* 0x010000001e0b7824 */ /* 0x000fe200078e00ff */
[----:B------:R-:W-:Y:S01]  /*6ba0*/  F2FP.SATFINITE.E4M3.F32.PACK_AB_MERGE_C R42, RZ, R42, RZ ;  /* 0x0000002aff2a723e */ /* 0x000fe200048070ff */
[----:B------:R-:W-:-:S01]  /*6bb0*/  FADD R82, R82, R85 ;  /* 0x0000005552527221 */ /* 0x000fc20000000000 */
[----:B------:R-:W-:Y:S01]  /*6bc0*/  PRMT R19, R20, 0x7604, R19 ;  /* 0x0000760414137816 */ /* 0x000fe20000000013 */
[----:B------:R-:W-:Y:S01]  /*6bd0*/  IMAD.U32 R20, R39, 0x10000, RZ ;  /* 0x0001000027147824 */ /* 0x000fe200078e00ff */
[----:B------:R-:W-:Y:S01]  /*6be0*/  LOP3.LUT R34, R34, 0xffff, RZ, 0xc0, !PT ;  /* 0x0000ffff22227812 */ /* 0x000fe200078ec0ff */
[----:B------:R-:W-:-:S01]  /*6bf0*/  FADD R80, R80, R79 ;  /* 0x0000004f50507221 */ /* 0x000fc20000000000 */
[----:B------:R-:W-:Y:S01]  /*6c00*/  PRMT R21, R22, 0x7604, R21 ;  /* 0x0000760416157816 */ /* 0x000fe20000000015 */
[----:B------:R-:W-:-:S01]  /*6c10*/  FADD R143, R144, R143 ;  /* 0x0000008f908f7221 */ /* 0x000fc20000000000 */
        /* <DEDUP_REMOVED lines=9> */
[----:B------:R-:W-:Y:S01]  /*6cb0*/  IMAD.U32 R18, R35, 0x10000, RZ ;  /* 0x0001000023127824 */ /* 0x000fe200078e00ff */
[----:B------:R-:W-:Y:S01]  /*6cc0*/  F2FP.SATFINITE.E4M3.F32.PACK_AB_MERGE_C R46, RZ, R46, RZ ;  /* 0x0000002eff2e723e */ /* 0x000fe200048070ff */
[----:B------:R-:W-:-:S01]  /*6cd0*/  FADD R80, R83, R80 ;  /* 0x0000005053507221 */ /* 0x000fc20000000000 */
[----:B------:R-:W-:Y:S01]  /*6ce0*/  F2FP.SATFINITE.E4M3.F32.PACK_AB_MERGE_C R43, RZ, R43, RZ ;  /* 0x0000002bff2b723e */ /* 0x000fe200048070ff */
[----:B------:R-:W-:-:S01]  /*6cf0*/  FADD R140, R143, R140 ;  /* 0x0000008c8f8c7221 */ /* 0x000fc20000000000 */
[----:B------:R-:W-:Y:S01]  /*6d00*/  LOP3.LUT R42, R42, 0xffff, RZ, 0xc0, !PT ;  /* 0x0000ffff2a2a7812 */ /* 0x000fe200078ec0ff */
[----:B------:R-:W-:Y:S01]  /*6d10*/  IMAD.U32 R46, R46, 0x10000, RZ ;  /* 0x000100002e2e7824 */ /* 0x000fe200078e00ff */
[----:B------:R-:W-:Y:S01]  /*6d20*/  F2FP.SATFINITE.E4M3.F32.PACK_AB_MERGE_C R50, RZ, R50, RZ ;  /* 0x00000032ff32723e */ /* 0x000fe200048070ff */
[----:B------:R-:W-:-:S01]  /*6d30*/  FADD R141, R141, R78 ;  /* 0x0000004e8d8d7221 */ /* 0x000fc20000000000 */
[----:B------:R-:W-:Y:S01]  /*6d40*/  F2FP.SATFINITE.E4M3.F32.PACK_AB_MERGE_C R66, RZ, R66, RZ ;  /* 0x00000042ff42723e */ /* 0x000fe200048070ff */
[----:B------:R-:W-:-:S01]  /*6d50*/  FADD R81, R81, R80 ;  /* 0x0000005051517221 */ /* 0x000fc20000000000 */
[----:B------:R-:W-:Y:S01]  /*6d60*/  F2FP.SATFINITE.E4M3.F32.PACK_AB_MERGE_C R74, RZ, R74, RZ ;  /* 0x0000004aff4a723e */ /* 0x000fe200048070ff */
[----:B------:R-:W-:Y:S01]  /*6d70*/  IMAD.U32 R50, R50, 0x10000, RZ ;  /* 0x0001000032327824 */ /* 0x000fe200078e00ff */
[----:B------:R-:W-:Y:S01]  /*6d80*/  LOP3.LUT R10, R10, R11, RZ, 0xfc, !PT ;  /* 0x0000000b0a0a7212 */ /* 0x000fe200078efcff */
[----:B------:R-:W-:Y:S01]  /*6d90*/  IMAD.SHL.U32 R11, R34, 0x1000000, RZ ;  /* 0x01000000220b7824 */ /* 0x000fe200078e00ff */
[----:B------:R-:W-:Y:S01]  /*6da0*/  F2FP.SATFINITE.E4M3.F32.PACK_AB_MERGE_C R47, RZ, R47, RZ ;  /* 0x0000002fff2f723e */ /* 0x000fe200048070ff */
[----:B------:R-:W-:Y:S01]  /*6db0*/  IMAD.U32 R66, R66, 0x10000, RZ ;  /* 0x0001000042427824 */ /* 0x000fe200078e00ff */
[----:B------:R-:W-:Y:S01]  /*6dc0*/  F2FP.SATFINITE.E4M3.F32.PACK_AB_MERGE_C R59, RZ, R59, RZ ;  /* 0x0000003bff3b723e */ /* 0x000fe200048070ff */
[----:B------:R-:W-:-:S01]  /*6dd0*/  FADD R140, R140, R141 ;  /* 0x0000008d8c8c7221 */ /* 0x000fc20000000000 */
[----:B------:R-:W-:-:S02]  /*6de0*/  LOP3.LUT R25, R25, 0xff, RZ, 0xc0, !PT ;  /* 0x000000ff19197812 */ /* 0x000fc400078ec0ff */
[----:B------:R-:W-:Y:S02]  /*6df0*/  LOP3.LUT R28, R28, 0xffff, RZ, 0xc0, !PT ;  /* 0x0000ffff1c1c7812 */ /* 0x000fe400078ec0ff */
[----:B------:R-:W-:Y:S02]  /*6e00*/  LOP3.LUT R48, R48, 0xff, RZ, 0xc0, !PT ;  /* 0x000000ff30307812 */ /* 0x000fe400078ec0ff */
[----:B------:R-:W-:Y:S02]  /*6e10*/  LOP3.LUT R53, R53, 0xffff, RZ, 0xc0, !PT ;  /* 0x0000ffff35357812 */ /* 0x000fe400078ec0ff */
[----:B------:R-:W-:Y:S02]  /*6e20*/  F2FP.SATFINITE.E4M3.F32.PACK_AB_MERGE_C R56, RZ, R56, RZ ;  /* 0x00000038ff38723e */ /* 0x000fe400048070ff */
[----:B------:R-:W-:Y:S02]  /*6e30*/  F2FP.SATFINITE.E4M3.F32.PACK_AB_MERGE_C R61, RZ, R61, RZ ;  /* 0x0000003dff3d723e */ /* 0x000fe400048070ff */
[----:B------:R-:W-:Y:S01]  /*6e40*/  LOP3.LUT R16, R16, 0xff0000, R31, 0xf8, !PT ;  /* 0x00ff000010107812 */ /* 0x000fe200078ef81f */
[----:B------:R-:W-:Y:S01]  /*6e50*/  IMAD.MOV.U32 R31, RZ, RZ, 0x2130 ;  /* 0x00002130ff1f7424 */ /* 0x000fe200078e00ff */
[----:B------:R-:W-:Y:S01]  /*6e60*/  LOP3.LUT R20, R21, 0xff0000, R20, 0xf8, !PT ;  /* 0x00ff000015147812 */ /* 0x000fe200078ef814 */
[----:B------:R-:W-:Y:S01]  /*6e70*/  IMAD.SHL.U32 R21, R42, 0x1000000, RZ ;  /* 0x010000002a157824 */ /* 0x000fe200078e00ff */
[----:B------:R-:W-:-:S02]  /*6e80*/  F2FP.SATFINITE.E4M3.F32.PACK_AB_MERGE_C R38, RZ, R38, RZ ;  /* 0x00000026ff26723e */ /* 0x000fc400048070ff */
[----:B------:R-:W-:Y:S02]  /*6e90*/  LOP3.LUT R43, R43, 0xffff, RZ, 0xc0, !PT ;  /* 0x0000ffff2b2b7812 */ /* 0x000fe400078ec0ff */
[----:B------:R-:W-:Y:S02]  /*6ea0*/  F2FP.SATFINITE.E4M3.F32.PACK_AB_MERGE_C R32, RZ, R32, RZ ;  /* 0x00000020ff20723e */ /* 0x000fe400048070ff */
[----:B------:R-:W-:Y:S02]  /*6eb0*/  F2FP.SATFINITE.E4M3.F32.PACK_AB_MERGE_C R36, RZ, R36, RZ ;  /* 0x00000024ff24723e */ /* 0x000fe400048070ff */
[----:B------:R-:W-:Y:S01]  /*6ec0*/  LOP3.LUT R18, R19, 0xff0000, R18, 0xf8, !PT ;  /* 0x00ff000013127812 */ /* 0x000fe200078ef812 */
[----:B------:R-:W-:Y:S01]  /*6ed0*/  IMAD.U32 R19, R74, 0x10000, RZ ;  /* 0x000100004a137824 */ /* 0x000fe200078e00ff */
[----:B------:R-:W-:Y:S02]  /*6ee0*/  F2FP.SATFINITE.E4M3.F32.PACK_AB_MERGE_C R73, RZ, R73, RZ ;  /* 0x00000049ff49723e */ /* 0x000fe400048070ff */
[----:B------:R-:W-:-:S02]  /*6ef0*/  LOP3.LUT R47, R47, 0xffff, RZ, 0xc0, !PT ;  /* 0x0000ffff2f2f7812 */ /* 0x000fc400078ec0ff */
[----:B------:R-:W-:Y:S01]  /*6f00*/  LOP3.LUT R59, R59, 0xffff, RZ, 0xc0, !PT ;  /* 0x0000ffff3b3b7812 */ /* 0x000fe200078ec0ff */
[----:B------:R-:W-:Y:S01]  /*6f10*/  IMAD.U32 R73, R73, 0x10000, RZ ;  /* 0x0001000049497824 */ /* 0x000fe200078e00ff */
[----:B------:R-:W-:Y:S02]  /*6f20*/  F2FP.SATFINITE.E4M3.F32.PACK_AB_MERGE_C R76, RZ, R76, RZ ;  /* 0x0000004cff4c723e */ /* 0x000fe400048070ff */
[----:B------:R-:W-:Y:S01]  /*6f30*/  F2FP.SATFINITE.E4M3.F32.PACK_AB_MERGE_C R40, RZ, R40, RZ ;  /* 0x00000028ff28723e */ /* 0x000fe200048070ff */
[----:B------:R-:W-:Y:S01]  /*6f40*/  IMAD.SHL.U32 R24, R59, 0x1000000, RZ ;  /* 0x010000003b187824 */ /* 0x000fe200078e00ff */
[----:B------:R-:W-:Y:S02]  /*6f50*/  PRMT R25, R28, 0x7604, R25 ;  /* 0x000076041c197816 */ /* 0x000fe40000000019 */
[----:B------:R-:W-:Y:S02]  /*6f60*/  PRMT R48, R53, 0x7604, R48 ;  /* 0x0000760435307816 */ /* 0x000fe40000000030 */
[----:B------:R-:W-:-:S02]  /*6f70*/  F2FP.SATFINITE.E4M3.F32.PACK_AB_MERGE_C R27, RZ, R27, RZ ;  /* 0x0000001bff1b723e */ /* 0x000fc400048070ff */
[----:B------:R-:W-:Y:S02]  /*6f80*/  LOP3.LUT R56, R56, 0xff, RZ, 0xc0, !PT ;  /* 0x000000ff38387812 */ /* 0x000fe400078ec0ff */
[----:B------:R-:W-:Y:S02]  /*6f90*/  LOP3.LUT R61, R61, 0xffff, RZ, 0xc0, !PT ;  /* 0x0000ffff3d3d7812 */ /* 0x000fe400078ec0ff */
[----:B------:R-:W-:Y:S02]  /*6fa0*/  F2FP.SATFINITE.E4M3.F32.PACK_AB_MERGE_C R68, RZ, R68, RZ ;  /* 0x00000044ff44723e */ /* 0x000fe400048070ff */
[----:B------:R-:W-:Y:S02]  /*6fb0*/  F2FP.SATFINITE.E4M3.F32.PACK_AB_MERGE_C R58, RZ, R58, RZ ;  /* 0x0000003aff3a723e */ /* 0x000fe400048070ff */
[----:B------:R-:W-:Y:S01]  /*6fc0*/  LOP3.LUT R38, R38, 0xffff, RZ, 0xc0, !PT ;  /* 0x0000ffff26267812 */ /* 0x000fe200078ec0ff */
[----:B------:R-:W-:Y:S01]  /*6fd0*/  IMAD.U32 R68, R68, 0x10000, RZ ;  /* 0x0001000044447824 */ /* 0x000fe200078e00ff */
[----:B------:R-:W-:Y:S01]  /*6fe0*/  LOP3.LUT R11, R16, R11, RZ, 0xfc, !PT ;  /* 0x0000000b100b7212 */ /* 0x000fe200078efcff */
[----:B------:R-:W-:Y:S01]  /*6ff0*/  IMAD.SHL.U32 R16, R43, 0x1000000, RZ ;  /* 0x010000002b107824 */ /* 0x000fe200078e00ff */
[----:B------:R-:W-:Y:S01]  /*7000*/  F2FP.SATFINITE.E4M3.F32.PACK_AB_MERGE_C R51, RZ, R51, RZ ;  /* 0x00000033ff33723e */ /* 0x000fe200048070ff */
[----:B------:R-:W-:Y:S01]  /*7010*/  IMAD.U32 R58, R58, 0x10000, RZ ;  /* 0x000100003a3a7824 */ /* 0x000fe200078e00ff */
[----:B------:R-:W-:-:S02]  /*7020*/  F2FP.SATFINITE.E4M3.F32.PACK_AB_MERGE_C R54, RZ, R54, RZ ;  /* 0x00000036ff36723e */ /* 0x000fc400048070ff */
[----:B------:R-:W-:Y:S02]  /*7030*/  F2FP.SATFINITE.E4M3.F32.PACK_AB_MERGE_C R63, RZ, R63, RZ ;  /* 0x0000003fff3f723e */ /* 0x000fe400048070ff */
[----:B------:R-:W-:Y:S02]  /*7040*/  F2FP.SATFINITE.E4M3.F32.PACK_AB_MERGE_C R17, RZ, R17, RZ ;  /* 0x00000011ff11723e */ /* 0x000fe400048070ff */
[----:B------:R-:W-:Y:S02]  /*7050*/  F2FP.SATFINITE.E4M3.F32.PACK_AB_MERGE_C R69, RZ, R69, RZ ;  /* 0x00000045ff45723e */ /* 0x000fe400048070ff */
[----:B------:R-:W-:Y:S02]  /*7060*/  F2FP.SATFINITE.E4M3.F32.PACK_AB_MERGE_C R55, RZ, R55, RZ ;  /* 0x00000037ff37723e */ /* 0x000fe400048070ff */
[----:B------:R-:W-:Y:S01]  /*7070*/  LOP3.LUT R29, R29, 0xff, RZ, 0xc0, !PT ;  /* 0x000000ff1d1d7812 */ /* 0x000fe200078ec0ff */
[----:B------:R-:W-:Y:S01]  /*7080*/  IMAD.U32 R22, R69, 0x10000, RZ ;  /* 0x0001000045167824 */ /* 0x000fe200078e00ff */
[----:B------:R-:W-:-:S02]  /*7090*/  LOP3.LUT R32, R32, 0xffff, RZ, 0xc0, !PT ;  /* 0x0000ffff20207812 */ /* 0x000fc400078ec0ff */
[----:B------:R-:W-:Y:S02]  /*70a0*/  LOP3.LUT R36, R36, 0xffff, RZ, 0xc0, !PT ;  /* 0x0000ffff24247812 */ /* 0x000fe400078ec0ff */
[----:B------:R-:W-:Y:S02]  /*70b0*/  F2FP.SATFINITE.E4M3.F32.PACK_AB_MERGE_C R60, RZ, R60, RZ ;  /* 0x0000003cff3c723e */ /* 0x000fe400048070ff */
[----:B------:R-:W-:Y:S02]  /*70c0*/  F2FP.SATFINITE.E4M3.F32.PACK_AB_MERGE_C R65, RZ, R65, RZ ;  /* 0x00000041ff41723e */ /* 0x000fe400048070ff */
[----:B------:R-:W-:Y:S02]  /*70d0*/  LOP3.LUT R23, R23, 0xff0000, R46, 0xf8, !PT ;  /* 0x00ff000017177812 */ /* 0x000fe400078ef82e */
[----:B------:R-:W-:Y:S02]  /*70e0*/  F2FP.SATFINITE.E4M3.F32.PACK_AB_MERGE_C R67, RZ, R67, RZ ;  /* 0x00000043ff43723e */ /* 0x000fe400048070ff */
[----:B------:R-:W-:Y:S01]  /*70f0*/  LOP3.LUT R21, R20, R21, RZ, 0xfc, !PT ;  /* 0x0000001514157212 */ /* 0x000fe200078efcff */
[----:B------:R-:W-:Y:S01]  /*7100*/  IMAD.SHL.U32 R20, R47, 0x1000000, RZ ;  /* 0x010000002f147824 */ /* 0x000fe200078e00ff */
[----:B------:R-:W-:Y:S01]  /*7110*/  F2FP.SATFINITE.E4M3.F32.PACK_AB_MERGE_C R62, RZ, R62, RZ ;  /* 0x0000003eff3e723e */ /* 0x000fe200048070ff */
[----:B------:R-:W-:Y:S01]  /*7120*/  IMAD.U32 R67, R67, 0x10000, RZ ;  /* 0x0001000043437824 */ /* 0x000fe200078e00ff */
[----:B------:R-:W-:-:S02]  /*7130*/  LOP3.LUT R76, R76, 0xffff, RZ, 0xc0, !PT ;  /* 0x0000ffff4c4c7812 */ /* 0x000fc400078ec0ff */
[----:B------:R-:W-:Y:S02]  /*7140*/  LOP3.LUT R40, R40, 0xffff, RZ, 0xc0, !PT ;  /* 0x0000ffff28287812 */ /* 0x000fe400078ec0ff */
[----:B------:R-:W-:Y:S02]  /*7150*/  LOP3.LUT R27, R27, 0xffff, RZ, 0xc0, !PT ;  /* 0x0000ffff1b1b7812 */ /* 0x000fe400078ec0ff */
[----:B------:R-:W-:Y:S02]  /*7160*/  PRMT R56, R61, 0x7604, R56 ;  /* 0x000076043d387816 */ /* 0x000fe40000000038 */
[----:B------:R-:W-:Y:S02]  /*7170*/  LOP3.LUT R25, R25, 0xff0000, R50, 0xf8, !PT ;  /* 0x00ff000019197812 */ /* 0x000fe400078ef832 */
[----:B------:R-:W-:Y:S02]  /*7180*/  LOP3.LUT R41, R41, 0xff0000, R66, 0xf8, !PT ;  /* 0x00ff000029297812 */ /* 0x000fe400078ef842 */
[----:B------:R-:W-:Y:S01]  /*7190*/  LOP3.LUT R48, R48, 0xff0000, R19, 0xf8, !PT ;  /* 0x00ff000030307812 */ /* 0x000fe200078ef813 */
[----:B------:R-:W-:Y:S01]  /*71a0*/  IMAD.SHL.U32 R19, R38, 0x1000000, RZ ;  /* 0x0100000026137824 */ /* 0x000fe200078e00ff */
[----:B------:R-:W-:-:S02]  /*71b0*/  F2FP.SATFINITE.E4M3.F32.PACK_AB_MERGE_C R71, RZ, R71, RZ ;  /* 0x00000047ff47723e */ /* 0x000fc400048070ff */
[----:B------:R-:W-:Y:S02]  /*71c0*/  F2FP.SATFINITE.E4M3.F32.PACK_AB_MERGE_C R77, RZ, R77, RZ ;  /* 0x0000004dff4d723e */ /* 0x000fe400048070ff */
[----:B------:R-:W-:Y:S01]  /*71d0*/  LOP3.LUT R51, R51, 0xffff, RZ, 0xc0, !PT ;  /* 0x0000ffff33337812 */ /* 0x000fe200078ec0ff */
[----:B------:R-:W-:Y:S01]  /*71e0*/  IMAD.U32 R71, R71, 0x10000, RZ ;  /* 0x0001000047477824 */ /* 0x000fe200078e00ff */
[----:B------:R-:W-:Y:S01]  /*71f0*/  LOP3.LUT R54, R54, 0xffff, RZ, 0xc0, !PT ;  /* 0x0000ffff36367812 */ /* 0x000fe200078ec0ff */
[----:B------:R-:W-:Y:S01]  /*7200*/  IMAD.U32 R77, R77, 0x10000, RZ ;  /* 0x000100004d4d7824 */ /* 0x000fe200078e00ff */
[----:B------:R-:W-:Y:S02]  /*7210*/  LOP3.LUT R63, R63, 0xffff, RZ, 0xc0, !PT ;  /* 0x0000ffff3f3f7812 */ /* 0x000fe400078ec0ff */
[----:B------:R-:W-:Y:S01]  /*7220*/  LOP3.LUT R17, R17, 0xffff, RZ, 0xc0, !PT ;  /* 0x0000ffff11117812 */ /* 0x000fe200078ec0ff */
[----:B------:R-:W-:Y:S01]  /*7230*/  IMAD.SHL.U32 R54, R54, 0x1000000, RZ ;  /* 0x0100000036367824 */ /* 0x000fe200078e00ff */
[----:B------:R-:W-:Y:S01]  /*7240*/  F2FP.SATFINITE.E4M3.F32.PACK_AB_MERGE_C R70, RZ, R70, RZ ;  /* 0x00000046ff46723e */ /* 0x000fe200048070ff */
[----:B------:R-:W-:Y:S01]  /*7250*/  IMAD.SHL.U32 R63, R63, 0x1000000, RZ ;  /* 0x010000003f3f7824 */ /* 0x000fe200078e00ff */
[----:B------:R-:W-:Y:S01]  /*7260*/  F2FP.SATFINITE.E4M3.F32.PACK_AB_MERGE_C R75, RZ, R75, RZ ;  /* 0x0000004bff4b723e */ /* 0x000fe200048070ff */
[----:B------:R-:W-:Y:S01]  /*7270*/  IMAD.SHL.U32 R17, R17, 0x1000000, RZ ;  /* 0x0100000011117824 */ /* 0x000fe200078e00ff */
[----:B------:R-:W-:-:S02]  /*7280*/  LOP3.LUT R55, R55, 0xffff, RZ, 0xc0, !PT ;  /* 0x0000ffff37377812 */ /* 0x000fc400078ec0ff */
[----:B------:R-:W-:Y:S02]  /*7290*/  PRMT R29, R32, 0x7604, R29 ;  /* 0x00007604201d7816 */ /* 0x000fe4000000001d */
[----:B------:R-:W-:Y:S01]  /*72a0*/  PRMT R33, R36, 0x7604, R33 ;  /* 0x0000760424217816 */ /* 0x000fe20000000021 */
[----:B------:R-:W-:Y:S01]  /*72b0*/  IMAD.SHL.U32 R55, R55, 0x1000000, RZ ;  /* 0x0100000037377824 */ /* 0x000fe200078e00ff */
[----:B------:R-:W-:Y:S02]  /*72c0*/  LOP3.LUT R60, R60, 0xff, RZ, 0xc0, !PT ;  /* 0x000000ff3c3c7812 */ /* 0x000fe400078ec0ff */
[----:B------:R-:W-:Y:S02]  /*72d0*/  LOP3.LUT R65, R65, 0xffff, RZ, 0xc0, !PT ;  /* 0x0000ffff41417812 */ /* 0x000fe400078ec0ff */
[----:B------:R-:W-:Y:S01]  /*72e0*/  LOP3.LUT R16, R23, R16, RZ, 0xfc, !PT ;  /* 0x0000001017107212 */ /* 0x000fe200078efcff */
[----:B------:R-:W-:Y:S01]  /*72f0*/  IMAD.SHL.U32 R23, R76, 0x1000000, RZ ;  /* 0x010000004c177824 */ /* 0x000fe200078e00ff */
[----:B------:R-:W-:-:S02]  /*7300*/  LOP3.LUT R62, R62, 0xffff, RZ, 0xc0, !PT ;  /* 0x0000ffff3e3e7812 */ /* 0x000fc400078ec0ff */
[----:B------:R-:W-:Y:S02]  /*7310*/  PRMT R37, R40, 0x7604, R37 ;  /* 0x0000760428257816 */ /* 0x000fe40000000025 */
[----:B------:R-:W-:Y:S02]  /*7320*/  PRMT R52, R57, 0x7604, R52 ;  /* 0x0000760439347816 */ /* 0x000fe40000000034 */
[----:B------:R-:W-:Y:S02]  /*7330*/  PRMT R26, R27, 0x7604, R26 ;  /* 0x000076041b1a7816 */ /* 0x000fe4000000001a */
[----:B------:R-:W-:Y:S02]  /*7340*/  LOP3.LUT R56, R56, 0xff0000, R73, 0xf8, !PT ;  /* 0x00ff000038387812 */ /* 0x000fe400078ef849 */
[----:B------:R-:W-:Y:S01]  /*7350*/  LOP3.LUT R25, R25, R20, RZ, 0xfc, !PT ;  /* 0x0000001419197212 */ /* 0x000fe200078efcff */
[----:B------:R-:W-:Y:S01]  /*7360*/  IMAD.SHL.U32 R20, R51, 0x1000000, RZ ;  /* 0x0100000033147824 */ /* 0x000fe200078e00ff */
[----:B------:R-:W-:-:S02]  /*7370*/  LOP3.LUT R41, R41, R24, RZ, 0xfc, !PT ;  /* 0x0000001829297212 */ /* 0x000fc400078efcff */
[----:B------:R-:W-:Y:S02]  /*7380*/  LOP3.LUT R70, R70, 0xffff, RZ, 0xc0, !PT ;  /* 0x0000ffff46467812 */ /* 0x000fe400078ec0ff */
[----:B------:R-:W-:Y:S02]  /*7390*/  LOP3.LUT R75, R75, 0xffff, RZ, 0xc0, !PT ;  /* 0x0000ffff4b4b7812 */ /* 0x000fe400078ec0ff */
[----:B------:R-:W-:Y:S02]  /*73a0*/  SEL R27, R11, R10, P6 ;  /* 0x0000000a0b1b7207 */ /* 0x000fe40003000000 */
[----:B------:R-:W-:Y:S01]  /*73b0*/  SEL R24, R10, R11, P6 ;  /* 0x0000000b0a187207 */ /* 0x000fe20003000000 */
[----:B------:R-:W-:Y:S01]  /*73c0*/  IMAD.MOV.U32 R11, RZ, RZ, 0x3021 ;  /* 0x00003021ff0b7424 */ /* 0x000fe200078e00ff */
[----:B------:R-:W-:Y:S01]  /*73d0*/  PRMT R60, R65, 0x7604, R60 ;  /* 0x00007604413c7816 */ /* 0x000fe2000000003c */
[----:B------:R-:W-:Y:S01]  /*73e0*/  IMAD.SHL.U32 R75, R75, 0x1000000, RZ ;  /* 0x010000004b4b7824 */ /* 0x000fe200078e00ff */
[----:B------:R-:W-:-:S02]  /*73f0*/  LOP3.LUT R29, R29, 0xff0000, R68, 0xf8, !PT ;  /* 0x00ff00001d1d7812 */ /* 0x000fc400078ef844 */
[----:B------:R-:W-:Y:S02]  /*7400*/  LOP3.LUT R33, R33, 0xff0000, R58, 0xf8, !PT ;  /* 0x00ff000021217812 */ /* 0x000fe400078ef83a */
[----:B------:R-:W-:Y:S01]  /*7410*/  LOP3.LUT R18, R18, R19, RZ, 0xfc, !PT ;  /* 0x0000001312127212 */ /* 0x000fe200078efcff */
[----:B------:R-:W-:Y:S01]  /*7420*/  IMAD.SHL.U32 R19, R62, 0x1000000, RZ ;  /* 0x010000003e137824 */ /* 0x000fe200078e00ff */
[----:B------:R-:W-:Y:S02]  /*7430*/  LOP3.LUT R22, R37, 0xff0000, R22, 0xf8, !PT ;  /* 0x00ff000025167812 */ /* 0x000fe400078ef816 */
[----:B------:R-:W-:Y:S02]  /*7440*/  LOP3.LUT R52, R52, 0xff0000, R67, 0xf8, !PT ;  /* 0x00ff000034347812 */ /* 0x000fe400078ef843 */
[----:B------:R-:W-:Y:S02]  /*7450*/  FSETP.GEU.AND P2, PT, R136, -126, PT ;  /* 0xc2fc00008800780b */ /* 0x000fe40003f4e000 */
[----:B------:R-:W-:-:S02]  /*7460*/  FSETP.GEU.AND P3, PT, R15, -126, PT ;  /* 0xc2fc00000f00780b */ /* 0x000fc40003f6e000 */
[----:B------:R-:W-:Y:S01]  /*7470*/  LOP3.LUT R56, R56, R23, RZ, 0xfc, !PT ;  /* 0x0000001738387212 */ /* 0x000fe200078efcff */
[----:B------:R-:W-:Y:S01]  /*7480*/  IMAD.SHL.U32 R23, R70, 0x1000000, RZ ;  /* 0x0100000046177824 */ /* 0x000fe200078e00ff */
[----:B------:R-:W-:Y:S02]  /*7490*/  LOP3.LUT R60, R60, 0xff0000, R71, 0xf8, !PT ;  /* 0x00ff00003c3c7812 */ /* 0x000fe400078ef847 */
[----:B------:R-:W-:Y:S02]  /*74a0*/  LOP3.LUT R26, R26, 0xff0000, R77, 0xf8, !PT ;  /* 0x00ff00001a1a7812 */ /* 0x000fe400078ef84d */
[----:B------:R-:W-:Y:S02]  /*74b0*/  LOP3.LUT R20, R29, R20, RZ, 0xfc, !PT ;  /* 0x000000141d147212 */ /* 0x000fe400078efcff */
[----:B------:R-:W-:Y:S01]  /*74c0*/  LOP3.LUT R33, R33, R54, RZ, 0xfc, !PT ;  /* 0x0000003621217212 */ /* 0x000fe200078efcff */
[----:B------:R-:W-:Y:S01]  /*74d0*/  @!P2 FMUL R136, R136, 0.5 ;  /* 0x3f0000008888a820 */ /* 0x000fe20000400000 */
[----:B------:R-:W-:Y:S01]  /*74e0*/  LOP3.LUT R44, R44, R63, RZ, 0xfc, !PT ;  /* 0x0000003f2c2c7212 */ /* 0x000fe200078efcff */
[----:B------:R-:W-:Y:S01]  /*74f0*/  @!P3 FMUL R15, R15, 0.5 ;  /* 0x3f0000000f0fb820 */ /* 0x000fe20000400000 */
[----:B------:R-:W-:-:S02]  /*7500*/  LOP3.LUT R17, R48, R17, RZ, 0xfc, !PT ;  /* 0x0000001130117212 */ /* 0x000fc400078efcff */
[----:B------:R-:W-:Y:S01]  /*7510*/  LOP3.LUT R22, R22, R55, RZ, 0xfc, !PT ;  /* 0x0000003716167212 */ /* 0x000fe200078efcff */
[----:B------:R-:W1:Y:S01]  /*7520*/  MUFU.EX2 R136, R136 ;  /* 0x0000008800887308 */ /* 0x000e620000000800 */
[----:B------:R-:W-:Y:S02]  /*7530*/  SEL R29, R21, R18, P6 ;  /* 0x00000012151d7207 */ /* 0x000fe40003000000 */
[-C--:B------:R-:W-:Y:S02]  /*7540*/  SHF.R.U32.HI R11, RZ, R14.reuse, R11 ;  /* 0x0000000eff0b7219 */ /* 0x080fe4000001160b */
[----:B------:R-:W-:Y:S02]  /*7550*/  LOP3.LUT R19, R52, R19, RZ, 0xfc, !PT ;  /* 0x0000001334137212 */ /* 0x000fe400078efcff */
[----:B------:R-:W-:Y:S01]  /*7560*/  SEL R18, R18, R21, P6 ;  /* 0x0000001512127207 */ /* 0x000fe20003000000 */
[----:B------:R-:W2:Y:S01]  /*7570*/  MUFU.EX2 R15, R15 ;  /* 0x0000000f000f7308 */ /* 0x000ea20000000800 */
[----:B------:R-:W-:-:S02]  /*7580*/  SHF.R.U32.HI R31, RZ, R14, R31 ;  /* 0x0000000eff1f7219 */ /* 0x000fc4000001161f */
[----:B------:R-:W-:Y:S02]  /*7590*/  SEL R21, R25, R16, P6 ;  /* 0x0000001019157207 */ /* 0x000fe40003000000 */
[----:B------:R-:W-:Y:S02]  /*75a0*/  SEL R28, R16, R25, P6 ;  /* 0x00000019101c7207 */ /* 0x000fe40003000000 */
[----:B------:R-:W-:Y:S02]  /*75b0*/  LOP3.LUT R23, R60, R23, RZ, 0xfc, !PT ;  /* 0x000000173c177212 */ /* 0x000fe400078efcff */
[----:B------:R-:W-:Y:S01]  /*75c0*/  LOP3.LUT R26, R26, R75, RZ, 0xfc, !PT ;  /* 0x0000004b1a1a7212 */ /* 0x000fe200078efcff */
[----:B-1----:R-:W-:Y:S01]  /*75d0*/  @!P2 FMUL R136, R136, R136 ;  /* 0x000000888888a220 */ /* 0x002fe20000400000 */
[----:B------:R-:W-:Y:S02]  /*75e0*/  SEL R25, R33, R20, P6 ;  /* 0x0000001421197207 */ /* 0x000fe40003000000 */
[----:B------:R-:W-:Y:S01]  /*75f0*/  SEL R30, R20, R33, P6 ;  /* 0x00000021141e7207 */ /* 0x000fe20003000000 */
[----:B------:R-:W-:-:S01]  /*7600*/  FFMA R7, R136, R7, R81 ;  /* 0x0000000788077223 */ /* 0x000fc20000000051 */
[----:B------:R-:W-:Y:S01]  /*7610*/  SEL R35, R17, R44, P6 ;  /* 0x0000002c11237207 */ /* 0x000fe20003000000 */
[----:B------:R-:W-:Y:S01]  /*7620*/  FMUL R88, R88, R136 ;  /* 0x0000008858587220 */ /* 0x000fe20000400000 */
[----:B------:R-:W-:Y:S01]  /*7630*/  SEL R33, R41, R22, P6 ;  /* 0x0000001629217207 */ /* 0x000fe20003000000 */
[----:B--2---:R-:W-:Y:S01]  /*7640*/  @!P3 FMUL R15, R15, R15 ;  /* 0x0000000f0f0fb220 */ /* 0x004fe20000400000 */
[----:B------:R-:W-:Y:S01]  /*7650*/  SEL R44, R44, R17, P6 ;  /* 0x000000112c2c7207 */ /* 0x000fe20003000000 */
[----:B------:R-:W-:Y:S01]  /*7660*/  FMUL R89, R89, R136 ;  /* 0x0000008859597220 */ /* 0x000fe20000400000 */
[----:B------:R-:W-:Y:S01]  /*7670*/  LOP3.LUT R10, R11, 0xf, RZ, 0xc0, !PT ;  /* 0x0000000f0b0a7812 */ /* 0x000fe200078ec0ff */
[----:B------:R-:W-:-:S01]  /*7680*/  FFMA R6, R15, R6, R140 ;  /* 0x000000060f067223 */ /* 0x000fc2000000008c */
[----:B------:R-:W-:Y:S01]  /*7690*/  SEL R32, R22, R41, P6 ;  /* 0x0000002916207207 */ /* 0x000fe20003000000 */
[-C--:B------:R-:W-:Y:S01]  /*76a0*/  FMUL R92, R92, R136.reuse ;  /* 0x000000885c5c7220 */ /* 0x080fe20000400000 */
[----:B------:R-:W-:Y:S01]  /*76b0*/  SEL R17, R56, R19, P6 ;  /* 0x0000001338117207 */ /* 0x000fe20003000000 */
[----:B------:R-:W-:Y:S01]  /*76c0*/  SHFL.IDX PT, R33, R33, R10, 0x1c1f ;  /* 0x001c1f0a21217589 */ /* 0x000fe200000e0000 */
[----:B------:R-:W-:Y:S01]  /*76d0*/  LOP3.LUT R11, R31, 0xf, RZ, 0xc0, !PT ;  /* 0x0000000f1f0b7812 */ /* 0x000fe200078ec0ff */
[----:B------:R-:W-:Y:S01]  /*76e0*/  FMUL R93, R93, R136 ;  /* 0x000000885d5d7220 */ /* 0x000fe20000400000 */
[----:B------:R-:W-:Y:S01]  /*76f0*/  SEL R56, R19, R56, P6 ;  /* 0x0000003813387207 */ /* 0x000fe20003000000 */
[----:B------:R-:W-:Y:S01]  /*7700*/  SHFL.IDX PT, R27, R27, R10, 0x1c1f ;  /* 0x001c1f0a1b1b7589 */ /* 0x000fe200000e0000 */
[----:B------:R-:W-:Y:S01]  /*7710*/  SEL R19, R26, R23, P6 ;  /* 0x000000171a137207 */ /* 0x000fe20003000000 */
[----:B------:R-:W-:Y:S01]  /*7720*/  FMUL R96, R96, R136 ;  /* 0x0000008860607220 */ /* 0x000fe20000400000 */
[----:B------:R-:W-:Y:S01]  /*7730*/  SEL R26, R23, R26, P6 ;  /* 0x0000001a171a7207 */ /* 0x000fe20003000000 */
[----:B------:R-:W1:Y:S01]  /*7740*/  SHFL.IDX PT, R34, R32, R11, 0x1c1f ;  /* 0x001c1f0b20227589 */ /* 0x000e6200000e0000 */
[----:B------:R-:W-:Y:S01]  /*7750*/  SHF.L.U32 R23, R13, 0x1f, RZ ;  /* 0x0000001f0d177819 */ /* 0x000fe200000006ff */
[-C--:B------:R-:W-:Y:S01]  /*7760*/  FMUL R97, R97, R136.reuse ;  /* 0x0000008861617220 */ /* 0x080fe20000400000 */
[-C--:B------:R-:W-:Y:S01]  /*7770*/  FMUL R100, R100, R136.reuse ;  /* 0x0000008864647220 */ /* 0x080fe20000400000 */
[----:B------:R-:W2:Y:S01]  /*7780*/  SHFL.IDX PT, R16, R24, R11, 0x1c1f ;  /* 0x001c1f0b18107589 */ /* 0x000ea200000e0000 */
[----:B------:R3:W4:Y:S01]  /*7790*/  SYNCS.PHASECHK.TRANS64.TRYWAIT P2, [UR6+0x12000], R23 ;  /* 0x01200017ff0075a7 */ /* 0x0007220008040146 */
[-C--:B------:R-:W-:Y:S01]  /*77a0*/  FMUL R101, R101, R136.reuse ;  /* 0x0000008865657220 */ /* 0x080fe20000400000 */
[-C--:B------:R-:W-:Y:S01]  /*77b0*/  FMUL R104, R104, R136.reuse ;  /* 0x0000008868687220 */ /* 0x080fe20000400000 */
[----:B------:R-:W-:Y:S01]  /*77c0*/  SHFL.IDX PT, R29, R29, R10, 0x1c1f ;  /* 0x001c1f0a1d1d7589 */ /* 0x000fe200000e0000 */
[-C--:B------:R-:W-:Y:S01]  /*77d0*/  FMUL R105, R105, R136.reuse ;  /* 0x0000008869697220 */ /* 0x080fe20000400000 */
[-C--:B------:R-:W-:Y:S01]  /*77e0*/  FMUL R108, R108, R136.reuse ;  /* 0x000000886c6c7220 */ /* 0x080fe20000400000 */
[-C--:B------:R-:W-:Y:S01]  /*77f0*/  FMUL R109, R109, R136.reuse ;  /* 0x000000886d6d7220 */ /* 0x080fe20000400000 */
[----:B------:R-:W5:Y:S01]  /*7800*/  SHFL.IDX PT, R18, R18, R11, 0x1c1f ;  /* 0x001c1f0b12127589 */ /* 0x000f6200000e0000 */
[-C--:B------:R-:W-:Y:S01]  /*7810*/  FMUL R112, R112, R136.reuse ;  /* 0x0000008870707220 */ /* 0x080fe20000400000 */
[-C--:B------:R-:W-:Y:S01]  /*7820*/  FMUL R113, R113, R136.reuse ;  /* 0x0000008871717220 */ /* 0x080fe20000400000 */
[-C--:B------:R-:W-:Y:S01]  /*7830*/  FMUL R116, R116, R136.reuse ;  /* 0x0000008874747220 */ /* 0x080fe20000400000 */
[----:B------:R3:W-:Y:S01]  /*7840*/  SHFL.IDX PT, R31, R25, R10, 0x1c1f ;  /* 0x001c1f0a191f7589 */ /* 0x0007e200000e0000 */
[-C--:B------:R-:W-:Y:S01]  /*7850*/  FMUL R117, R117, R136.reuse ;  /* 0x0000008875757220 */ /* 0x080fe20000400000 */
[-C--:B------:R-:W-:Y:S01]  /*7860*/  FMUL R120, R120, R136.reuse ;  /* 0x0000008878787220 */ /* 0x080fe20000400000 */
[-C--:B------:R-:W-:Y:S01]  /*7870*/  FMUL R121, R121, R136.reuse ;  /* 0x0000008879797220 */ /* 0x080fe20000400000 */
[----:B------:R-:W4:Y:S01]  /*7880*/  SHFL.IDX PT, R22, R30, R11, 0x1c1f ;  /* 0x001c1f0b1e167589 */ /* 0x000f2200000e0000 */
[-C--:B------:R-:W-:Y:S01]  /*7890*/  FMUL R124, R124, R136.reuse ;  /* 0x000000887c7c7220 */ /* 0x080fe20000400000 */
[-C--:B------:R-:W-:Y:S01]  /*78a0*/  FMUL R125, R125, R136.reuse ;  /* 0x000000887d7d7220 */ /* 0x080fe20000400000 */
[----:B------:R-:W-:Y:S01]  /*78b0*/  FMUL R128, R128, R136 ;  /* 0x0000008880807220 */ /* 0x000fe20000400000 */
[----:B------:R-:W-:Y:S01]  /*78c0*/  SHFL.IDX PT, R35, R35, R10, 0x1c1f ;  /* 0x001c1f0a23237589 */ /* 0x000fe200000e0000 */
[--C-:B-1----:R-:W-:Y:S01]  /*78d0*/  PRMT R32, R33, R0, R34.reuse ;  /* 0x0000000021207216 */ /* 0x102fe20000000022 */
[----:B------:R-:W-:Y:S01]  /*78e0*/  FMUL R129, R129, R136 ;  /* 0x0000008881817220 */ /* 0x000fe20000400000 */
[-C--:B------:R-:W-:Y:S01]  /*78f0*/  PRMT R33, R33, R5.reuse, R34 ;  /* 0x0000000521217216 */ /* 0x080fe20000000022 */
[----:B------:R-:W1:Y:S01]  /*7900*/  SHFL.IDX PT, R44, R44, R11, 0x1c1f ;  /* 0x001c1f0b2c2c7589 */ /* 0x000e6200000e0000 */
[C-C-:B--2---:R-:W-:Y:S01]  /*7910*/  PRMT R24, R27.reuse, R0, R16.reuse ;  /* 0x000000001b187216 */ /* 0x144fe20000000010 */
[-C--:B------:R-:W-:Y:S01]  /*7920*/  FMUL R132, R132, R136.reuse ;  /* 0x0000008884847220 */ /* 0x080fe20000400000 */
[----:B---3--:R-:W-:Y:S01]  /*7930*/  PRMT R25, R27, R5, R16 ;  /* 0x000000051b197216 */ /* 0x008fe20000000010 */
[----:B------:R-:W-:Y:S01]  /*7940*/  SHFL.IDX PT, R21, R21, R10, 0x1c1f ;  /* 0x001c1f0a15157589 */ /* 0x000fe200000e0000 */
[----:B------:R-:W-:Y:S01]  /*7950*/  FMUL R133, R133, R136 ;  /* 0x0000008885857220 */ /* 0x000fe20000400000 */
[-C--:B------:R-:W-:Y:S01]  /*7960*/  FMUL R90, R90, R15.reuse ;  /* 0x0000000f5a5a7220 */ /* 0x080fe20000400000 */
[----:B------:R-:W-:Y:S01]  /*7970*/  FMUL R91, R91, R15 ;  /* 0x0000000f5b5b7220 */ /* 0x000fe20000400000 */
[----:B------:R-:W2:Y:S01]  /*7980*/  SHFL.IDX PT, R20, R28, R11, 0x1c1f ;  /* 0x001c1f0b1c147589 */ /* 0x000ea200000e0000 */
[----:B-----5:R-:W-:Y:S01]  /*7990*/  PRMT R27, R29, R5, R18 ;  /* 0x000000051d1b7216 */ /* 0x020fe20000000012 */
[-C--:B------:R-:W-:Y:S01]  /*79a0*/  FMUL R94, R94, R15.reuse ;  /* 0x0000000f5e5e7220 */ /* 0x080fe20000400000 */
[-C--:B------:R-:W-:Y:S01]  /*79b0*/  FMUL R95, R95, R15.reuse ;  /* 0x0000000f5f5f7220 */ /* 0x080fe20000400000 */
[----:B------:R-:W-:Y:S01]  /*79c0*/  SHFL.IDX PT, R17, R17, R10, 0x1c1f ;  /* 0x001c1f0a11117589 */ /* 0x000fe200000e0000 */
[-C--:B------:R-:W-:Y:S01]  /*79d0*/  FMUL R98, R98, R15.reuse ;  /* 0x0000000f62627220 */ /* 0x080fe20000400000 */
[-C--:B------:R-:W-:Y:S01]  /*79e0*/  FMUL R99, R99, R15.reuse ;  /* 0x0000000f63637220 */ /* 0x080fe20000400000 */
[-C--:B------:R-:W-:Y:S01]  /*79f0*/  FMUL R102, R102, R15.reuse ;  /* 0x0000000f66667220 */ /* 0x080fe20000400000 */
[----:B------:R-:W3:Y:S01]  /*7a00*/  SHFL.IDX PT, R56, R56, R11, 0x1c1f ;  /* 0x001c1f0b38387589 */ /* 0x000ee200000e0000 */
[-C--:B----4-:R-:W-:Y:S01]  /*7a10*/  PRMT R30, R31, R0.reuse, R22 ;  /* 0x000000001f1e7216 */ /* 0x090fe20000000016 */
[-C--:B------:R-:W-:Y:S01]  /*7a20*/  FMUL R103, R103, R15.reuse ;  /* 0x0000000f67677220 */ /* 0x080fe20000400000 */
[-C--:B------:R-:W-:Y:S01]  /*7a30*/  FMUL R106, R106, R15.reuse ;  /* 0x0000000f6a6a7220 */ /* 0x080fe20000400000 */
[----:B------:R-:W-:Y:S01]  /*7a40*/  SHFL.IDX PT, R19, R19, R10, 0x1c1f ;  /* 0x001c1f0a13137589 */ /* 0x000fe200000e0000 */
[-C--:B------:R-:W-:Y:S01]  /*7a50*/  FMUL R107, R107, R15.reuse ;  /* 0x0000000f6b6b7220 */ /* 0x080fe20000400000 */
[-C--:B------:R-:W-:Y:S01]  /*7a60*/  FMUL R110, R110, R15.reuse ;  /* 0x0000000f6e6e7220 */ /* 0x080fe20000400000 */
[-C--:B------:R-:W-:Y:S01]  /*7a70*/  FMUL R111, R111, R15.reuse ;  /* 0x0000000f6f6f7220 */ /* 0x080fe20000400000 */
[----:B------:R4:W5:Y:S01]  /*7a80*/  SHFL.IDX PT, R36, R26, R11, 0x1c1f ;  /* 0x001c1f0b1a247589 */ /* 0x00096200000e0000 */
[-C--:B-1----:R-:W-:Y:S01]  /*7a90*/  PRMT R34, R35, R0.reuse, R44 ;  /* 0x0000000023227216 */ /* 0x082fe2000000002c */
[-C--:B------:R-:W-:Y:S01]  /*7aa0*/  FMUL R114, R114, R15.reuse ;  /* 0x0000000f72727220 */ /* 0x080fe20000400000 */
[-C--:B------:R-:W-:Y:S01]  /*7ab0*/  FMUL R115, R115, R15.reuse ;  /* 0x0000000f73737220 */ /* 0x080fe20000400000 */
[-C--:B------:R-:W-:Y:S01]  /*7ac0*/  FMUL R118, R118, R15.reuse ;  /* 0x0000000f76767220 */ /* 0x080fe20000400000 */
[-C--:B------:R-:W-:Y:S01]  /*7ad0*/  FMUL R119, R119, R15.reuse ;  /* 0x0000000f77777220 */ /* 0x080fe20000400000 */
[-C--:B------:R-:W-:Y:S01]  /*7ae0*/  FMUL R122, R122, R15.reuse ;  /* 0x0000000f7a7a7220 */ /* 0x080fe20000400000 */
[-C--:B------:R-:W-:Y:S01]  /*7af0*/  FMUL R123, R123, R15.reuse ;  /* 0x0000000f7b7b7220 */ /* 0x080fe20000400000 */
[-C--:B------:R-:W-:Y:S01]  /*7b00*/  FMUL R126, R126, R15.reuse ;  /* 0x0000000f7e7e7220 */ /* 0x080fe20000400000 */
[-C--:B------:R-:W-:Y:S01]  /*7b10*/  FMUL R127, R127, R15.reuse ;  /* 0x0000000f7f7f7220 */ /* 0x080fe20000400000 */
[-C--:B----4-:R-:W-:Y:S01]  /*7b20*/  PRMT R26, R29, R0.reuse, R18 ;  /* 0x000000001d1a7216 */ /* 0x090fe20000000012 */
[-C--:B------:R-:W-:Y:S01]  /*7b30*/  FMUL R130, R130, R15.reuse ;  /* 0x0000000f82827220 */ /* 0x080fe20000400000 */
[-C--:B------:R-:W-:Y:S01]  /*7b40*/  FMUL R131, R131, R15.reuse ;  /* 0x0000000f83837220 */ /* 0x080fe20000400000 */
[-C--:B------:R-:W-:Y:S01]  /*7b50*/  FMUL R134, R134, R15.reuse ;  /* 0x0000000f86867220 */ /* 0x080fe20000400000 */
[----:B------:R-:W-:Y:S01]  /*7b60*/  FMUL R135, R135, R15 ;  /* 0x0000000f87877220 */ /* 0x000fe20000400000 */
[----:B--2---:R-:W-:-:S02]  /*7b70*/  PRMT R28, R21, R0, R20 ;  /* 0x00000000151c7216 */ /* 0x004fc40000000014 */
[-C--:B------:R-:W-:Y:S02]  /*7b80*/  PRMT R29, R21, R5.reuse, R20 ;  /* 0x00000005151d7216 */ /* 0x080fe40000000014 */
[-C--:B------:R-:W-:Y:S02]  /*7b90*/  PRMT R31, R31, R5.reuse, R22 ;  /* 0x000000051f1f7216 */ /* 0x080fe40000000016 */
[-C--:B------:R-:W-:Y:S02]  /*7ba0*/  PRMT R35, R35, R5.reuse, R44 ;  /* 0x0000000523237216 */ /* 0x080fe4000000002c */
[CCC-:B---3--:R-:W-:Y:S02]  /*7bb0*/  PRMT R40, R17.reuse, R0.reuse, R56.reuse ;  /* 0x0000000011287216 */ /* 0x1c8fe40000000038 */
[----:B------:R-:W-:Y:S02]  /*7bc0*/  PRMT R41, R17, R5, R56 ;  /* 0x0000000511297216 */ /* 0x000fe40000000038 */
[----:B-----5:R-:W-:-:S02]  /*7bd0*/  PRMT R42, R19, R0, R36 ;  /* 0x00000000132a7216 */ /* 0x020fc40000000024 */
[----:B------:R-:W-:Y:S01]  /*7be0*/  PRMT R43, R19, R5, R36 ;  /* 0x00000005132b7216 */ /* 0x000fe20000000024 */
[----:B------:R-:W-:Y:S06]  /*7bf0*/  @!P0 BRA `(.L_x_27) ;  /* 0x0000000000048947 */ /* 0x000fec0003800000 */
[----:B------:R-:W-:Y:S01]  /*7c00*/  BPT.TRAP 0x1 ;  /* 0x000000040000795c */ /* 0x000fe20000300000 */
.L_x_27:
[----:B------:R-:W-:Y:S05]  /*7c10*/  @P2 BRA `(.L_x_28) ;  /* 0x0000000000082947 */ /* 0x000fea0003800000 */
[----:B------:R-:W1:Y:S02]  /*7c20*/  SYNCS.PHASECHK.TRANS64.TRYWAIT P2, [UR6+0x12000], R23 ;  /* 0x01200017ff0075a7 */ /* 0x000e640008040146 */
[----:B-1----:R-:W-:Y:S05]  /*7c30*/  @!P2 BRA `(.L_x_29) ;  /* 0x00000070007ca947 */ /* 0x002fea0003800000 */
.L_x_28:
[----:B------:R-:W-:Y:S01]  /*7c40*/  UIMAD UR6, UR7, 0x300, UR4 ;  /* 0x00000300070678a4 */ /* 0x000fe2000f8e0204 */
[----:B------:R-:W-:Y:S01]  /*7c50*/  WARPGROUP.ARRIVE ;  /* 0x00000000000079c5 */ /* 0x000fe20000000000 */
[----:B------:R-:W-:-:S05]  /*7c60*/  UMOV UR11, 0x40000040 ;  /* 0x40000040000b7882 */ /* 0x000fca0000000000 */
[----:B------:R-:W-:Y:S02]  /*7c70*/  UMOV UR10, UR6 ;  /* 0x00000006000a7c82 */ /* 0x000fe40008000000 */
        /* <DEDUP_REMOVED lines=8> */
[----:B------:R-:W-:Y:S01]  /*7d00*/  UIADD3 UR6, UR6, 0x6, URZ ;  /* 0x0000000606067890 */ /* 0x000fe2000fffe03f */
[----:B------:R-:W-:Y:S02]  /*7d10*/  WARPGROUP.DEPBAR.LE gsb0, 0x0 ;  /* 0x00008000000079c5 */ /* 0x000fe40000010000 */
[----:B------:R-:W-:-:S06]  /*7d20*/  WARPGROUP.ARRIVE ;  /* 0x00000000000079c5 */ /* 0x000fcc0000000000 */
[----:B------:R-:W-:Y:S01]  /*7d30*/  QGMMA.64x96x32.F32.E4M3.E4M3 R88, R32, gdesc[UR8], R88, gsb0 ;  /* 0x0160000820587df3 */ /* 0x000fe20008000858 */
[----:B------:R-:W-:Y:S01]  /*7d40*/  UMOV UR10, UR6 ;  /* 0x00000006000a7c82 */ /* 0x000fe20008000000 */
[----:B------:R-:W-:Y:S01]  /*7d50*/  UMOV UR11, 0x40000040 ;  /* 0x40000040000b7882 */ /* 0x000fe20000000000 */
[----:B------:R-:W-:Y:S02]  /*7d60*/  WARPGROUP.DEPBAR.LE gsb0, 0x0 ;  /* 0x00008000000079c5 */ /* 0x000fe40000010000 */
[----:B------:R-:W-:-:S06]  /*7d70*/  WARPGROUP.ARRIVE ;  /* 0x00000000000079c5 */ /* 0x000fcc0000000000 */
[----:B------:R-:W-:Y:S03]  /*7d80*/  QGMMA.64x96x32.F32.E4M3.E4M3 R88, R40, gdesc[UR8], R88, gsb0 ;  /* 0x0160000828587df3 */ /* 0x000fe60008000858 */
[----:B------:R-:W-:Y:S02]  /*7d90*/  WARPGROUP.DEPBAR.LE gsb0, 0x0 ;  /* 0x00008000000079c5 */ /* 0x000fe40000010000 */
[----:B------:R-:W-:Y:S05]  /*7da0*/  @!P0 BRA `(.L_x_30) ;  /* 0x0000000000048947 */ /* 0x000fea0003800000 */
[----:B------:R-:W-:Y:S01]  /*7db0*/  BPT.TRAP 0x1 ;  /* 0x000000040000795c */ /* 0x000fe20000300000 */
.L_x_30:
[----:B------:R-:W-:-:S04]  /*7dc0*/  ULEA UR6, UR5, UR38, 0x3 ;  /* 0x0000002605067291 */ /* 0x000fc8000f8e183f */
[----:B------:R-:W-:-:S04]  /*7dd0*/  UIADD3 UR6, UR6, 0x12028, URZ ;  /* 0x0001202806067890 */ /* 0x000fc8000fffe03f */
[----:B------:R-:W-:-:S09]  /*7de0*/  UPRMT UR6, URZ, 0x654, UR6 ;  /* 0x000006543f067896 */ /* 0x000fd20008000006 */
[----:B------:R-:W-:Y:S01]  /*7df0*/  SYNCS.ARRIVE.TRANS64.RED.A1T0 RZ, [UR6], RZ ;  /* 0x000000ffffff79a7 */ /* 0x000fe20008100406 */
[----:B------:R-:W-:Y:S05]  /*7e00*/  @P1 BRA `(.L_x_31) ;  /* 0x0000000000041947 */ /* 0x000fea0003800000 */
[----:B------:R-:W-:Y:S01]  /*7e10*/  BPT.TRAP 0x1 ;  /* 0x000000040000795c */ /* 0x000fe20000300000 */
.L_x_31:
[----:B------:R-:W-:-:S04]  /*7e20*/  UIADD3 UR5, UR5, 0x1, URZ ;  /* 0x0000000105057890 */ /* 0x000fc8000fffe03f */
[----:B------:R-:W-:-:S04]  /*7e30*/  UISETP.NE.AND UP0, UPT, UR5, 0x5, UPT ;  /* 0x000000050500788c */ /* 0x000fc8000bf05270 */
[----:B------:R-:W-:Y:S01]  /*7e40*/  USEL UR6, UR5, URZ, UP0 ;  /* 0x0000003f05067287 */ /* 0x000fe20008000000 */
[----:B------:R-:W-:Y:S11]  /*7e50*/  @!P0 BRA `(.L_x_32) ;  /* 0x0000000000048947 */ /* 0x000ff60003800000 */
[----:B------:R-:W-:Y:S01]  /*7e60*/  BPT.TRAP 0x1 ;  /* 0x000000040000795c */ /* 0x000fe20000300000 */
.L_x_32:
[----:B------:R-:W-:-:S04]  /*7e70*/  ULEA UR5, UR6, UR38, 0x3 ;  /* 0x0000002606057291 */ /* 0x000fc8000f8e183f */
[----:B------:R-:W-:-:S04]  /*7e80*/  UIADD3 UR5, UR5, 0x12028, URZ ;  /* 0x0001202805057890 */ /* 0x000fc8000fffe03f */
[----:B------:R-:W-:-:S09]  /*7e90*/  UPRMT UR5, URZ, 0x654, UR5 ;  /* 0x000006543f057896 */ /* 0x000fd20008000005 */
[----:B------:R-:W-:Y:S01]  /*7ea0*/  SYNCS.ARRIVE.TRANS64.RED.A1T0 RZ, [UR5], RZ ;  /* 0x000000ffffff79a7 */ /* 0x000fe20008100405 */
[----:B------:R-:W-:Y:S05]  /*7eb0*/  @P1 BRA `(.L_x_33) ;  /* 0x0000000000041947 */ /* 0x000fea0003800000 */
[----:B------:R-:W-:Y:S01]  /*7ec0*/  BPT.TRAP 0x1 ;  /* 0x000000040000795c */ /* 0x000fe20000300000 */
.L_x_33:
[----:B------:R-:W-:Y:S01]  /*7ed0*/  UIADD3 UR5, UR6, 0x1, URZ ;  /* 0x0000000106057890 */ /* 0x000fe2000fffe03f */
[C---:B------:R-:W-:Y:S01]  /*7ee0*/  ISETP.GT.AND P2, PT, R12.reuse, 0x2, PT ;  /* 0x000000020c00780c */ /* 0x040fe20003f44270 */
[----:B------:R-:W-:Y:S01]  /*7ef0*/  UIADD3 UR6, UR7, 0x1, URZ ;  /* 0x0000000107067890 */ /* 0x000fe2000fffe03f */
[----:B------:R-:W-:Y:S01]  /*7f00*/  VIADD R12, R12, 0xffffffff ;  /* 0xffffffff0c0c7836 */ /* 0x000fe20000000000 */
[----:B------:R-:W-:Y:S01]  /*7f10*/  UISETP.NE.AND UP0, UPT, UR5, 0x5, UPT ;  /* 0x000000050500788c */ /* 0x000fe2000bf05270 */
[----:B------:R-:W-:Y:S01]  /*7f20*/  VIADD R8, R8, 0x80 ;  /* 0x0000008008087836 */ /* 0x000fe20000000000 */
[----:B------:R-:W-:Y:S01]  /*7f30*/  UISETP.NE.AND UP2, UPT, UR6, 0x5, UPT ;  /* 0x000000050600788c */ /* 0x000fe2000bf45270 */
[----:B------:R-:W-:Y:S01]  /*7f40*/  IMAD.MOV.U32 R15, RZ, RZ, R9 ;  /* 0x000000ffff0f7224 */ /* 0x000fe200078e0009 */
[----:B------:R-:W-:Y:S01]  /*7f50*/  USEL UR5, UR5, URZ, UP0 ;  /* 0x0000003f05057287 */ /* 0x000fe20008000000 */
[----:B------:R-:W-:Y:S01]  /*7f60*/  IMAD.MOV.U32 R17, RZ, RZ, R4 ;  /* 0x000000ffff117224 */ /* 0x000fe200078e0004 */
[----:B------:R-:W-:-:S02]  /*7f70*/  USEL UR7, URZ, 0x1, UP2 ;  /* 0x000000013f077887 */ /* 0x000fc40009000000 */
[----:B------:R-:W-:-:S04]  /*7f80*/  USEL UR6, UR6, URZ, UP2 ;  /* 0x0000003f06067287 */ /* 0x000fc80009000000 */
[----:B------:R-:W-:Y:S01]  /*7f90*/  LOP3.LUT R13, R13, UR7, RZ, 0x3c, !PT ;  /* 0x000000070d0d7c12 */ /* 0x000fe2000f8e3cff */
[----:B------:R-:W-:Y:S07]  /*7fa0*/  @P2 BRA `(.L_x_34) ;  /* 0xffffffc800902947 */ /* 0x000fee000383ffff */
.L_x_23:
[----:B------:R-:W-:-:S13]  /*7fb0*/  ISETP.GE.AND P2, PT, R12, 0x1, PT ;  /* 0x000000010c00780c */ /* 0x000fda0003f46270 */
[----:B------:R-:W-:Y:S05]  /*7fc0*/  @!P2 BRA `(.L_x_35) ;  /* 0x0000003c00dca947 */ /* 0x000fea0003800000 */
[----:B------:R-:W-:Y:S01]  /*7fd0*/  IMAD.MOV.U32 R14, RZ, RZ, R9 ;  /* 0x000000ffff0e7224 */ /* 0x000fe200078e0009 */
[----:B------:R-:W-:Y:S01]  /*7fe0*/  ULDC UR21, c[0x0][0x604] ;  /* 0x0001810000157ab9 */ /* 0x000fe20000000800 */
[----:B------:R-:W-:-:S07]  /*7ff0*/  IMAD.MOV.U32 R15, RZ, RZ, R4 ;  /* 0x000000ffff0f7224 */ /* 0x000fce00078e0004 */
.L_x_46:
[----:B------:R-:W-:Y:S05]  /*8000*/  @!P0 BRA `(.L_x_36) ;  /* 0x0000000000048947 */ /* 0x000fea0003800000 */
[----:B------:R-:W-:Y:S01]  /*8010*/  BPT.TRAP 0x1 ;  /* 0x000000040000795c */ /* 0x000fe20000300000 */
.L_x_36:
[----:B------:R-:W-:Y:S01]  /*8020*/  ULEA UR7, UR6, UR38, 0x3 ;  /* 0x0000002606077291 */ /* 0x000fe2000f8e183f */
[----:B------:R-:W-:-:S08]  /*8030*/  SHF.L.U32 R4, R13, 0x1f, RZ ;  /* 0x0000001f0d047819 */ /* 0x000fd000000006ff */
[----:B------:R-:W2:Y:S02]  /*8040*/  SYNCS.PHASECHK.TRANS64.TRYWAIT P2, [UR7+0x12000], R4 ;  /* 0x01200004ff0075a7 */ /* 0x000ea40008040147 */
[----:B--2---:R-:W-:Y:S05]  /*8050*/  @!P2 BRA `(.L_x_37) ;  /* 0x0000006c008ca947 */ /* 0x004fea0003800000 */
.L_x_108:
        /* <DEDUP_REMOVED lines=22> */
.L_x_38:
[----:B--2---:R-:W-:Y:S01]  /*81c0*/  VIADD R4, R8, 0x1 ;  /* 0x0000000108047836 */ /* 0x004fe20000000000 */
[----:B------:R-:W-:Y:S01]  /*81d0*/  ISETP.GE.AND P2, PT, R2, R8, PT ;  /* 0x000000080200720c */ /* 0x000fe20003f46270 */
[C---:B------:R-:W-:Y:S01]  /*81e0*/  VIADD R9, R8.reuse, 0x8 ;  /* 0x0000000808097836 */ /* 0x040fe20000000000 */
[----:B------:R-:W-:Y:S01]  /*81f0*/  ULEA UR6, UR7, UR38, 0x3 ;  /* 0x0000002607067291 */ /* 0x000fe2000f8e183f */
[----:B-1----:R-:W-:Y:S01]  /*8200*/  VIADD R16, R8, 0x9 ;  /* 0x0000000908107836 */ /* 0x002fe20000000000 */
[----:B------:R-:W-:Y:S01]  /*8210*/  ISETP.GE.AND P3, PT, R2, R4, PT ;  /* 0x000000040200720c */ /* 0x000fe20003f66270 */
[----:B------:R-:W-:Y:S01]  /*8220*/  VIADD R17, R8, 0x10 ;  /* 0x0000001008117836 */ /* 0x000fe20000000000 */
[----:B------:R-:W-:Y:S02]  /*8230*/  FSEL R24, R24, -INF , P2 ;  /* 0xff80000018187808 */ /* 0x000fe40001000000 */
[----:B------:R-:W-:Y:S02]  /*8240*/  ISETP.GE.AND P2, PT, R2, R9, PT ;  /* 0x000000090200720c */ /* 0x000fe40003f46270 */
[----:B------:R-:W-:-:S02]  /*8250*/  FSEL R25, R25, -INF , P3 ;  /* 0xff80000019197808 */ /* 0x000fc40001800000 */
[----:B------:R-:W-:Y:S02]  /*8260*/  FMNMX R18, R24, R15, !PT ;  /* 0x0000000f18127209 */ /* 0x000fe40007800000 */
[----:B------:R-:W-:Y:S02]  /*8270*/  ISETP.GE.AND P3, PT, R2, R16, PT ;  /* 0x000000100200720c */ /* 0x000fe40003f66270 */
[----:B------:R-:W-:Y:S02]  /*8280*/  FSEL R28, R28, -INF , P2 ;  /* 0xff8000001c1c7808 */ /* 0x000fe40001000000 */
[----:B------:R-:W-:Y:S01]  /*8290*/  FMNMX R19, R25, R18, !PT ;  /* 0x0000001219137209 */ /* 0x000fe20007800000 */
[----:B------:R-:W-:Y:S01]  /*82a0*/  VIADD R18, R8, 0x11 ;  /* 0x0000001108127836 */ /* 0x000fe20000000000 */
[----:B------:R-:W-:Y:S02]  /*82b0*/  ISETP.GE.AND P2, PT, R2, R17, PT ;  /* 0x000000110200720c */ /* 0x000fe40003f46270 */
[----:B------:R-:W-:-:S02]  /*82c0*/  FSEL R29, R29, -INF , P3 ;  /* 0xff8000001d1d7808 */ /* 0x000fc40001800000 */
[----:B------:R-:W-:Y:S01]  /*82d0*/  FMNMX R20, R28, R19, !PT ;  /* 0x000000131c147209 */ /* 0x000fe20007800000 */
[----:B------:R-:W-:Y:S01]  /*82e0*/  VIADD R19, R8, 0x18 ;  /* 0x0000001808137836 */ /* 0x000fe20000000000 */
        /* <DEDUP_REMOVED lines=102> */
[----:B------:R-:W-:Y:S02]  /*8950*/  FMNMX R158, R80, R157, !PT ;  /* 0x0000009d509e7209 */ /* 0x000fe40007800000 */
[----:B------:R-:W-:Y:S02]  /*8960*/  ISETP.GE.AND P3, PT, R2, R156, PT ;  /* 0x0000009c0200720c */ /* 0x000fe40003f66270 */
[----:B------:R-:W-:Y:S02]  /*8970*/  FSEL R84, R84, -INF , P2 ;  /* 0xff80000054547808 */ /* 0x000fe40001000000 */
[----:B------:R-:W-:Y:S02]  /*8980*/  FMNMX R157, R81, R158, !PT ;  /* 0x0000009e519d7209 */ /* 0x000fe40007800000 */
[----:B------:R-:W-:Y:S02]  /*8990*/  FSEL R85, R85, -INF , P3 ;  /* 0xff80000055557808 */ /* 0x000fe40001800000 */
[----:B------:R-:W-:-:S02]  /*89a0*/  FMNMX R158, R84, R157, !PT ;  /* 0x0000009d549e7209 */ /* 0x000fc40007800000 */
[----:B------:R-:W-:Y:S02]  /*89b0*/  ISETP.GE.AND P3, PT, R3, R4, PT ;  /* 0x000000040300720c */ /* 0x000fe40003f66270 */
[----:B------:R-:W-:Y:S02]  /*89c0*/  FMNMX R158, R85, R158, !PT ;  /* 0x0000009e559e7209 */ /* 0x000fe40007800000 */
[C---:B------:R-:W-:Y:S02]  /*89d0*/  ISETP.GE.AND P5, PT, R3.reuse, R16, PT ;  /* 0x000000100300720c */ /* 0x040fe40003fa6270 */
[----:B------:R-:W-:Y:S01]  /*89e0*/  ISETP.GE.AND P2, PT, R3, R9, PT ;  /* 0x000000090300720c */ /* 0x000fe20003f46270 */
[----:B------:R-:W1:Y:S01]  /*89f0*/  SHFL.BFLY PT, R157, R158, 0x1, 0x1f ;  /* 0x0c201f009e9d7f89 */ /* 0x000e6200000e0000 */
[----:B------:R-:W-:Y:S02]  /*8a00*/  FSEL R31, R31, -INF , P5 ;  /* 0xff8000001f1f7808 */ /* 0x000fe40002800000 */
[----:B------:R-:W-:-:S02]  /*8a10*/  ISETP.GE.AND P5, PT, R3, R20, PT ;  /* 0x000000140300720c */ /* 0x000fc40003fa6270 */
[----:B------:R-:W-:Y:S02]  /*8a20*/  FSEL R30, R30, -INF , P2 ;  /* 0xff8000001e1e7808 */ /* 0x000fe40001000000 */
[----:B------:R-:W-:Y:S02]  /*8a30*/  FSEL R39, R39, -INF , P5 ;  /* 0xff80000027277808 */ /* 0x000fe40002800000 */
[C---:B------:R-:W-:Y:S02]  /*8a40*/  ISETP.GE.AND P5, PT, R3.reuse, R136, PT ;  /* 0x000000880300720c */ /* 0x040fe40003fa6270 */
[C---:B------:R-:W-:Y:S02]  /*8a50*/  ISETP.GE.AND P2, PT, R3.reuse, R19, PT ;  /* 0x000000130300720c */ /* 0x040fe40003f46270 */
[----:B------:R-:W-:Y:S02]  /*8a60*/  ISETP.GE.AND P4, PT, R3, R17, PT ;  /* 0x000000110300720c */ /* 0x000fe40003f86270 */
[----:B------:R-:W-:-:S02]  /*8a70*/  FSEL R47, R47, -INF , P5 ;  /* 0xff8000002f2f7808 */ /* 0x000fc40002800000 */
[----:B------:R-:W-:Y:S02]  /*8a80*/  ISETP.GE.AND P5, PT, R3, R140, PT ;  /* 0x0000008c0300720c */ /* 0x000fe40003fa6270 */
[----:B------:R-:W-:Y:S02]  /*8a90*/  FSEL R27, R27, -INF , P3 ;  /* 0xff8000001b1b7808 */ /* 0x000fe40001800000 */
[----:B------:R-:W-:Y:S02]  /*8aa0*/  FSEL R38, R38, -INF , P2 ;  /* 0xff80000026267808 */ /* 0x000fe40001000000 */
[----:B------:R-:W-:Y:S02]  /*8ab0*/  ISETP.GE.AND P3, PT, R3, R18, PT ;  /* 0x000000120300720c */ /* 0x000fe40003f66270 */
[----:B-1----:R-:W-:Y:S02]  /*8ac0*/  FMNMX R157, R158, R157, !PT ;  /* 0x0000009d9e9d7209 */ /* 0x002fe40007800000 */
[----:B------:R-:W-:-:S02]  /*8ad0*/  FSEL R34, R34, -INF , P4 ;  /* 0xff80000022227808 */ /* 0x000fc40002000000 */
[C---:B------:R-:W-:Y:S01]  /*8ae0*/  ISETP.GE.AND P2, PT, R3.reuse, R23, PT ;  /* 0x000000170300720c */ /* 0x040fe20003f46270 */
[----:B------:R-:W1:Y:S01]  /*8af0*/  SHFL.BFLY PT, R4, R157, 0x2, 0x1f ;  /* 0x0c401f009d047f89 */ /* 0x000e6200000e0000 */
[----:B------:R-:W-:Y:S02]  /*8b00*/  ISETP.GE.AND P4, PT, R3, R21, PT ;  /* 0x000000150300720c */ /* 0x000fe40003f86270 */
[----:B------:R-:W-:Y:S02]  /*8b10*/  FSEL R55, R55, -INF , P5 ;  /* 0xff80000037377808 */ /* 0x000fe40002800000 */
[----:B------:R-:W-:Y:S02]  /*8b20*/  ISETP.GE.AND P5, PT, R3, R144, PT ;  /* 0x000000900300720c */ /* 0x000fe40003fa6270 */
[----:B------:R-:W-:Y:S02]  /*8b30*/  FSEL R35, R35, -INF , P3 ;  /* 0xff80000023237808 */ /* 0x000fe40001800000 */
[----:B------:R-:W-:-:S02]  /*8b40*/  FSEL R46, R46, -INF , P2 ;  /* 0xff8000002e2e7808 */ /* 0x000fc40001000000 */
[C---:B------:R-:W-:Y:S02]  /*8b50*/  ISETP.GE.AND P3, PT, R3.reuse, R22, PT ;  /* 0x000000160300720c */ /* 0x040fe40003f66270 */
[----:B------:R-:W-:Y:S02]  /*8b60*/  FSEL R42, R42, -INF , P4 ;  /* 0xff8000002a2a7808 */ /* 0x000fe40002000000 */
[C---:B------:R-:W-:Y:S02]  /*8b70*/  ISETP.GE.AND P2, PT, R3.reuse, R139, PT ;  /* 0x0000008b0300720c */ /* 0x040fe40003f46270 */
[----:B------:R-:W-:Y:S02]  /*8b80*/  ISETP.GE.AND P4, PT, R3, R137, PT ;  /* 0x000000890300720c */ /* 0x000fe40003f86270 */
[----:B------:R-:W-:Y:S02]  /*8b90*/  FSEL R63, R63, -INF , P5 ;  /* 0xff8000003f3f7808 */ /* 0x000fe40002800000 */
[----:B------:R-:W-:-:S02]  /*8ba0*/  FSEL R43, R43, -INF , P3 ;  /* 0xff8000002b2b7808 */ /* 0x000fc40001800000 */
[----:B------:R-:W-:Y:S02]  /*8bb0*/  FSEL R54, R54, -INF , P2 ;  /* 0xff80000036367808 */ /* 0x000fe40001000000 */
[----:B-1----:R-:W-:Y:S02]  /*8bc0*/  FMNMX R4, R157, R4, !PT ;  /* 0x000000049d047209 */ /* 0x002fe40007800000 */
[C---:B------:R-:W-:Y:S02]  /*8bd0*/  ISETP.GE.AND P3, PT, R3.reuse, R138, PT ;  /* 0x0000008a0300720c */ /* 0x040fe40003f66270 */
[----:B------:R-:W-:Y:S02]  /*8be0*/  FSETP.NEU.AND P5, PT, R4, -INF , PT ;  /* 0xff8000000400780b */ /* 0x000fe40003fad000 */
[----:B------:R-:W-:Y:S02]  /*8bf0*/  FSEL R50, R50, -INF , P4 ;  /* 0xff80000032327808 */ /* 0x000fe40002000000 */
[----:B------:R-:W-:-:S02]  /*8c00*/  ISETP.GE.AND P2, PT, R3, R143, PT ;  /* 0x0000008f0300720c */ /* 0x000fc40003f46270 */
[----:B------:R-:W-:Y:S02]  /*8c10*/  ISETP.GE.AND P4, PT, R3, R141, PT ;  /* 0x0000008d0300720c */ /* 0x000fe40003f86270 */
[----:B------:R-:W-:Y:S02]  /*8c20*/  FSEL R16, R4, RZ, P5 ;  /* 0x000000ff04107208 */ /* 0x000fe40002800000 */
[----:B------:R-:W-:Y:S02]  /*8c30*/  FSEL R51, R51, -INF , P3 ;  /* 0xff80000033337808 */ /* 0x000fe40001800000 */
[----:B------:R-:W-:Y:S01]  /*8c40*/  FSEL R62, R62, -INF , P2 ;  /* 0xff8000003e3e7808 */ /* 0x000fe20001000000 */
[C---:B------:R-:W-:Y:S01]  /*8c50*/  FMUL R136, R16.reuse, UR21 ;  /* 0x0000001510887c20 */ /* 0x040fe20008400000 */
[----:B------:R-:W-:Y:S01]  /*8c60*/  ISETP.GE.AND P3, PT, R3, R142, PT ;  /* 0x0000008e0300720c */ /* 0x000fe20003f66270 */
[----:B------:R-:W-:-:S01]  /*8c70*/  FADD R16, -R16, R15 ;  /* 0x0000000f10107221 */ /* 0x000fc20000000100 */
[----:B------:R-:W-:Y:S01]  /*8c80*/  FSEL R58, R58, -INF , P4 ;  /* 0xff8000003a3a7808 */ /* 0x000fe20002000000 */
[----:B------:R-:W-:-:S01]  /*8c90*/  FFMA R24, R24, UR21, -R136 ;  /* 0x0000001518187c23 */ /* 0x000fc20008000888 */
[----:B------:R-:W-:Y:S01]  /*8ca0*/  ISETP.GE.AND P2, PT, R3, R147, PT ;  /* 0x000000930300720c */ /* 0x000fe20003f46270 */
[----:B------:R-:W-:-:S01]  /*8cb0*/  FFMA R29, R29, UR21, -R136 ;  /* 0x000000151d1d7c23 */ /* 0x000fc20008000888 */
[----:B------:R-:W-:Y:S01]  /*8cc0*/  ISETP.GE.AND P5, PT, R3, R151, PT ;  /* 0x000000970300720c */ /* 0x000fe20003fa6270 */
[----:B------:R-:W-:-:S01]  /*8cd0*/  FFMA R25, R25, UR21, -R136 ;  /* 0x0000001519197c23 */ /* 0x000fc20008000888 */
[----:B------:R-:W-:Y:S01]  /*8ce0*/  ISETP.GE.AND P4, PT, R3, R145, PT ;  /* 0x000000910300720c */ /* 0x000fe20003f86270 */
[----:B------:R-:W-:-:S01]  /*8cf0*/  FFMA R19, R28, UR21, -R136 ;  /* 0x000000151c137c23 */ /* 0x000fc20008000888 */
[----:B------:R-:W-:Y:S01]  /*8d00*/  FSEL R59, R59, -INF , P3 ;  /* 0xff8000003b3b7808 */ /* 0x000fe20001800000 */
[----:B------:R-:W-:-:S01]  /*8d10*/  FFMA R21, R32, UR21, -R136 ;  /* 0x0000001520157c23 */ /* 0x000fc20008000888 */
[----:B------:R-:W-:Y:S01]  /*8d20*/  FSEL R70, R70, -INF , P2 ;  /* 0xff80000046467808 */ /* 0x000fe20001000000 */
[----:B------:R-:W-:-:S01]  /*8d30*/  FFMA R22, R33, UR21, -R136 ;  /* 0x0000001521167c23 */ /* 0x000fc20008000888 */
[----:B------:R-:W-:Y:S01]  /*8d40*/  FSEL R78, R78, -INF , P5 ;  /* 0xff8000004e4e7808 */ /* 0x000fe20002800000 */
[----:B------:R-:W-:-:S01]  /*8d50*/  FFMA R23, R36, UR21, -R136 ;  /* 0x0000001524177c23 */ /* 0x000fc20008000888 */
[----:B------:R-:W-:Y:S01]  /*8d60*/  ISETP.GE.AND P3, PT, R3, R146, PT ;  /* 0x000000920300720c */ /* 0x000fe20003f66270 */
[----:B------:R-:W-:-:S01]  /*8d70*/  FFMA R33, R49, UR21, -R136 ;  /* 0x0000001531217c23 */ /* 0x000fc20008000888 */
        /* <DEDUP_REMOVED lines=13> */
[----:B------:R-:W-:Y:S01]  /*8e50*/  FMUL R16, R16, UR21 ;  /* 0x0000001510107c20 */ /* 0x000fe20008400000 */
[----:B------:R-:W-:-:S02]  /*8e60*/  ISETP.GE.AND P3, PT, R3, R149, PT ;  /* 0x000000950300720c */ /* 0x000fc40003f66270 */
[----:B------:R-:W-:Y:S02]  /*8e70*/  FSEL R71, R71, -INF , P4 ;  /* 0xff80000047477808 */ /* 0x000fe40002000000 */
[----:B------:R-:W-:Y:S02]  /*8e80*/  FSETP.GEU.AND P2, PT, R24, -126, PT ;  /* 0xc2fc00001800780b */ /* 0x000fe40003f4e000 */
[C---:B------:R-:W-:Y:S02]  /*8e90*/  ISETP.GE.AND P5, PT, R3.reuse, R156, PT ;  /* 0x0000009c0300720c */ /* 0x040fe40003fa6270 */
[----:B------:R-:W-:Y:S02]  /*8ea0*/  ISETP.GE.AND P4, PT, R3, R152, PT ;  /* 0x000000980300720c */ /* 0x000fe40003f86270 */
[----:B------:R-:W-:Y:S02]  /*8eb0*/  FSEL R74, R74, -INF , P3 ;  /* 0xff8000004a4a7808 */ /* 0x000fe40001800000 */
[----:B------:R-:W-:-:S02]  /*8ec0*/  FSEL R87, R87, -INF , P5 ;  /* 0xff80000057577808 */ /* 0x000fc40002800000 */
[----:B------:R-:W-:Y:S02]  /*8ed0*/  ISETP.GE.AND P3, PT, R3, R153, PT ;  /* 0x000000990300720c */ /* 0x000fe40003f66270 */
[----:B------:R-:W-:Y:S01]  /*8ee0*/  FSEL R79, R79, -INF , P4 ;  /* 0xff8000004f4f7808 */ /* 0x000fe20002000000 */
[----:B------:R-:W-:Y:S01]  /*8ef0*/  @!P2 FMUL R24, R24, 0.5 ;  /* 0x3f0000001818a820 */ /* 0x000fe20000400000 */
[----:B------:R-:W-:Y:S02]  /*8f00*/  FSETP.GEU.AND P5, PT, R29, -126, PT ;  /* 0xc2fc00001d00780b */ /* 0x000fe40003fae000 */
[----:B------:R-:W-:Y:S01]  /*8f10*/  ISETP.GE.AND P4, PT, R3, R155, PT ;  /* 0x0000009b0300720c */ /* 0x000fe20003f86270 */
[----:B------:R1:W2:Y:S01]  /*8f20*/  MUFU.EX2 R17, R24 ;  /* 0x0000001800117308 */ /* 0x0002a20000000800 */
[----:B------:R-:W-:Y:S02]  /*8f30*/  FSEL R82, R82, -INF , P3 ;  /* 0xff80000052527808 */ /* 0x000fe40001800000 */
[----:B------:R-:W-:-:S02]  /*8f40*/  FSETP.GEU.AND P3, PT, R25, -126, PT ;  /* 0xc2fc00001900780b */ /* 0x000fc40003f6e000 */
[----:B------:R-:W-:Y:S02]  /*8f50*/  FSEL R86, R86, -INF , P4 ;  /* 0xff80000056567808 */ /* 0x000fe40002000000 */
[----:B------:R-:W-:Y:S01]  /*8f60*/  FSETP.GEU.AND P4, PT, R19, -126, PT ;  /* 0xc2fc00001300780b */ /* 0x000fe20003f8e000 */
[----:B-1----:R-:W-:-:S02]  /*8f70*/  FFMA R24, R37, UR21, -R136 ;  /* 0x0000001525187c23 */ /* 0x002fc40008000888 */
[----:B------:R-:W-:Y:S01]  /*8f80*/  @!P5 FMUL R29, R29, 0.5 ;  /* 0x3f0000001d1dd820 */ /* 0x000fe20000400000 */
[----:B------:R-:W-:-:S01]  /*8f90*/  FFMA R37, R53, UR21, -R136 ;  /* 0x0000001535257c23 */ /* 0x000fc20008000888 */
[----:B------:R-:W-:Y:S02]  /*8fa0*/  FFMA R53, R69, UR21, -R136 ;  /* 0x0000001545357c23 */ /* 0x000fe40008000888 */
[----:B------:R1:W3:Y:S02]  /*8fb0*/  MUFU.EX2 R20, R29 ;  /* 0x0000001d00147308 */ /* 0x0002e40000000800 */
[----:B------:R-:W-:Y:S01]  /*8fc0*/  @!P3 FMUL R25, R25, 0.5 ;  /* 0x3f0000001919b820 */ /* 0x000fe20000400000 */
[----:B--2---:R-:W-:Y:S01]  /*8fd0*/  @!P2 FMUL R17, R17, R17 ;  /* 0x000000111111a220 */ /* 0x004fe20000400000 */
[----:B------:R-:W-:-:S02]  /*8fe0*/  FSETP.GEU.AND P2, PT, R21, -126, PT ;  /* 0xc2fc00001500780b */ /* 0x000fc40003f4e000 */
[----:B------:R-:W-:Y:S02]  /*8ff0*/  @!P4 FMUL R19, R19, 0.5 ;  /* 0x3f0000001313c820 */ /* 0x000fe40000400000 */
[----:B------:R2:W4:Y:S01]  /*9000*/  MUFU.EX2 R18, R25 ;  /* 0x0000001900127308 */ /* 0x0005220000000800 */
[----:B-1----:R-:W-:-:S01]  /*9010*/  FFMA R29, R45, UR21, -R136 ;  /* 0x000000152d1d7c23 */ /* 0x002fc20008000888 */
[--C-:B------:R-:W-:Y:S01]  /*9020*/  FFMA R45, R61, UR21, -R136.reuse ;  /* 0x000000153d2d7c23 */ /* 0x100fe20008000888 */
[----:B------:R-:W-:-:S05]  /*9030*/  FFMA R61, R76, UR21, -R136 ;  /* 0x000000154c3d7c23 */ /* 0x000fca0008000888 */
[----:B------:R-:W1:Y:S01]  /*9040*/  MUFU.EX2 R19, R19 ;  /* 0x0000001300137308 */ /* 0x000e620000000800 */
[----:B---3--:R-:W-:Y:S01]  /*9050*/  @!P5 FMUL R20, R20, R20 ;  /* 0x000000141414d220 */ /* 0x008fe20000400000 */
[----:B------:R-:W-:Y:S01]  /*9060*/  ISETP.GE.AND P5, PT, R3, R8, PT ;  /* 0x000000080300720c */ /* 0x000fe20003fa6270 */
[----:B------:R-:W-:Y:S01]  /*9070*/  @!P2 FMUL R21, R21, 0.5 ;  /* 0x3f0000001515a820 */ /* 0x000fe20000400000 */
[----:B--2---:R-:W-:Y:S02]  /*9080*/  FFMA R25, R40, UR21, -R136 ;  /* 0x0000001528197c23 */ /* 0x004fe40008000888 */
[----:B------:R-:W-:Y:S02]  /*9090*/  FSEL R137, R26, -INF , P5 ;  /* 0xff8000001a897808 */ /* 0x000fe40002800000 */
[----:B------:R-:W-:Y:S01]  /*90a0*/  FSETP.GEU.AND P5, PT, R24, -126, PT ;  /* 0xc2fc00001800780b */ /* 0x000fe20003fae000 */
[----:B----4-:R-:W-:Y:S01]  /*90b0*/  @!P3 FMUL R18, R18, R18 ;  /* 0x000000121212b220 */ /* 0x010fe20000400000 */
[----:B------:R-:W-:Y:S01]  /*90c0*/  FSETP.GEU.AND P3, PT, R22, -126, PT ;  /* 0xc2fc00001600780b */ /* 0x000fe20003f6e000 */
[----:B------:R-:W2:Y:S01]  /*90d0*/  MUFU.EX2 R21, R21 ;  /* 0x0000001500157308 */ /* 0x000ea20000000800 */
[----:B------:R-:W-:-:S04]  /*90e0*/  FMNMX R26, R137, R14, !PT ;  /* 0x0000000e891a7209 */ /* 0x000fc80007800000 */
[----:B------:R-:W-:Y:S01]  /*90f0*/  FMNMX R9, R27, R26, !PT ;  /* 0x0000001a1b097209 */ /* 0x000fe20007800000 */
[----:B-1----:R-:W-:Y:S01]  /*9100*/  @!P4 FMUL R19, R19, R19 ;  /* 0x000000131313c220 */ /* 0x002fe20000400000 */
[----:B------:R-:W-:Y:S01]  /*9110*/  FSETP.GEU.AND P4, PT, R23, -126, PT ;  /* 0xc2fc00001700780b */ /* 0x000fe20003f8e000 */
[----:B------:R-:W-:-:S01]  /*9120*/  FFMA R26, R41, UR21, -R136 ;  /* 0x00000015291a7c23 */ /* 0x000fc20008000888 */
[----:B------:R-:W-:Y:S01]  /*9130*/  FMNMX R28, R30, R9, !PT ;  /* 0x000000091e1c7209 */ /* 0x000fe20007800000 */
[----:B------:R-:W-:Y:S01]  /*9140*/  @!P5 FMUL R24, R24, 0.5 ;  /* 0x3f0000001818d820 */ /* 0x000fe20000400000 */
[--C-:B------:R-:W-:Y:S01]  /*9150*/  FFMA R41, R57, UR21, -R136.reuse ;  /* 0x0000001539297c23 */ /* 0x100fe20008000888 */
[----:B------:R-:W-:Y:S01]  /*9160*/  @!P3 FMUL R22, R22, 0.5 ;  /* 0x3f0000001616b820 */ /* 0x000fe20000400000 */
[----:B------:R-:W-:Y:S01]  /*9170*/  FMNMX R9, R31, R28, !PT ;  /* 0x0000001c1f097209 */ /* 0x000fe20007800000 */
[----:B------:R-:W-:-:S02]  /*9180*/  FFMA R28, R44, UR21, -R136 ;  /* 0x000000152c1c7c23 */ /* 0x000fc40008000888 */
[----:B------:R-:W1:Y:S01]  /*9190*/  MUFU.EX2 R24, R24 ;  /* 0x0000001800187308 */ /* 0x000e620000000800 */
[----:B--2---:R-:W-:Y:S01]  /*91a0*/  @!P2 FMUL R21, R21, R21 ;  /* 0x000000151515a220 */ /* 0x004fe20000400000 */
[----:B------:R-:W-:-:S02]  /*91b0*/  FSETP.GEU.AND P2, PT, R25, -126, PT ;  /* 0xc2fc00001900780b */ /* 0x000fc40003f4e000 */
[----:B------:R-:W-:Y:S01]  /*91c0*/  @!P4 FMUL R23, R23, 0.5 ;  /* 0x3f0000001717c820 */ /* 0x000fe20000400000 */
[----:B------:R-:W-:-:S03]  /*91d0*/  FMNMX R32, R34, R9, !PT ;  /* 0x0000000922207209 */ /* 0x000fc60007800000 */
[----:B------:R-:W2:Y:S01]  /*91e0*/  MUFU.EX2 R22, R22 ;  /* 0x0000001600167308 */ /* 0x000ea20000000800 */
[----:B------:R-:W-:-:S04]  /*91f0*/  FMNMX R9, R35, R32, !PT ;  /* 0x0000002023097209 */ /* 0x000fc80007800000 */
[----:B------:R-:W-:Y:S02]  /*9200*/  FMNMX R32, R38, R9, !PT ;  /* 0x0000000926207209 */ /* 0x000fe40007800000 */
[----:B------:R-:W-:Y:S01]  /*9210*/  @!P2 FMUL R25, R25, 0.5 ;  /* 0x3f0000001919a820 */ /* 0x000fe20000400000 */
[----:B------:R-:W3:Y:S01]  /*9220*/  MUFU.EX2 R23, R23 ;  /* 0x0000001700177308 */ /* 0x000ee20000000800 */
[----:B-1----:R-:W-:Y:S01]  /*9230*/  @!P5 FMUL R24, R24, R24 ;  /* 0x000000181818d220 */ /* 0x002fe20000400000 */
[----:B------:R-:W-:Y:S02]  /*9240*/  FSETP.GEU.AND P5, PT, R29, -126, PT ;  /* 0xc2fc00001d00780b */ /* 0x000fe40003fae000 */
[----:B------:R-:W-:Y:S01]  /*9250*/  FMNMX R9, R39, R32, !PT ;  /* 0x0000002027097209 */ /* 0x000fe20007800000 */
[----:B------:R-:W-:-:S03]  /*9260*/  FFMA R32, R48, UR21, -R136 ;  /* 0x0000001530207c23 */ /* 0x000fc60008000888 */
[----:B------:R-:W1:Y:S01]  /*9270*/  MUFU.EX2 R25, R25 ;  /* 0x0000001900197308 */ /* 0x000e620000000800 */
[----:B--2---:R-:W-:Y:S01]  /*9280*/  @!P3 FMUL R22, R22, R22 ;  /* 0x000000161616b220 */ /* 0x004fe20000400000 */
[----:B------:R-:W-:Y:S02]  /*9290*/  FSETP.GEU.AND P3, PT, R26, -126, PT ;  /* 0xc2fc00001a00780b */ /* 0x000fe40003f6e000 */
[----:B------:R-:W-:-:S03]  /*92a0*/  FMNMX R36, R42, R9, !PT ;  /* 0x000000092a247209 */ /* 0x000fc60007800000 */
[----:B------:R-:W-:Y:S01]  /*92b0*/  @!P5 FMUL R29, R29, 0.5 ;  /* 0x3f0000001d1dd820 */ /* 0x000fe20000400000 */
[----:B------:R-:W-:Y:S01]  /*92c0*/  FMNMX R9, R43, R36, !PT ;  /* 0x000000242b097209 */ /* 0x000fe20007800000 */
[----:B---3--:R-:W-:Y:S01]  /*92d0*/  @!P4 FMUL R23, R23, R23 ;  /* 0x000000171717c220 */ /* 0x008fe20000400000 */
[----:B------:R-:W-:Y:S02]  /*92e0*/  FSETP.GEU.AND P4, PT, R28, -126, PT ;  /* 0xc2fc00001c00780b */ /* 0x000fe40003f8e000 */
[----:B------:R-:W-:Y:S01]  /*92f0*/  FMNMX R36, R46, R9, !PT ;  /* 0x000000092e247209 */ /* 0x000fe20007800000 */
[----:B------:R-:W2:Y:S02]  /*9300*/  MUFU.EX2 R29, R29 ;  /* 0x0000001d001d7308 */ /* 0x000ea40000000800 */
[----:B------:R-:W-:Y:S01]  /*9310*/  @!P3 FMUL R26, R26, 0.5 ;  /* 0x3f0000001a1ab820 */ /* 0x000fe20000400000 */
[----:B------:R-:W-:Y:S01]  /*9320*/  FMNMX R9, R47, R36, !PT ;  /* 0x000000242f097209 */ /* 0x000fe20007800000 */
[----:B-1----:R-:W-:Y:S01]  /*9330*/  @!P2 FMUL R25, R25, R25 ;  /* 0x000000191919a220 */ /* 0x002fe20000400000 */
[----:B------:R-:W-:Y:S01]  /*9340*/  FSETP.GEU.AND P2, PT, R32, -126, PT ;  /* 0xc2fc00002000780b */ /* 0x000fe20003f4e000 */
[----:B------:R-:W-:-:S01]  /*9350*/  FFMA R36, R52, UR21, -R136 ;  /* 0x0000001534247c23 */ /* 0x000fc20008000888 */
[----:B------:R-:W-:Y:S01]  /*9360*/  FMNMX R40, R50, R9, !PT ;  /* 0x0000000932287209 */ /* 0x000fe20007800000 */
[----:B------:R-:W1:Y:S02]  /*9370*/  MUFU.EX2 R26, R26 ;  /* 0x0000001a001a7308 */ /* 0x000e640000000800 */
[----:B------:R-:W-:Y:S01]  /*9380*/  @!P4 FMUL R28, R28, 0.5 ;  /* 0x3f0000001c1cc820 */ /* 0x000fe20000400000 */
[----:B------:R-:W-:-:S04]  /*9390*/  FMNMX R9, R51, R40, !PT ;  /* 0x0000002833097209 */ /* 0x000fc80007800000 */
[----:B------:R-:W-:Y:S01]  /*93a0*/  FMNMX R40, R54, R9, !PT ;  /* 0x0000000936287209 */ /* 0x000fe20007800000 */
[----:B------:R-:W3:Y:S01]  /*93b0*/  MUFU.EX2 R28, R28 ;  /* 0x0000001c001c7308 */ /* 0x000ee20000000800 */
[----:B--2---:R-:W-:Y:S01]  /*93c0*/  @!P5 FMUL R29, R29, R29 ;  /* 0x0000001d1d1dd220 */ /* 0x004fe20000400000 */
[----:B------:R-:W-:Y:S01]  /*93d0*/  FSETP.GEU.AND P5, PT, R37, -126, PT ;  /* 0xc2fc00002500780b */ /* 0x000fe20003fae000 */
[----:B------:R-:W-:Y:S01]  /*93e0*/  @!P2 FMUL R32, R32, 0.5 ;  /* 0x3f0000002020a820 */ /* 0x000fe20000400000 */
[----:B------:R-:W-:Y:S01]  /*93f0*/  FMNMX R9, R55, R40, !PT ;  /* 0x0000002837097209 */ /* 0x000fe20007800000 */
[----:B------:R-:W-:-:S03]  /*9400*/  FFMA R40, R56, UR21, -R136 ;  /* 0x0000001538287c23 */ /* 0x000fc60008000888 */
[----:B------:R-:W-:Y:S01]  /*9410*/  FMNMX R44, R58, R9, !PT ;  /* 0x000000093a2c7209 */ /* 0x000fe20007800000 */
[----:B-1----:R-:W-:Y:S01]  /*9420*/  @!P3 FMUL R26, R26, R26 ;  /* 0x0000001a1a1ab220 */ /* 0x002fe20000400000 */
[----:B------:R-:W-:Y:S01]  /*9430*/  FSETP.GEU.AND P3, PT, R33, -126, PT ;  /* 0xc2fc00002100780b */ /* 0x000fe20003f6e000 */
[----:B------:R-:W1:Y:S01]  /*9440*/  MUFU.EX2 R32, R32 ;  /* 0x0000002000207308 */ /* 0x000e620000000800 */
[----:B------:R-:W-:-:S03]  /*9450*/  FMNMX R9, R59, R44, !PT ;  /* 0x0000002c3b097209 */ /* 0x000fc60007800000 */
[----:B------:R-:W-:Y:S01]  /*9460*/  @!P5 FMUL R37, R37, 0.5 ;  /* 0x3f0000002525d820 */ /* 0x000fe20000400000 */
[----:B------:R-:W-:Y:S01]  /*9470*/  FMNMX R44, R62, R9, !PT ;  /* 0x000000093e2c7209 */ /* 0x000fe20007800000 */
[----:B---3--:R-:W-:Y:S01]  /*9480*/  @!P4 FMUL R28, R28, R28 ;  /* 0x0000001c1c1cc220 */ /* 0x008fe20000400000 */
[----:B------:R-:W-:Y:S02]  /*9490*/  FSETP.GEU.AND P4, PT, R36, -126, PT ;  /* 0xc2fc00002400780b */ /* 0x000fe40003f8e000 */
[----:B------:R-:W-:Y:S01]  /*94a0*/  FMNMX R9, R63, R44, !PT ;  /* 0x0000002c3f097209 */ /* 0x000fe20007800000 */
[----:B------:R-:W2:Y:S01]  /*94b0*/  MUFU.EX2 R37, R37 ;  /* 0x0000002500257308 */ /* 0x000ea20000000800 */
[----:B------:R-:W-:-:S01]  /*94c0*/  FFMA R44, R60, UR21, -R136 ;  /* 0x000000153c2c7c23 */ /* 0x000fc20008000888 */
[----:B------:R-:W-:Y:S01]  /*94d0*/  @!P3 FMUL R33, R33, 0.5 ;  /* 0x3f0000002121b820 */ /* 0x000fe20000400000 */
[----:B------:R-:W-:Y:S01]  /*94e0*/  FMNMX R48, R66, R9, !PT ;  /* 0x0000000942307209 */ /* 0x000fe20007800000 */
[----:B------:R-:W-:Y:S01]  /*94f0*/  FFMA R60, R77, UR21, -R136 ;  /* 0x000000154d3c7c23 */ /* 0x000fe20008000888 */
[----:B-1----:R-:W-:-:S03]  /*9500*/  @!P2 FMUL R32, R32, R32 ;  /* 0x000000202020a220 */ /* 0x002fc60000400000 */
[----:B------:R-:W1:Y:S01]  /*9510*/  MUFU.EX2 R33, R33 ;  /* 0x0000002100217308 */ /* 0x000e620000000800 */
[----:B------:R-:W-:Y:S01]  /*9520*/  FSETP.GEU.AND P2, PT, R40, -126, PT ;  /* 0xc2fc00002800780b */ /* 0x000fe20003f4e000 */
[----:B------:R-:W-:Y:S01]  /*9530*/  @!P4 FMUL R36, R36, 0.5 ;  /* 0x3f0000002424c820 */ /* 0x000fe20000400000 */
[----:B------:R-:W-:-:S04]  /*9540*/  FMNMX R9, R67, R48, !PT ;  /* 0x0000003043097209 */ /* 0x000fc80007800000 */
[----:B------:R-:W-:Y:S01]  /*9550*/  FMNMX R48, R70, R9, !PT ;  /* 0x0000000946307209 */ /* 0x000fe20007800000 */
[----:B------:R-:W3:Y:S01]  /*9560*/  MUFU.EX2 R36, R36 ;  /* 0x0000002400247308 */ /* 0x000ee20000000800 */
[----:B--2---:R-:W-:Y:S01]  /*9570*/  @!P5 FMUL R37, R37, R37 ;  /* 0x000000252525d220 */ /* 0x004fe20000400000 */
[----:B------:R-:W-:Y:S02]  /*9580*/  FSETP.GEU.AND P5, PT, R45, -126, PT ;  /* 0xc2fc00002d00780b */ /* 0x000fe40003fae000 */
[----:B------:R-:W-:Y:S01]  /*9590*/  FMNMX R9, R71, R48, !PT ;  /* 0x0000003047097209 */ /* 0x000fe20007800000 */
[----:B------:R-:W-:Y:S01]  /*95a0*/  FFMA R48, R64, UR21, -R136 ;  /* 0x0000001540307c23 */ /* 0x000fe20008000888 */
[----:B------:R-:W-:Y:S02]  /*95b0*/  @!P2 FMUL R40, R40, 0.5 ;  /* 0x3f0000002828a820 */ /* 0x000fe40000400000 */
[----:B------:R-:W-:Y:S01]  /*95c0*/  FMNMX R52, R74, R9, !PT ;  /* 0x000000094a347209 */ /* 0x000fe20007800000 */
[----:B-1----:R-:W-:Y:S01]  /*95d0*/  @!P3 FMUL R33, R33, R33 ;  /* 0x000000212121b220 */ /* 0x002fe20000400000 */
[----:B------:R-:W-:-:S02]  /*95e0*/  FSETP.GEU.AND P3, PT, R41, -126, PT ;  /* 0xc2fc00002900780b */ /* 0x000fc40003f6e000 */
[----:B------:R-:W1:Y:S01]  /*95f0*/  MUFU.EX2 R40, R40 ;  /* 0x0000002800287308 */ /* 0x000e620000000800 */
[----:B------:R-:W-:Y:S02]  /*9600*/  FMNMX R9, R75, R52, !PT ;  /* 0x000000344b097209 */ /* 0x000fe40007800000 */
[----:B------:R-:W-:Y:S01]  /*9610*/  @!P5 FMUL R45, R45, 0.5 ;  /* 0x3f0000002d2dd820 */ /* 0x000fe20000400000 */
[----:B---3--:R-:W-:Y:S01]  /*9620*/  @!P4 FMUL R36, R36, R36 ;  /* 0x000000242424c220 */ /* 0x008fe20000400000 */
[----:B------:R-:W-:Y:S02]  /*9630*/  FSETP.GEU.AND P4, PT, R44, -126, PT ;  /* 0xc2fc00002c00780b */ /* 0x000fe40003f8e000 */
[----:B------:R-:W-:Y:S02]  /*9640*/  FMNMX R52, R78, R9, !PT ;  /* 0x000000094e347209 */ /* 0x000fe40007800000 */
[----:B------:R-:W2:Y:S02]  /*9650*/  MUFU.EX2 R45, R45 ;  /* 0x0000002d002d7308 */ /* 0x000ea40000000800 */
[----:B------:R-:W-:Y:S01]  /*9660*/  @!P3 FMUL R41, R41, 0.5 ;  /* 0x3f0000002929b820 */ /* 0x000fe20000400000 */
[----:B------:R-:W-:Y:S01]  /*9670*/  FMNMX R9, R79, R52, !PT ;  /* 0x000000344f097209 */ /* 0x000fe20007800000 */
[----:B------:R-:W-:-:S03]  /*9680*/  FFMA R52, R68, UR21, -R136 ;  /* 0x0000001544347c23 */ /* 0x000fc60008000888 */
[----:B------:R-:W-:Y:S01]  /*9690*/  FMNMX R56, R82, R9, !PT ;  /* 0x0000000952387209 */ /* 0x000fe20007800000 */
[----:B------:R-:W3:Y:S01]  /*96a0*/  MUFU.EX2 R41, R41 ;  /* 0x0000002900297308 */ /* 0x000ee20000000800 */
[----:B-1----:R-:W-:Y:S01]  /*96b0*/  @!P2 FMUL R40, R40, R40 ;  /* 0x000000282828a220 */ /* 0x002fe20000400000 */
[----:B------:R-:W-:Y:S01]  /*96c0*/  @!P4 FMUL R44, R44, 0.5 ;  /* 0x3f0000002c2cc820 */ /* 0x000fe20000400000 */
[----:B------:R-:W-:Y:S02]  /*96d0*/  FSETP.GEU.AND P2, PT, R48, -126, PT ;  /* 0xc2fc00003000780b */ /* 0x000fe40003f4e000 */
[----:B------:R-:W-:Y:S01]  /*96e0*/  FMNMX R9, R83, R56, !PT ;  /* 0x0000003853097209 */ /* 0x000fe20007800000 */
[----:B------:R-:W-:-:S01]  /*96f0*/  FADD R15, R17, R40 ;  /* 0x00000028110f7221 */ /* 0x000fc20000000000 */
[----:B------:R-:W-:Y:S01]  /*9700*/  F2FP.SATFINITE.E4M3.F32.PACK_AB_MERGE_C R17, RZ, R17, RZ ;  /* 0x00000011ff11723e */ /* 0x000fe200048070ff */
[----:B------:R-:W1:Y:S01]  /*9710*/  MUFU.EX2 R44, R44 ;  /* 0x0000002c002c7308 */ /* 0x000e620000000800 */
[----:B--2---:R-:W-:Y:S01]  /*9720*/  @!P5 FMUL R45, R45, R45 ;  /* 0x0000002d2d2dd220 */ /* 0x004fe20000400000 */
[----:B------:R-:W-:-:S02]  /*9730*/  FSETP.GEU.AND P5, PT, R53, -126, PT ;  /* 0xc2fc00003500780b */ /* 0x000fc40003fae000 */
[----:B------:R-:W-:Y:S02]  /*9740*/  FMNMX R56, R86, R9, !PT ;  /* 0x0000000956387209 */ /* 0x000fe40007800000 */
[----:B------:R-:W-:Y:S02]  /*9750*/  LOP3.LUT R17, R17, 0xff, RZ, 0xc0, !PT ;  /* 0x000000ff11117812 */ /* 0x000fe400078ec0ff */
[----:B------:R-:W-:Y:S01]  /*9760*/  @!P2 FMUL R48, R48, 0.5 ;  /* 0x3f0000003030a820 */ /* 0x000fe20000400000 */
[----:B---3--:R-:W-:Y:S01]  /*9770*/  @!P3 FMUL R41, R41, R41 ;  /* 0x000000292929b220 */ /* 0x008fe20000400000 */
[----:B------:R-:W-:Y:S02]  /*9780*/  FSETP.GEU.AND P3, PT, R49, -126, PT ;  /* 0xc2fc00003100780b */ /* 0x000fe40003f6e000 */
[----:B------:R-:W-:Y:S01]  /*9790*/  FMNMX R9, R87, R56, !PT ;  /* 0x0000003857097209 */ /* 0x000fe20007800000 */
[----:B------:R-:W-:-:S01]  /*97a0*/  FFMA R56, R72, UR21, -R136 ;  /* 0x0000001548387c23 */ /* 0x000fc20008000888 */
[----:B------:R-:W2:Y:S01]  /*97b0*/  MUFU.EX2 R48, R48 ;  /* 0x0000003000307308 */ /* 0x000ea20000000800 */
[----:B------:R-:W-:Y:S01]  /*97c0*/  @!P5 FMUL R53, R53, 0.5 ;  /* 0x3f0000003535d820 */ /* 0x000fe20000400000 */
[----:B------:R-:W-:Y:S01]  /*97d0*/  F2FP.SATFINITE.E4M3.F32.PACK_AB_MERGE_C R40, RZ, R40, RZ ;  /* 0x00000028ff28723e */ /* 0x000fe200048070ff */
[----:B-1----:R-:W-:Y:S01]  /*97e0*/  @!P4 FMUL R44, R44, R44 ;  /* 0x0000002c2c2cc220 */ /* 0x002fe20000400000 */
[----:B------:R-:W-:Y:S01]  /*97f0*/  FSETP.GEU.AND P4, PT, R52, -126, PT ;  /* 0xc2fc00003400780b */ /* 0x000fe20003f8e000 */
[----:B------:R-:W1:Y:S01]  /*9800*/  SHFL.BFLY PT, R64, R9, 0x1, 0x1f ;  /* 0x0c201f0009407f89 */ /* 0x000e6200000e0000 */
[----:B------:R-:W-:-:S02]  /*9810*/  LOP3.LUT R40, R40, 0xff, RZ, 0xc0, !PT ;  /* 0x000000ff28287812 */ /* 0x000fc400078ec0ff */
[----:B------:R-:W3:Y:S01]  /*9820*/  MUFU.EX2 R53, R53 ;  /* 0x0000003500357308 */ /* 0x000ee20000000800 */
[----:B------:R-:W-:-:S07]  /*9830*/  @!P3 FMUL R49, R49, 0.5 ;  /* 0x3f0000003131b820 */ /* 0x000fce0000400000 */
[----:B------:R-:W4:Y:S01]  /*9840*/  MUFU.EX2 R49, R49 ;  /* 0x0000003100317308 */ /* 0x000f220000000800 */
[----:B------:R-:W-:Y:S01]  /*9850*/  @!P4 FMUL R52, R52, 0.5 ;  /* 0x3f0000003434c820 */ /* 0x000fe20000400000 */
[----:B--2---:R-:W-:Y:S01]  /*9860*/  @!P2 FMUL R48, R48, R48 ;  /* 0x000000303030a220 */ /* 0x004fe20000400000 */
[----:B------:R-:W-:-:S05]  /*9870*/  FSETP.GEU.AND P2, PT, R56, -126, PT ;  /* 0xc2fc00003800780b */ /* 0x000fca0003f4e000 */
[----:B------:R-:W2:Y:S01]  /*9880*/  MUFU.EX2 R52, R52 ;  /* 0x0000003400347308 */ /* 0x000ea20000000800 */
[----:B---3--:R-:W-:Y:S01]  /*9890*/  @!P5 FMUL R53, R53, R53 ;  /* 0x000000353535d220 */ /* 0x008fe20000400000 */
[----:B------:R-:W-:Y:S02]  /*98a0*/  FSETP.GEU.AND P5, PT, R60, -126, PT ;  /* 0xc2fc00003c00780b */ /* 0x000fe40003fae000 */
[----:B-1----:R-:W-:-:S04]  /*98b0*/  FMNMX R9, R9, R64, !PT ;  /* 0x0000004009097209 */ /* 0x002fc80007800000 */
[----:B------:R-:W-:Y:S01]  /*98c0*/  @!P2 FMUL R56, R56, 0.5 ;  /* 0x3f0000003838a820 */ /* 0x000fe20000400000 */
[----:B----4-:R-:W-:Y:S01]  /*98d0*/  @!P3 FMUL R49, R49, R49 ;  /* 0x000000313131b220 */ /* 0x010fe20000400000 */
[----:B------:R-:W-:Y:S01]  /*98e0*/  FSETP.GEU.AND P3, PT, R73, -126, PT ;  /* 0xc2fc00004900780b */ /* 0x000fe20003f6e000 */
[----:B------:R-:W1:Y:S03]  /*98f0*/  SHFL.BFLY PT, R64, R9, 0x2, 0x1f ;  /* 0x0c401f0009407f89 */ /* 0x000e6600000e0000 */
[----:B------:R-:W3:Y:S01]  /*9900*/  MUFU.EX2 R56, R56 ;  /* 0x0000003800387308 */ /* 0x000ee20000000800 */
[----:B------:R-:W-:Y:S01]  /*9910*/  @!P5 FMUL R60, R60, 0.5 ;  /* 0x3f0000003c3cd820 */ /* 0x000fe20000400000 */
[----:B--2---:R-:W-:Y:S01]  /*9920*/  @!P4 FMUL R52, R52, R52 ;  /* 0x000000343434c220 */ /* 0x004fe20000400000 */
[----:B------:R-:W-:-:S05]  /*9930*/  FSETP.GEU.AND P4, PT, R61, -126, PT ;  /* 0xc2fc00003d00780b */ /* 0x000fca0003f8e000 */
[----:B------:R-:W2:Y:S01]  /*9940*/  MUFU.EX2 R60, R60 ;  /* 0x0000003c003c7308 */ /* 0x000ea20000000800 */
[----:B------:R-:W-:-:S07]  /*9950*/  @!P3 FMUL R73, R73, 0.5 ;  /* 0x3f0000004949b820 */ /* 0x000fce0000400000 */
[----:B------:R-:W4:Y:S01]  /*9960*/  MUFU.EX2 R57, R73 ;  /* 0x0000004900397308 */ /* 0x000f220000000800 */
[----:B------:R-:W-:Y:S01]  /*9970*/  @!P4 FMUL R61, R61, 0.5 ;  /* 0x3f0000003d3dc820 */ /* 0x000fe20000400000 */
[----:B---3--:R-:W-:Y:S01]  /*9980*/  @!P2 FMUL R56, R56, R56 ;  /* 0x000000383838a220 */ /* 0x008fe20000400000 */
[----:B------:R-:W-:Y:S02]  /*9990*/  FSETP.GEU.AND P2, PT, R80, -126, PT ;  /* 0xc2fc00005000780b */ /* 0x000fe40003f4e000 */
[----:B-1----:R-:W-:-:S03]  /*99a0*/  FMNMX R9, R9, R64, !PT ;  /* 0x0000004009097209 */ /* 0x002fc60007800000 */
[----:B------:R-:W1:Y:S01]  /*99b0*/  MUFU.EX2 R61, R61 ;  /* 0x0000003d003d7308 */ /* 0x000e620000000800 */
[----:B--2---:R-:W-:Y:S01]  /*99c0*/  @!P5 FMUL R60, R60, R60 ;  /* 0x0000003c3c3cd220 */ /* 0x004fe20000400000 */
[----:B------:R-:W-:-:S06]  /*99d0*/  FSETP.GEU.AND P5, PT, R84, -126, PT ;  /* 0xc2fc00005400780b */ /* 0x000fcc0003fae000 */
[----:B------:R-:W-:Y:S01]  /*99e0*/  @!P2 FMUL R80, R80, 0.5 ;  /* 0x3f0000005050a820 */ /* 0x000fe20000400000 */
[----:B----4-:R-:W-:Y:S01]  /*99f0*/  @!P3 FMUL R57, R57, R57 ;  /* 0x000000393939b220 */ /* 0x010fe20000400000 */
[----:B------:R-:W-:Y:S02]  /*9a00*/  FSETP.GEU.AND P3, PT, R81, -126, PT ;  /* 0xc2fc00005100780b */ /* 0x000fe40003f6e000 */
[----:B------:R-:W2:Y:S03]  /*9a10*/  MUFU.EX2 R65, R80 ;  /* 0x0000005000417308 */ /* 0x000ea60000000800 */
[----:B------:R-:W-:Y:S01]  /*9a20*/  @!P5 FMUL R84, R84, 0.5 ;  /* 0x3f0000005454d820 */ /* 0x000fe20000400000 */
[----:B-1----:R-:W-:Y:S01]  /*9a30*/  @!P4 FMUL R61, R61, R61 ;  /* 0x0000003d3d3dc220 */ /* 0x002fe20000400000 */
[----:B------:R-:W-:-:S03]  /*9a40*/  FSETP.NEU.AND P4, PT, R9, -INF , PT ;  /* 0xff8000000900780b */ /* 0x000fc60003f8d000 */
[----:B------:R-:W1:Y:S01]  /*9a50*/  MUFU.EX2 R69, R84 ;  /* 0x0000005400457308 */ /* 0x000e620000000800 */
[----:B------:R-:W-:Y:S02]  /*9a60*/  FSEL R77, R9, RZ, P4 ;  /* 0x000000ff094d7208 */ /* 0x000fe40002000000 */
[----:B------:R-:W-:Y:S01]  /*9a70*/  @!P3 FMUL R81, R81, 0.5 ;  /* 0x3f0000005151b820 */ /* 0x000fe20000400000 */
[----:B------:R-:W-:Y:S02]  /*9a80*/  FSETP.GEU.AND P4, PT, R85, -126, PT ;  /* 0xc2fc00005500780b */ /* 0x000fe40003f8e000 */
[----:B------:R-:W-:Y:S02]  /*9a90*/  FMUL R136, R77, UR21 ;  /* 0x000000154d887c20 */ /* 0x000fe40008400000 */
[----:B------:R3:W4:Y:S01]  /*9aa0*/  MUFU.EX2 R64, R81 ;  /* 0x0000005100407308 */ /* 0x0007220000000800 */
[----:B--2---:R-:W-:Y:S01]  /*9ab0*/  @!P2 FMUL R65, R65, R65 ;  /* 0x000000414141a220 */ /* 0x004fe20000400000 */
[----:B------:R-:W-:Y:S01]  /*9ac0*/  FADD R14, -R77, R14 ;  /* 0x0000000e4d0e7221 */ /* 0x000fe20000000100 */
[----:B------:R-:W-:-:S01]  /*9ad0*/  FFMA R137, R137, UR21, -R136 ;  /* 0x0000001589897c23 */ /* 0x000fc20008000888 */
[--C-:B------:R-:W-:Y:S01]  /*9ae0*/  FFMA R72, R27, UR21, -R136.reuse ;  /* 0x000000151b487c23 */ /* 0x100fe20008000888 */
[----:B------:R-:W-:-:S01]  /*9af0*/  FFMA R73, R30, UR21, -R136 ;  /* 0x000000151e497c23 */ /* 0x000fc20008000888 */
[--C-:B------:R-:W-:Y:S01]  /*9b00*/  FFMA R76, R31, UR21, -R136.reuse ;  /* 0x000000151f4c7c23 */ /* 0x100fe20008000888 */
[----:B------:R-:W-:-:S01]  /*9b10*/  FFMA R80, R34, UR21, -R136 ;  /* 0x0000001522507c23 */ /* 0x000fc20008000888 */
[----:B------:R-:W-:Y:S01]  /*9b20*/  FSETP.GEU.AND P2, PT, R137, -126, PT ;  /* 0xc2fc00008900780b */ /* 0x000fe20003f4e000 */
[----:B------:R-:W-:Y:S01]  /*9b30*/  @!P4 FMUL R85, R85, 0.5 ;  /* 0x3f0000005555c820 */ /* 0x000fe20000400000 */
[----:B-1----:R-:W-:Y:S01]  /*9b40*/  @!P5 FMUL R69, R69, R69 ;  /* 0x000000454545d220 */ /* 0x002fe20000400000 */
[----:B------:R-:W-:Y:S01]  /*9b50*/  FSETP.GEU.AND P5, PT, R73, -126, PT ;  /* 0xc2fc00004900780b */ /* 0x000fe20003fae000 */
[--C-:B---3--:R-:W-:Y:S01]  /*9b60*/  FFMA R81, R35, UR21, -R136.reuse ;  /* 0x0000001523517c23 */ /* 0x108fe20008000888 */
[----:B------:R1:W2:Y:S01]  /*9b70*/  MUFU.EX2 R68, R85 ;  /* 0x0000005500447308 */ /* 0x0002a20000000800 */
[----:B------:R-:W-:-:S01]  /*9b80*/  FFMA R84, R47, UR21, -R136 ;  /* 0x000000152f547c23 */ /* 0x000fc20008000888 */
[--C-:B------:R-:W-:Y:S01]  /*9b90*/  FFMA R62, R62, UR21, -R136.reuse ;  /* 0x000000153e3e7c23 */ /* 0x100fe20008000888 */
[----:B------:R-:W-:-:S01]  /*9ba0*/  FFMA R63, R63, UR21, -R136 ;  /* 0x000000153f3f7c23 */ /* 0x000fc20008000888 */
[----:B----4-:R-:W-:Y:S01]  /*9bb0*/  @!P3 FMUL R64, R64, R64 ;  /* 0x000000404040b220 */ /* 0x010fe20000400000 */
[----:B------:R-:W-:Y:S01]  /*9bc0*/  FSETP.GEU.AND P3, PT, R72, -126, PT ;  /* 0xc2fc00004800780b */ /* 0x000fe20003f6e000 */
[--C-:B------:R-:W-:Y:S01]  /*9bd0*/  FFMA R70, R70, UR21, -R136.reuse ;  /* 0x0000001546467c23 */ /* 0x100fe20008000888 */
[----:B------:R-:W-:-:S01]  /*9be0*/  FFMA R139, R86, UR21, -R136 ;  /* 0x00000015568b7c23 */ /* 0x000fc20008000888 */
[----:B------:R-:W-:Y:S01]  /*9bf0*/  @!P2 FMUL R137, R137, 0.5 ;  /* 0x3f0000008989a820 */ /* 0x000fe20000400000 */
[----:B-1----:R-:W-:-:S01]  /*9c00*/  FFMA R85, R59, UR21, -R136 ;  /* 0x000000153b557c23 */ /* 0x002fc20008000888 */
[----:B------:R-:W-:Y:S01]  /*9c10*/  FFMA R140, R87, UR21, -R136 ;  /* 0x00000015578c7c23 */ /* 0x000fe20008000888 */
[----:B------:R-:W-:Y:S01]  /*9c20*/  @!P5 FMUL R73, R73, 0.5 ;  /* 0x3f0000004949d820 */ /* 0x000fe20000400000 */
[----:B------:R1:W3:Y:S01]  /*9c30*/  MUFU.EX2 R30, R137 ;  /* 0x00000089001e7308 */ /* 0x0002e20000000800 */
[----:B------:R-:W-:Y:S01]  /*9c40*/  FMUL R14, R14, UR21 ;  /* 0x000000150e0e7c20 */ /* 0x000fe20008400000 */
[----:B--2---:R-:W-:Y:S01]  /*9c50*/  @!P4 FMUL R68, R68, R68 ;  /* 0x000000444444c220 */ /* 0x004fe20000400000 */
[----:B------:R-:W-:-:S03]  /*9c60*/  FSETP.GEU.AND P4, PT, R76, -126, PT ;  /* 0xc2fc00004c00780b */ /* 0x000fc60003f8e000 */
[----:B------:R-:W-:Y:S02]  /*9c70*/  @!P3 FMUL R72, R72, 0.5 ;  /* 0x3f0000004848b820 */ /* 0x000fe40000400000 */
[----:B------:R2:W4:Y:S01]  /*9c80*/  MUFU.EX2 R31, R73 ;  /* 0x00000049001f7308 */ /* 0x0005220000000800 */
[----:B-1----:R-:W-:-:S01]  /*9c90*/  FFMA R137, R79, UR21, -R136 ;  /* 0x000000154f897c23 */ /* 0x002fc20008000888 */
[----:B------:R-:W-:Y:S01]  /*9ca0*/  FADD R79, R19, R44 ;  /* 0x0000002c134f7221 */ /* 0x000fe20000000000 */
[----:B------:R-:W-:Y:S01]  /*9cb0*/  F2FP.SATFINITE.E4M3.F32.PACK_AB_MERGE_C R19, RZ, R19, RZ ;  /* 0x00000013ff13723e */ /* 0x000fe200048070ff */
[----:B------:R-:W-:Y:S01]  /*9cc0*/  FADD R86, R37, R68 ;  /* 0x0000004425567221 */ /* 0x000fe20000000000 */
[----:B------:R-:W-:Y:S02]  /*9cd0*/  F2FP.SATFINITE.E4M3.F32.PACK_AB_MERGE_C R44, RZ, R44, RZ ;  /* 0x0000002cff2c723e */ /* 0x000fe400048070ff */
[----:B------:R-:W-:Y:S01]  /*9ce0*/  LOP3.LUT R19, R19, 0xff, RZ, 0xc0, !PT ;  /* 0x000000ff13137812 */ /* 0x000fe200078ec0ff */
[----:B------:R1:W5:Y:S01]  /*9cf0*/  MUFU.EX2 R27, R72 ;  /* 0x00000048001b7308 */ /* 0x0003620000000800 */
[----:B---3--:R-:W-:Y:S01]  /*9d00*/  @!P2 FMUL R30, R30, R30 ;  /* 0x0000001e1e1ea220 */ /* 0x008fe20000400000 */
[----:B------:R-:W-:Y:S01]  /*9d10*/  FSETP.GEU.AND P2, PT, R80, -126, PT ;  /* 0xc2fc00005000780b */ /* 0x000fe20003f4e000 */
[----:B------:R-:W-:Y:S01]  /*9d20*/  @!P4 FMUL R76, R76, 0.5 ;  /* 0x3f0000004c4cc820 */ /* 0x000fe20000400000 */
[----:B--2---:R-:W-:Y:S01]  /*9d30*/  FFMA R73, R39, UR21, -R136 ;  /* 0x0000001527497c23 */ /* 0x004fe20008000888 */
[----:B------:R-:W-:-:S02]  /*9d40*/  LOP3.LUT R44, R44, 0xff, RZ, 0xc0, !PT ;  /* 0x000000ff2c2c7812 */ /* 0x000fc400078ec0ff */
[----:B------:R-:W-:Y:S01]  /*9d50*/  F2FP.SATFINITE.E4M3.F32.PACK_AB_MERGE_C R68, RZ, R68, RZ ;  /* 0x00000044ff44723e */ /* 0x000fe200048070ff */
[----:B------:R2:W3:Y:S01]  /*9d60*/  MUFU.EX2 R34, R76 ;  /* 0x0000004c00227308 */ /* 0x0004e20000000800 */
[----:B-1----:R-:W-:-:S01]  /*9d70*/  FFMA R72, R38, UR21, -R136 ;  /* 0x0000001526487c23 */ /* 0x002fc20008000888 */
[----:B----4-:R-:W-:Y:S01]  /*9d80*/  @!P5 FMUL R31, R31, R31 ;  /* 0x0000001f1f1fd220 */ /* 0x010fe20000400000 */
[----:B------:R-:W-:Y:S02]  /*9d90*/  LOP3.LUT R68, R68, 0xffff, RZ, 0xc0, !PT ;  /* 0x0000ffff44447812 */ /* 0x000fe400078ec0ff */
[----:B------:R-:W-:Y:S02]  /*9da0*/  F2FP.SATFINITE.E4M3.F32.PACK_AB_MERGE_C R37, RZ, R37, RZ ;  /* 0x00000025ff25723e */ /* 0x000fe400048070ff */
[----:B------:R-:W-:Y:S01]  /*9db0*/  FSETP.GEU.AND P5, PT, R72, -126, PT ;  /* 0xc2fc00004800780b */ /* 0x000fe20003fae000 */
[----:B------:R-:W-:Y:S01]  /*9dc0*/  @!P2 FMUL R80, R80, 0.5 ;  /* 0x3f0000005050a820 */ /* 0x000fe20000400000 */
[----:B-----5:R-:W-:Y:S01]  /*9dd0*/  @!P3 FMUL R27, R27, R27 ;  /* 0x0000001b1b1bb220 */ /* 0x020fe20000400000 */
[----:B------:R-:W-:Y:S01]  /*9de0*/  FSETP.GEU.AND P3, PT, R81, -126, PT ;  /* 0xc2fc00005100780b */ /* 0x000fe20003f6e000 */
[----:B--2---:R-:W-:-:S01]  /*9df0*/  FFMA R76, R42, UR21, -R136 ;  /* 0x000000152a4c7c23 */ /* 0x004fc20008000888 */
[----:B------:R1:W2:Y:S01]  /*9e00*/  MUFU.EX2 R35, R80 ;  /* 0x0000005000237308 */ /* 0x0002a20000000800 */
[----:B------:R-:W-:Y:S01]  /*9e10*/  LOP3.LUT R37, R37, 0xffff, RZ, 0xc0, !PT ;  /* 0x0000ffff25257812 */ /* 0x000fe200078ec0ff */
[----:B---3--:R-:W-:Y:S01]  /*9e20*/  @!P4 FMUL R34, R34, R34 ;  /* 0x000000222222c220 */ /* 0x008fe20000400000 */
[----:B------:R-:W-:-:S05]  /*9e30*/  FSETP.GEU.AND P4, PT, R73, -126, PT ;  /* 0xc2fc00004900780b */ /* 0x000fca0003f8e000 */
[----:B------:R-:W-:Y:S01]  /*9e40*/  @!P5 FMUL R72, R72, 0.5 ;  /* 0x3f0000004848d820 */ /* 0x000fe20000400000 */
[----:B-1----:R-:W-:-:S02]  /*9e50*/  FFMA R80, R43, UR21, -R136 ;  /* 0x000000152b507c23 */ /* 0x002fc40008000888 */
[----:B------:R-:W-:Y:S01]  /*9e60*/  @!P3 FMUL R81, R81, 0.5 ;  /* 0x3f0000005151b820 */ /* 0x000fe20000400000 */
[----:B------:R-:W1:Y:S01]  /*9e70*/  MUFU.EX2 R39, R72 ;  /* 0x0000004800277308 */ /* 0x000e620000000800 */
[----:B--2---:R-:W-:Y:S01]  /*9e80*/  @!P2 FMUL R35, R35, R35 ;  /* 0x000000232323a220 */ /* 0x004fe20000400000 */
[----:B------:R-:W-:Y:S02]  /*9e90*/  FSETP.GEU.AND P2, PT, R76, -126, PT ;  /* 0xc2fc00004c00780b */ /* 0x000fe40003f4e000 */
[----:B------:R-:W-:-:S04]  /*9ea0*/  @!P4 FMUL R73, R73, 0.5 ;  /* 0x3f0000004949c820 */ /* 0x000fc80000400000 */
[----:B------:R2:W3:Y:S08]  /*9eb0*/  MUFU.EX2 R38, R81 ;  /* 0x0000005100267308 */ /* 0x0004f00000000800 */
[----:B------:R4:W5:Y:S01]  /*9ec0*/  MUFU.EX2 R42, R73 ;  /* 0x00000049002a7308 */ /* 0x0009620000000800 */
[----:B--2---:R-:W-:-:S01]  /*9ed0*/  FFMA R81, R46, UR21, -R136 ;  /* 0x000000152e517c23 */ /* 0x004fc20008000888 */
[----:B-1----:R-:W-:Y:S01]  /*9ee0*/  @!P5 FMUL R39, R39, R39 ;  /* 0x000000272727d220 */ /* 0x002fe20000400000 */
[----:B------:R-:W-:-:S03]  /*9ef0*/  @!P2 FMUL R76, R76, 0.5 ;  /* 0x3f0000004c4ca820 */ /* 0x000fc60000400000 */
[----:B------:R-:W-:Y:S02]  /*9f00*/  FSETP.GEU.AND P5, PT, R81, -126, PT ;  /* 0xc2fc00005100780b */ /* 0x000fe40003fae000 */
[----:B------:R1:W2:Y:S01]  /*9f10*/  MUFU.EX2 R46, R76 ;  /* 0x0000004c002e7308 */ /* 0x0002a20000000800 */
[----:B---3--:R-:W-:Y:S01]  /*9f20*/  @!P3 FMUL R38, R38, R38 ;  /* 0x000000262626b220 */ /* 0x008fe20000400000 */
[----:B------:R-:W-:Y:S01]  /*9f30*/  FSETP.GEU.AND P3, PT, R80, -126, PT ;  /* 0xc2fc00005000780b */ /* 0x000fe20003f6e000 */
[----:B----4-:R-:W-:-:S01]  /*9f40*/  FFMA R73, R50, UR21, -R136 ;  /* 0x0000001532497c23 */ /* 0x010fc20008000888 */
[----:B-----5:R-:W-:Y:S01]  /*9f50*/  @!P4 FMUL R42, R42, R42 ;  /* 0x0000002a2a2ac220 */ /* 0x020fe20000400000 */
[----:B------:R-:W-:-:S06]  /*9f60*/  FSETP.GEU.AND P4, PT, R84, -126, PT ;  /* 0xc2fc00005400780b */ /* 0x000fcc0003f8e000 */
[----:B------:R-:W-:Y:S01]  /*9f70*/  @!P5 FMUL R81, R81, 0.5 ;  /* 0x3f0000005151d820 */ /* 0x000fe20000400000 */
[----:B-1----:R-:W-:-:S03]  /*9f80*/  FFMA R76, R51, UR21, -R136 ;  /* 0x00000015334c7c23 */ /* 0x002fc60008000888 */
[----:B------:R-:W-:Y:S01]  /*9f90*/  @!P3 FMUL R80, R80, 0.5 ;  /* 0x3f0000005050b820 */ /* 0x000fe20000400000 */
[----:B------:R1:W3:Y:S01]  /*9fa0*/  MUFU.EX2 R50, R81 ;  /* 0x0000005100327308 */ /* 0x0002e20000000800 */
[----:B--2---:R-:W-:Y:S01]  /*9fb0*/  @!P2 FMUL R46, R46, R46 ;  /* 0x0000002e2e2ea220 */ /* 0x004fe20000400000 */
[----:B------:R-:W-:Y:S01]  /*9fc0*/  FSETP.GEU.AND P2, PT, R73, -126, PT ;  /* 0xc2fc00004900780b */ /* 0x000fe20003f4e000 */
[----:B------:R-:W-:-:S05]  /*9fd0*/  @!P4 FMUL R84, R84, 0.5 ;  /* 0x3f0000005454c820 */ /* 0x000fca0000400000 */
[----:B------:R2:W4:Y:S01]  /*9fe0*/  MUFU.EX2 R43, R80 ;  /* 0x00000050002b7308 */ /* 0x0005220000000800 */
[----:B-1----:R-:W-:-:S06]  /*9ff0*/  FFMA R81, R55, UR21, -R136 ;  /* 0x0000001537517c23 */ /* 0x002fcc0008000888 */
[----:B------:R-:W-:Y:S01]  /*a000*/  @!P2 FMUL R73, R73, 0.5 ;  /* 0x3f0000004949a820 */ /* 0x000fe20000400000 */
[----:B------:R1:W5:Y:S01]  /*a010*/  MUFU.EX2 R47, R84 ;  /* 0x00000054002f7308 */ /* 0x0003620000000800 */
[----:B--2---:R-:W-:-:S01]  /*a020*/  FFMA R80, R54, UR21, -R136 ;  /* 0x0000001536507c23 */ /* 0x004fc20008000888 */
[----:B---3--:R-:W-:-:S04]  /*a030*/  @!P5 FMUL R50, R50, R50 ;  /* 0x000000323232d220 */ /* 0x008fc80000400000 */
[----:B------:R-:W-:Y:S02]  /*a040*/  FSETP.GEU.AND P5, PT, R80, -126, PT ;  /* 0xc2fc00005000780b */ /* 0x000fe40003fae000 */
[----:B------:R-:W2:Y:S01]  /*a050*/  MUFU.EX2 R72, R73 ;  /* 0x0000004900487308 */ /* 0x000ea20000000800 */
[----:B----4-:R-:W-:Y:S01]  /*a060*/  @!P3 FMUL R43, R43, R43 ;  /* 0x0000002b2b2bb220 */ /* 0x010fe20000400000 */
[----:B------:R-:W-:Y:S01]  /*a070*/  FSETP.GEU.AND P3, PT, R76, -126, PT ;  /* 0xc2fc00004c00780b */ /* 0x000fe20003f6e000 */
[----:B-1----:R-:W-:-:S01]  /*a080*/  FFMA R84, R58, UR21, -R136 ;  /* 0x000000153a547c23 */ /* 0x002fc20008000888 */
[----:B-----5:R-:W-:Y:S01]  /*a090*/  @!P4 FMUL R47, R47, R47 ;  /* 0x0000002f2f2fc220 */ /* 0x020fe20000400000 */
[----:B------:R-:W-:-:S06]  /*a0a0*/  FSETP.GEU.AND P4, PT, R81, -126, PT ;  /* 0xc2fc00005100780b */ /* 0x000fcc0003f8e000 */
[----:B------:R-:W-:-:S04]  /*a0b0*/  @!P5 FMUL R80, R80, 0.5 ;  /* 0x3f0000005050d820 */ /* 0x000fc80000400000 */
[----:B------:R-:W-:Y:S01]  /*a0c0*/  @!P3 FMUL R76, R76, 0.5 ;  /* 0x3f0000004c4cb820 */ /* 0x000fe20000400000 */
[----:B------:R1:W3:Y:S01]  /*a0d0*/  MUFU.EX2 R55, R80 ;  /* 0x0000005000377308 */ /* 0x0002e20000000800 */
[----:B--2---:R-:W-:Y:S01]  /*a0e0*/  @!P2 FMUL R72, R72, R72 ;  /* 0x000000484848a220 */ /* 0x004fe20000400000 */
[----:B------:R-:W-:Y:S01]  /*a0f0*/  FSETP.GEU.AND P2, PT, R84, -126, PT ;  /* 0xc2fc00005400780b */ /* 0x000fe20003f4e000 */
[----:B------:R-:W-:-:S05]  /*a100*/  @!P4 FMUL R81, R81, 0.5 ;  /* 0x3f0000005151c820 */ /* 0x000fca0000400000 */
[----:B------:R-:W2:Y:S01]  /*a110*/  MUFU.EX2 R51, R76 ;  /* 0x0000004c00337308 */ /* 0x000ea20000000800 */
[----:B-1----:R-:W-:-:S06]  /*a120*/  FFMA R80, R66, UR21, -R136 ;  /* 0x0000001542507c23 */ /* 0x002fcc0008000888 */
[----:B------:R-:W-:Y:S01]  /*a130*/  @!P2 FMUL R84, R84, 0.5 ;  /* 0x3f0000005454a820 */ /* 0x000fe20000400000 */
[----:B------:R1:W4:Y:S01]  /*a140*/  MUFU.EX2 R54, R81 ;  /* 0x0000005100367308 */ /* 0x0003220000000800 */
[----:B---3--:R-:W-:Y:S01]  /*a150*/  @!P5 FMUL R55, R55, R55 ;  /* 0x000000373737d220 */ /* 0x008fe20000400000 */
[----:B------:R-:W-:-:S06]  /*a160*/  FSETP.GEU.AND P5, PT, R62, -126, PT ;  /* 0xc2fc00003e00780b */ /* 0x000fcc0003fae000 */
[----:B------:R3:W5:Y:S01]  /*a170*/  MUFU.EX2 R73, R84 ;  /* 0x0000005400497308 */ /* 0x0007620000000800 */
[----:B--2---:R-:W-:Y:S01]  /*a180*/  @!P3 FMUL R51, R51, R51 ;  /* 0x000000333333b220 */ /* 0x004fe20000400000 */
[----:B------:R-:W-:Y:S01]  /*a190*/  FSETP.GEU.AND P3, PT, R85, -126, PT ;  /* 0xc2fc00005500780b */ /* 0x000fe20003f6e000 */
[----:B-1----:R-:W-:-:S04]  /*a1a0*/  FFMA R81, R67, UR21, -R136 ;  /* 0x0000001543517c23 */ /* 0x002fc80008000888 */
[----:B------:R-:W-:Y:S01]  /*a1b0*/  @!P5 FMUL R62, R62, 0.5 ;  /* 0x3f0000003e3ed820 */ /* 0x000fe20000400000 */
[----:B----4-:R-:W-:Y:S01]  /*a1c0*/  @!P4 FMUL R54, R54, R54 ;  /* 0x000000363636c220 */ /* 0x010fe20000400000 */
[----:B------:R-:W-:Y:S02]  /*a1d0*/  FSETP.GEU.AND P4, PT, R63, -126, PT ;  /* 0xc2fc00003f00780b */ /* 0x000fe40003f8e000 */
[----:B------:R1:W2:Y:S01]  /*a1e0*/  MUFU.EX2 R66, R62 ;  /* 0x0000003e00427308 */ /* 0x0002a20000000800 */
[----:B---3--:R-:W-:-:S03]  /*a1f0*/  FFMA R84, R74, UR21, -R136 ;  /* 0x000000154a547c23 */ /* 0x008fc60008000888 */
[----:B------:R-:W-:Y:S01]  /*a200*/  @!P3 FMUL R85, R85, 0.5 ;  /* 0x3f0000005555b820 */ /* 0x000fe20000400000 */
[----:B-----5:R-:W-:Y:S01]  /*a210*/  @!P2 FMUL R73, R73, R73 ;  /* 0x000000494949a220 */ /* 0x020fe20000400000 */
[----:B------:R-:W-:Y:S02]  /*a220*/  FSETP.GEU.AND P2, PT, R80, -126, PT ;  /* 0xc2fc00005000780b */ /* 0x000fe40003f4e000 */
[----:B------:R-:W3:Y:S01]  /*a230*/  MUFU.EX2 R58, R85 ;  /* 0x00000055003a7308 */ /* 0x000ee20000000800 */
[----:B-1----:R-:W-:-:S02]  /*a240*/  FFMA R62, R71, UR21, -R136 ;  /* 0x00000015473e7c23 */ /* 0x002fc40008000888 */
[----:B------:R-:W-:-:S05]  /*a250*/  @!P4 FMUL R63, R63, 0.5 ;  /* 0x3f0000003f3fc820 */ /* 0x000fca0000400000 */
[----:B------:R-:W1:Y:S01]  /*a260*/  MUFU.EX2 R59, R63 ;  /* 0x0000003f003b7308 */ /* 0x000e620000000800 */
[----:B--2---:R-:W-:Y:S01]  /*a270*/  @!P5 FMUL R66, R66, R66 ;  /* 0x000000424242d220 */ /* 0x004fe20000400000 */
[----:B------:R-:W-:Y:S01]  /*a280*/  FSETP.GEU.AND P5, PT, R70, -126, PT ;  /* 0xc2fc00004600780b */ /* 0x000fe20003fae000 */
[----:B------:R-:W-:-:S05]  /*a290*/  @!P2 FMUL R80, R80, 0.5 ;  /* 0x3f0000005050a820 */ /* 0x000fca0000400000 */
[----:B------:R2:W4:Y:S01]  /*a2a0*/  MUFU.EX2 R76, R80 ;  /* 0x00000050004c7308 */ /* 0x0005220000000800 */
[----:B---3--:R-:W-:Y:S01]  /*a2b0*/  @!P3 FMUL R58, R58, R58 ;  /* 0x0000003a3a3ab220 */ /* 0x008fe20000400000 */
[----:B------:R-:W-:-:S05]  /*a2c0*/  FSETP.GEU.AND P3, PT, R81, -126, PT ;  /* 0xc2fc00005100780b */ /* 0x000fca0003f6e000 */
[----:B------:R-:W-:Y:S01]  /*a2d0*/  @!P5 FMUL R70, R70, 0.5 ;  /* 0x3f0000004646d820 */ /* 0x000fe20000400000 */
[----:B-1----:R-:W-:Y:S01]  /*a2e0*/  @!P4 FMUL R59, R59, R59 ;  /* 0x0000003b3b3bc220 */ /* 0x002fe20000400000 */
[----:B------:R-:W-:Y:S02]  /*a2f0*/  FSETP.GEU.AND P4, PT, R62, -126, PT ;  /* 0xc2fc00003e00780b */ /* 0x000fe40003f8e000 */
[----:B------:R1:W3:Y:S01]  /*a300*/  MUFU.EX2 R74, R70 ;  /* 0x00000046004a7308 */ /* 0x0002e20000000800 */
[----:B--2---:R-:W-:-:S01]  /*a310*/  FFMA R80, R75, UR21, -R136 ;  /* 0x000000154b507c23 */ /* 0x004fc20008000888 */
[----:B------:R-:W-:Y:S01]  /*a320*/  FFMA R75, R82, UR21, -R136 ;  /* 0x00000015524b7c23 */ /* 0x000fe20008000888 */
[----:B------:R-:W-:-:S01]  /*a330*/  FADD R82, R26, R57 ;  /* 0x000000391a527221 */ /* 0x000fc20000000000 */
[----:B------:R-:W-:Y:S01]  /*a340*/  @!P3 FMUL R81, R81, 0.5 ;  /* 0x3f0000005151b820 */ /* 0x000fe20000400000 */
[----:B------:R-:W-:Y:S01]  /*a350*/  F2FP.SATFINITE.E4M3.F32.PACK_AB_MERGE_C R26, RZ, R26, RZ ;  /* 0x0000001aff1a723e */ /* 0x000fe200048070ff */
[----:B----4-:R-:W-:Y:S01]  /*a360*/  @!P2 FMUL R76, R76, R76 ;  /* 0x0000004c4c4ca220 */ /* 0x010fe20000400000 */
[----:B------:R-:W-:Y:S01]  /*a370*/  FSETP.GEU.AND P2, PT, R84, -126, PT ;  /* 0xc2fc00005400780b */ /* 0x000fe20003f4e000 */
[----:B------:R2:W4:Y:S01]  /*a380*/  MUFU.EX2 R63, R81 ;  /* 0x00000051003f7308 */ /* 0x0005220000000800 */
[----:B-1----:R-:W-:-:S01]  /*a390*/  FFMA R70, R83, UR21, -R136 ;  /* 0x0000001553467c23 */ /* 0x002fc20008000888 */
[----:B------:R-:W-:Y:S01]  /*a3a0*/  LOP3.LUT R26, R26, 0xffff, RZ, 0xc0, !PT ;  /* 0x0000ffff1a1a7812 */ /* 0x000fe200078ec0ff */
[----:B------:R-:W-:Y:S01]  /*a3b0*/  @!P4 FMUL R62, R62, 0.5 ;  /* 0x3f0000003e3ec820 */ /* 0x000fe20000400000 */
[----:B------:R-:W-:-:S04]  /*a3c0*/  F2FP.SATFINITE.E4M3.F32.PACK_AB_MERGE_C R57, RZ, R57, RZ ;  /* 0x00000039ff39723e */ /* 0x000fc800048070ff */
[----:B------:R-:W1:Y:S01]  /*a3d0*/  MUFU.EX2 R67, R62 ;  /* 0x0000003e00437308 */ /* 0x000e620000000800 */
[----:B---3--:R-:W-:Y:S01]  /*a3e0*/  @!P5 FMUL R74, R74, R74 ;  /* 0x0000004a4a4ad220 */ /* 0x008fe20000400000 */
[----:B------:R-:W-:Y:S01]  /*a3f0*/  FSETP.GEU.AND P5, PT, R75, -126, PT ;  /* 0xc2fc00004b00780b */ /* 0x000fe20003fae000 */
[----:B--2---:R-:W-:-:S01]  /*a400*/  FFMA R81, R78, UR21, -R136 ;  /* 0x000000154e517c23 */ /* 0x004fc20008000888 */
[----:B------:R-:W-:Y:S01]  /*a410*/  @!P2 FMUL R84, R84, 0.5 ;  /* 0x3f0000005454a820 */ /* 0x000fe20000400000 */
[----:B------:R-:W-:-:S01]  /*a420*/  FADD R78, R25, R56 ;  /* 0x00000038194e7221 */ /* 0x000fc20000000000 */
[----:B------:R-:W-:Y:S02]  /*a430*/  F2FP.SATFINITE.E4M3.F32.PACK_AB_MERGE_C R25, RZ, R25, RZ ;  /* 0x00000019ff19723e */ /* 0x000fe400048070ff */
[----:B------:R2:W3:Y:S01]  /*a440*/  MUFU.EX2 R71, R84 ;  /* 0x0000005400477308 */ /* 0x0004e20000000800 */
[----:B----4-:R-:W-:Y:S01]  /*a450*/  @!P3 FMUL R63, R63, R63 ;  /* 0x0000003f3f3fb220 */ /* 0x010fe20000400000 */
[----:B------:R-:W-:Y:S01]  /*a460*/  FSETP.GEU.AND P3, PT, R80, -126, PT ;  /* 0xc2fc00005000780b */ /* 0x000fe20003f6e000 */
[----:B------:R-:W-:-:S01]  /*a470*/  FADD R83, R15, R78 ;  /* 0x0000004e0f537221 */ /* 0x000fc20000000000 */
[----:B------:R-:W-:Y:S01]  /*a480*/  FADD R15, R21, R48 ;  /* 0x00000030150f7221 */ /* 0x000fe20000000000 */
[----:B------:R-:W-:-:S01]  /*a490*/  FADD R78, R32, R65 ;  /* 0x00000041204e7221 */ /* 0x000fc20000000000 */
[----:B------:R-:W-:Y:S01]  /*a4a0*/  F2FP.SATFINITE.E4M3.F32.PACK_AB_MERGE_C R21, RZ, R21, RZ ;  /* 0x00000015ff15723e */ /* 0x000fe200048070ff */
[----:B------:R-:W-:Y:S01]  /*a4b0*/  @!P5 FMUL R75, R75, 0.5 ;  /* 0x3f0000004b4bd820 */ /* 0x000fe20000400000 */
[----:B------:R-:W-:Y:S01]  /*a4c0*/  F2FP.SATFINITE.E4M3.F32.PACK_AB_MERGE_C R32, RZ, R32, RZ ;  /* 0x00000020ff20723e */ /* 0x000fe200048070ff */
[----:B-1----:R-:W-:Y:S01]  /*a4d0*/  @!P4 FMUL R67, R67, R67 ;  /* 0x000000434343c220 */ /* 0x002fe20000400000 */
[----:B------:R-:W-:Y:S01]  /*a4e0*/  FSETP.GEU.AND P4, PT, R70, -126, PT ;  /* 0xc2fc00004600780b */ /* 0x000fe20003f8e000 */
[----:B------:R-:W-:-:S01]  /*a4f0*/  FADD R136, R15, R78 ;  /* 0x0000004e0f887221 */ /* 0x000fc20000000000 */
[----:B------:R-:W-:Y:S01]  /*a500*/  FADD R15, R18, R41 ;  /* 0x00000029120f7221 */ /* 0x000fe20000000000 */
[----:B------:R-:W1:Y:S01]  /*a510*/  MUFU.EX2 R75, R75 ;  /* 0x0000004b004b7308 */ /* 0x000e620000000800 */
[----:B--2---:R-:W-:-:S01]  /*a520*/  FADD R84, R28, R61 ;  /* 0x0000003d1c547221 */ /* 0x004fc20000000000 */
[----:B------:R-:W-:Y:S01]  /*a530*/  @!P3 FMUL R80, R80, 0.5 ;  /* 0x3f0000005050b820 */ /* 0x000fe20000400000 */
[----:B------:R-:W-:-:S01]  /*a540*/  FADD R85, R15, R82 ;  /* 0x000000520f557221 */ /* 0x000fc20000000000 */
[----:B---3--:R-:W-:Y:S01]  /*a550*/  @!P2 FMUL R71, R71, R71 ;  /* 0x000000474747a220 */ /* 0x008fe20000400000 */
[----:B------:R-:W-:Y:S01]  /*a560*/  FSETP.GEU.AND P2, PT, R81, -126, PT ;  /* 0xc2fc00005100780b */ /* 0x000fe20003f4e000 */
[----:B------:R-:W-:Y:S01]  /*a570*/  FADD R15, R20, R45 ;  /* 0x0000002d140f7221 */ /* 0x000fe20000000000 */
[----:B------:R-:W-:Y:S01]  /*a580*/  F2FP.SATFINITE.E4M3.F32.PACK_AB_MERGE_C R20, RZ, R20, RZ ;  /* 0x00000014ff14723e */ /* 0x000fe200048070ff */
[----:B------:R2:W3:Y:S01]  /*a590*/  MUFU.EX2 R62, R80 ;  /* 0x00000050003e7308 */ /* 0x0004e20000000800 */
[----:B------:R-:W-:-:S01]  /*a5a0*/  FADD R82, R29, R60 ;  /* 0x0000003c1d527221 */ /* 0x000fc20000000000 */
[----:B------:R-:W-:Y:S01]  /*a5b0*/  @!P4 FMUL R70, R70, 0.5 ;  /* 0x3f0000004646c820 */ /* 0x000fe20000400000 */
[----:B------:R-:W-:-:S01]  /*a5c0*/  FADD R87, R79, R84 ;  /* 0x000000544f577221 */ /* 0x000fc20000000000 */
[----:B------:R-:W-:Y:S01]  /*a5d0*/  LOP3.LUT R20, R20, 0xffff, RZ, 0xc0, !PT ;  /* 0x0000ffff14147812 */ /* 0x000fe200078ec0ff */
[----:B------:R-:W-:-:S01]  /*a5e0*/  FADD R79, R23, R52 ;  /* 0x00000034174f7221 */ /* 0x000fc20000000000 */
[----:B------:R-:W-:Y:S01]  /*a5f0*/  FADD R84, R36, R69 ;  /* 0x0000004524547221 */ /* 0x000fe20000000000 */
[----:B------:R-:W-:Y:S01]  /*a600*/  LOP3.LUT R21, R21, 0xff, RZ, 0xc0, !PT ;  /* 0x000000ff15157812 */ /* 0x000fe200078ec0ff */
[----:B------:R-:W4:Y:S01]  /*a610*/  MUFU.EX2 R70, R70 ;  /* 0x0000004600467308 */ /* 0x000f220000000800 */
[----:B-1----:R-:W-:Y:S01]  /*a620*/  @!P5 FMUL R75, R75, R75 ;  /* 0x0000004b4b4bd220 */ /* 0x002fe20000400000 */
[----:B------:R-:W-:Y:S01]  /*a630*/  FSETP.GEU.AND P5, PT, R139, -126, PT ;  /* 0xc2fc00008b00780b */ /* 0x000fe20003fae000 */
[----:B------:R-:W-:Y:S01]  /*a640*/  @!P2 FMUL R81, R81, 0.5 ;  /* 0x3f0000005151a820 */ /* 0x000fe20000400000 */
[----:B--2---:R-:W-:Y:S01]  /*a650*/  FADD R80, R22, R49 ;  /* 0x0000003116507221 */ /* 0x004fe20000000000 */
[----:B------:R-:W-:Y:S01]  /*a660*/  F2FP.SATFINITE.E4M3.F32.PACK_AB_MERGE_C R22, RZ, R22, RZ ;  /* 0x00000016ff16723e */ /* 0x000fe200048070ff */
[----:B------:R-:W-:Y:S01]  /*a670*/  FADD R82, R15, R82 ;  /* 0x000000520f527221 */ /* 0x000fe20000000000 */
[----:B------:R-:W-:Y:S01]  /*a680*/  PRMT R19, R20, 0x7604, R19 ;  /* 0x0000760414137816 */ /* 0x000fe20000000013 */
[----:B------:R1:W2:Y:S01]  /*a690*/  MUFU.EX2 R77, R81 ;  /* 0x00000051004d7308 */ /* 0x0002a20000000800 */
[----:B---3--:R-:W-:Y:S01]  /*a6a0*/  @!P3 FMUL R62, R62, R62 ;  /* 0x0000003e3e3eb220 */ /* 0x008fe20000400000 */
[----:B------:R-:W-:Y:S01]  /*a6b0*/  FSETP.GEU.AND P3, PT, R137, -126, PT ;  /* 0xc2fc00008900780b */ /* 0x000fe20003f6e000 */
[----:B------:R-:W-:-:S01]  /*a6c0*/  FADD R84, R79, R84 ;  /* 0x000000544f547221 */ /* 0x000fc20000000000 */
[----:B------:R-:W-:Y:S01]  /*a6d0*/  LOP3.LUT R22, R22, 0xffff, RZ, 0xc0, !PT ;  /* 0x0000ffff16167812 */ /* 0x000fe200078ec0ff */
[----:B------:R-:W-:-:S01]  /*a6e0*/  FADD R79, R30, R73 ;  /* 0x000000491e4f7221 */ /* 0x000fc20000000000 */
[----:B------:R-:W-:Y:S01]  /*a6f0*/  F2FP.SATFINITE.E4M3.F32.PACK_AB_MERGE_C R28, RZ, R28, RZ ;  /* 0x0000001cff1c723e */ /* 0x000fe200048070ff */
[----:B------:R-:W-:Y:S01]  /*a700*/  @!P5 FMUL R139, R139, 0.5 ;  /* 0x3f0000008b8bd820 */ /* 0x000fe20000400000 */
[----:B------:R-:W-:Y:S01]  /*a710*/  F2FP.SATFINITE.E4M3.F32.PACK_AB_MERGE_C R29, RZ, R29, RZ ;  /* 0x0000001dff1d723e */ /* 0x000fe200048070ff */
[----:B----4-:R-:W-:Y:S01]  /*a720*/  @!P4 FMUL R70, R70, R70 ;  /* 0x000000464646c220 */ /* 0x010fe20000400000 */
[----:B------:R-:W-:Y:S01]  /*a730*/  FSETP.GEU.AND P4, PT, R140, -126, PT ;  /* 0xc2fc00008c00780b */ /* 0x000fe20003f8e000 */
[----:B-1----:R-:W-:-:S01]  /*a740*/  FADD R81, R33, R64 ;  /* 0x0000004021517221 */ /* 0x002fc20000000000 */
[----:B------:R-:W-:Y:S01]  /*a750*/  FADD R142, R46, R71 ;  /* 0x000000472e8e7221 */ /* 0x000fe20000000000 */
[----:B------:R-:W-:Y:S01]  /*a760*/  PRMT R21, R22, 0x7604, R21 ;  /* 0x0000760416157816 */ /* 0x000fe20000000015 */
[----:B------:R-:W-:Y:S01]  /*a770*/  FADD R141, R43, R62 ;  /* 0x0000003e2b8d7221 */ /* 0x000fe20000000000 */
[----:B------:R-:W-:Y:S01]  /*a780*/  @!P3 FMUL R137, R137, 0.5 ;  /* 0x3f0000008989b820 */ /* 0x000fe20000400000 */
[----:B------:R-:W-:Y:S01]  /*a790*/  FADD R138, R80, R81 ;  /* 0x00000051508a7221 */ /* 0x000fe20000000000 */
[----:B--2---:R-:W-:Y:S01]  /*a7a0*/  @!P2 FMUL R77, R77, R77 ;  /* 0x0000004d4d4da220 */ /* 0x004fe20000400000 */
[----:B------:R-:W1:Y:S01]  /*a7b0*/  MUFU.EX2 R80, R139 ;  /* 0x0000008b00507308 */ /* 0x000e620000000800 */
[----:B------:R-:W-:-:S01]  /*a7c0*/  FADD R81, R24, R53 ;  /* 0x0000003518517221 */ /* 0x000fc20000000000 */
[----:B------:R-:W-:Y:S01]  /*a7d0*/  LOP3.LUT R28, R28, 0xff, RZ, 0xc0, !PT ;  /* 0x000000ff1c1c7812 */ /* 0x000fe200078ec0ff */
[----:B------:R-:W-:-:S01]  /*a7e0*/  FADD R143, R79, R142 ;  /* 0x0000008e4f8f7221 */ /* 0x000fc20000000000 */
[----:B------:R-:W-:Y:S01]  /*a7f0*/  LOP3.LUT R29, R29, 0xffff, RZ, 0xc0, !PT ;  /* 0x0000ffff1d1d7812 */ /* 0x000fe200078ec0ff */
[----:B------:R-:W-:Y:S01]  /*a800*/  @!P4 FMUL R140, R140, 0.5 ;  /* 0x3f0000008c8cc820 */ /* 0x000fe20000400000 */
[----:B------:R-:W-:Y:S01]  /*a810*/  FADD R81, R81, R86 ;  /* 0x0000005651517221 */ /* 0x000fe20000000000 */
[----:B------:R-:W-:-:S01]  /*a820*/  FADD R86, R27, R58 ;  /* 0x0000003a1b567221 */ /* 0x000fc20000000000 */
[----:B------:R2:W3:Y:S01]  /*a830*/  MUFU.EX2 R78, R137 ;  /* 0x00000089004e7308 */ /* 0x0004e20000000800 */
[----:B------:R-:W-:Y:S01]  /*a840*/  F2FP.SATFINITE.E4M3.F32.PACK_AB_MERGE_C R18, RZ, R18, RZ ;  /* 0x00000012ff12723e */ /* 0x000fe200048070ff */
[----:B------:R-:W-:Y:S01]  /*a850*/  FADD R79, R31, R66 ;  /* 0x000000421f4f7221 */ /* 0x000fe20000000000 */
[----:B------:R-:W-:Y:S01]  /*a860*/  F2FP.SATFINITE.E4M3.F32.PACK_AB_MERGE_C R45, RZ, R45, RZ ;  /* 0x0000002dff2d723e */ /* 0x000fe200048070ff */
[----:B------:R-:W-:Y:S01]  /*a870*/  FADD R145, R86, R141 ;  /* 0x0000008d56917221 */ /* 0x000fe20000000000 */
[----:B------:R-:W-:Y:S01]  /*a880*/  PRMT R28, R29, 0x7604, R28 ;  /* 0x000076041d1c7816 */ /* 0x000fe2000000001c */
[----:B------:R-:W-:Y:S01]  /*a890*/  FADD R144, R72, R75 ;  /* 0x0000004b48907221 */ /* 0x000fe20000000000 */
[----:B------:R-:W-:Y:S01]  /*a8a0*/  F2FP.SATFINITE.E4M3.F32.PACK_AB_MERGE_C R66, RZ, R66, RZ ;  /* 0x00000042ff42723e */ /* 0x000fe200048070ff */
[----:B------:R4:W5:Y:S01]  /*a8b0*/  MUFU.EX2 R15, R140 ;  /* 0x0000008c000f7308 */ /* 0x0009620000000800 */
[----:B--2---:R-:W-:-:S01]  /*a8c0*/  FADD R137, R35, R76 ;  /* 0x0000004c23897221 */ /* 0x004fc20000000000 */
[----:B------:R-:W-:Y:S01]  /*a8d0*/  F2FP.SATFINITE.E4M3.F32.PACK_AB_MERGE_C R35, RZ, R35, RZ ;  /* 0x00000023ff23723e */ /* 0x000fe200048070ff */
[----:B-1----:R-:W-:Y:S01]  /*a8e0*/  @!P5 FMUL R80, R80, R80 ;  /* 0x000000505050d220 */ /* 0x002fe20000400000 */
[----:B------:R-:W-:Y:S01]  /*a8f0*/  LOP3.LUT R18, R18, 0xffff, RZ, 0xc0, !PT ;  /* 0x0000ffff12127812 */ /* 0x000fe200078ec0ff */
[----:B------:R-:W-:-:S01]  /*a900*/  FADD R139, R38, R63 ;  /* 0x0000003f268b7221 */ /* 0x000fc20000000000 */
[----:B------:R-:W-:Y:S01]  /*a910*/  F2FP.SATFINITE.E4M3.F32.PACK_AB_MERGE_C R31, RZ, R31, RZ ;  /* 0x0000001fff1f723e */ /* 0x000fe200048070ff */
[----:B------:R-:W-:-:S02]  /*a920*/  IMAD.U32 R20, R35, 0x10000, RZ ;  /* 0x0001000023147824 */ /* 0x000fc400078e00ff */
[----:B------:R-:W-:Y:S01]  /*a930*/  FADD R146, R51, R70 ;  /* 0x0000004633927221 */ /* 0x000fe20000000000 */
[----:B----4-:R-:W-:-:S01]  /*a940*/  FADD R140, R50, R77 ;  /* 0x0000004d328c7221 */ /* 0x010fc20000000000 */
[----:B------:R-:W-:Y:S01]  /*a950*/  F2FP.SATFINITE.E4M3.F32.PACK_AB_MERGE_C R50, RZ, R50, RZ ;  /* 0x00000032ff32723e */ /* 0x000fe200048070ff */
[----:B---3--:R-:W-:Y:S01]  /*a960*/  @!P3 FMUL R78, R78, R78 ;  /* 0x0000004e4e4eb220 */ /* 0x008fe20000400000 */
[----:B------:R-:W-:Y:S01]  /*a970*/  LOP3.LUT R20, R21, 0xff0000, R20, 0xf8, !PT ;  /* 0x00ff000015147812 */ /* 0x000fe200078ef814 */
[----:B------:R-:W-:-:S01]  /*a980*/  FADD R142, R55, R80 ;  /* 0x00000050378e7221 */ /* 0x000fc20000000000 */
[----:B------:R-:W-:Y:S01]  /*a990*/  LOP3.LUT R45, R45, 0xffff, RZ, 0xc0, !PT ;  /* 0x0000ffff2d2d7812 */ /* 0x000fe200078ec0ff */
[----:B------:R-:W-:Y:S02]  /*a9a0*/  IMAD.U32 R21, R50, 0x10000, RZ ;  /* 0x0001000032157824 */ /* 0x000fe400078e00ff */
[----:B------:R-:W-:Y:S01]  /*a9b0*/  FADD R141, R47, R78 ;  /* 0x0000004e2f8d7221 */ /* 0x000fe20000000000 */
[----:B------:R-:W-:Y:S01]  /*a9c0*/  F2FP.SATFINITE.E4M3.F32.PACK_AB_MERGE_C R47, RZ, R47, RZ ;  /* 0x0000002fff2f723e */ /* 0x000fe200048070ff */
[----:B------:R-:W-:Y:S01]  /*a9d0*/  FADD R148, R137, R144 ;  /* 0x0000009089947221 */ /* 0x000fe20000000000 */
[----:B------:R-:W-:Y:S01]  /*a9e0*/  F2FP.SATFINITE.E4M3.F32.PACK_AB_MERGE_C R30, RZ, R30, RZ ;  /* 0x0000001eff1e723e */ /* 0x000fe200048070ff */
[----:B------:R-:W-:Y:S01]  /*a9f0*/  FADD R146, R139, R146 ;  /* 0x000000928b927221 */ /* 0x000fe20000000000 */
[----:B------:R-:W-:Y:S01]  /*aa00*/  F2FP.SATFINITE.E4M3.F32.PACK_AB_MERGE_C R27, RZ, R27, RZ ;  /* 0x0000001bff1b723e */ /* 0x000fe200048070ff */
[----:B------:R-:W-:Y:S01]  /*aa10*/  FADD R137, R39, R74 ;  /* 0x0000004a27897221 */ /* 0x000fe20000000000 */
[----:B------:R-:W-:Y:S01]  /*aa20*/  F2FP.SATFINITE.E4M3.F32.PACK_AB_MERGE_C R69, RZ, R69, RZ ;  /* 0x00000045ff45723e */ /* 0x000fe200048070ff */
[----:B------:R-:W-:Y:S01]  /*aa30*/  FADD R139, R42, R67 ;  /* 0x000000432a8b7221 */ /* 0x000fe20000000000 */
[----:B------:R-:W-:Y:S01]  /*aa40*/  LOP3.LUT R28, R28, 0xff0000, R21, 0xf8, !PT ;  /* 0x00ff00001c1c7812 */ /* 0x000fe200078ef815 */
[----:B------:R-:W-:Y:S01]  /*aa50*/  IMAD.U32 R21, R66, 0x10000, RZ ;  /* 0x0001000042157824 */ /* 0x000fe200078e00ff */
[----:B------:R-:W-:Y:S01]  /*aa60*/  PRMT R17, R18, 0x7604, R17 ;  /* 0x0000760412117816 */ /* 0x000fe20000000011 */
[----:B------:R-:W-:Y:S01]  /*aa70*/  IMAD.U32 R18, R31, 0x10000, RZ ;  /* 0x000100001f127824 */ /* 0x000fe200078e00ff */
[----:B------:R-:W-:Y:S01]  /*aa80*/  F2FP.SATFINITE.E4M3.F32.PACK_AB_MERGE_C R23, RZ, R23, RZ ;  /* 0x00000017ff17723e */ /* 0x000fe200048070ff */
[----:B------:R-:W-:Y:S01]  /*aa90*/  IMAD.U32 R30, R30, 0x10000, RZ ;  /* 0x000100001e1e7824 */ /* 0x000fe200078e00ff */
[----:B------:R-:W-:Y:S01]  /*aaa0*/  F2FP.SATFINITE.E4M3.F32.PACK_AB_MERGE_C R24, RZ, R24, RZ ;  /* 0x00000018ff18723e */ /* 0x000fe200048070ff */
[----:B-----5:R-:W-:Y:S01]  /*aab0*/  @!P4 FMUL R15, R15, R15 ;  /* 0x0000000f0f0fc220 */ /* 0x020fe20000400000 */
[----:B------:R-:W-:Y:S01]  /*aac0*/  F2FP.SATFINITE.E4M3.F32.PACK_AB_MERGE_C R52, RZ, R52, RZ ;  /* 0x00000034ff34723e */ /* 0x000fe200048070ff */
[----:B------:R-:W-:Y:S01]  /*aad0*/  FADD R86, R34, R59 ;  /* 0x0000003b22567221 */ /* 0x000fe20000000000 */
[----:B------:R-:W-:Y:S01]  /*aae0*/  F2FP.SATFINITE.E4M3.F32.PACK_AB_MERGE_C R53, RZ, R53, RZ ;  /* 0x00000035ff35723e */ /* 0x000fe200048070ff */
[----:B------:R-:W-:Y:S01]  /*aaf0*/  FADD R144, R54, R15 ;  /* 0x0000000f36907221 */ /* 0x000fe20000000000 */
[----:B------:R-:W-:Y:S01]  /*ab00*/  PRMT R44, R45, 0x7604, R44 ;  /* 0x000076042d2c7816 */ /* 0x000fe2000000002c */
[----:B------:R-:W-:Y:S01]  /*ab10*/  FADD R79, R79, R140 ;  /* 0x0000008c4f4f7221 */ /* 0x000fe20000000000 */
[----:B------:R-:W-:Y:S01]  /*ab20*/  F2FP.SATFINITE.E4M3.F32.PACK_AB_MERGE_C R80, RZ, R80, RZ ;  /* 0x00000050ff50723e */ /* 0x000fe200048070ff */
[----:B------:R-:W-:Y:S01]  /*ab30*/  FADD R142, R137, R142 ;  /* 0x0000008e898e7221 */ /* 0x000fe20000000000 */
[----:B------:R-:W-:Y:S01]  /*ab40*/  LOP3.LUT R47, R47, 0xffff, RZ, 0xc0, !PT ;  /* 0x0000ffff2f2f7812 */ /* 0x000fe200078ec0ff */
[----:B------:R-:W-:Y:S01]  /*ab50*/  FADD R86, R86, R141 ;  /* 0x0000008d56567221 */ /* 0x000fe20000000000 */
[----:B------:R-:W-:Y:S01]  /*ab60*/  FSETP.GEU.AND P2, PT, R16, -126, PT ;  /* 0xc2fc00001000780b */ /* 0x000fe20003f4e000 */
[----:B------:R-:W-:Y:S01]  /*ab70*/  FADD R139, R139, R144 ;  /* 0x000000908b8b7221 */ /* 0x000fe20000000000 */
[----:B------:R-:W-:Y:S01]  /*ab80*/  LOP3.LUT R27, R27, 0xffff, RZ, 0xc0, !PT ;  /* 0x0000ffff1b1b7812 */ /* 0x000fe200078ec0ff */
[----:B------:R-:W-:Y:S01]  /*ab90*/  IMAD.SHL.U32 R47, R47, 0x1000000, RZ ;  /* 0x010000002f2f7824 */ /* 0x000fe200078e00ff */
[----:B------:R-:W-:Y:S01]  /*aba0*/  LOP3.LUT R69, R69, 0xff, RZ, 0xc0, !PT ;  /* 0x000000ff45457812 */ /* 0x000fe200078ec0ff */
[----:B------:R-:W-:Y:S01]  /*abb0*/  FADD R83, R83, R136 ;  /* 0x0000008853537221 */ /* 0x000fe20000000000 */
[----:B------:R-:W-:Y:S01]  /*abc0*/  F2FP.SATFINITE.E4M3.F32.PACK_AB_MERGE_C R39, RZ, R39, RZ ;  /* 0x00000027ff27723e */ /* 0x000fe200048070ff */
[----:B------:R-:W-:Y:S01]  /*abd0*/  FADD R85, R85, R138 ;  /* 0x0000008a55557221 */ /* 0x000fe20000000000 */
[----:B------:R-:W-:Y:S01]  /*abe0*/  F2FP.SATFINITE.E4M3.F32.PACK_AB_MERGE_C R74, RZ, R74, RZ ;  /* 0x0000004aff4a723e */ /* 0x000fe200048070ff */
[----:B------:R-:W-:Y:S01]  /*abf0*/  FADD R84, R87, R84 ;  /* 0x0000005457547221 */ /* 0x000fe20000000000 */
[----:B------:R-:W-:Y:S01]  /*ac00*/  F2FP.SATFINITE.E4M3.F32.PACK_AB_MERGE_C R42, RZ, R42, RZ ;  /* 0x0000002aff2a723e */ /* 0x000fe200048070ff */
[----:B------:R-:W-:Y:S01]  /*ac10*/  IMAD.U32 R22, R39, 0x10000, RZ ;  /* 0x0001000027167824 */ /* 0x000fe200078e00ff */
[----:B------:R-:W-:Y:S01]  /*ac20*/  F2FP.SATFINITE.E4M3.F32.PACK_AB_MERGE_C R67, RZ, R67, RZ ;  /* 0x00000043ff43723e */ /* 0x000fe200048070ff */
[----:B------:R-:W-:Y:S01]  /*ac30*/  IMAD.U32 R31, R74, 0x10000, RZ ;  /* 0x000100004a1f7824 */ /* 0x000fe200078e00ff */
[----:B------:R-:W-:Y:S01]  /*ac40*/  F2FP.SATFINITE.E4M3.F32.PACK_AB_MERGE_C R38, RZ, R38, RZ ;  /* 0x00000026ff26723e */ /* 0x000fe200048070ff */
[----:B------:R-:W-:Y:S01]  /*ac50*/  @!P2 FMUL R16, R16, 0.5 ;  /* 0x3f0000001010a820 */ /* 0x000fe20000400000 */
[----:B------:R-:W-:Y:S01]  /*ac60*/  LOP3.LUT R23, R23, 0xff, RZ, 0xc0, !PT ;  /* 0x000000ff17177812 */ /* 0x000fe200078ec0ff */
[----:B------:R-:W-:Y:S01]  /*ac70*/  FADD R82, R82, R81 ;  /* 0x0000005152527221 */ /* 0x000fe20000000000 */
[----:B------:R-:W-:Y:S01]  /*ac80*/  LOP3.LUT R24, R24, 0xffff, RZ, 0xc0, !PT ;  /* 0x0000ffff18187812 */ /* 0x000fe200078ec0ff */
[----:B------:R-:W-:Y:S01]  /*ac90*/  FADD R143, R143, R148 ;  /* 0x000000948f8f7221 */ /* 0x000fe20000000000 */
[----:B------:R-:W-:Y:S01]  /*aca0*/  LOP3.LUT R52, R52, 0xff, RZ, 0xc0, !PT ;  /* 0x000000ff34347812 */ /* 0x000fe200078ec0ff */
[----:B------:R-:W1:Y:S01]  /*acb0*/  MUFU.EX2 R16, R16 ;  /* 0x0000001000107308 */ /* 0x000e620000000800 */
[----:B------:R-:W-:Y:S01]  /*acc0*/  LOP3.LUT R53, R53, 0xffff, RZ, 0xc0, !PT ;  /* 0x0000ffff35357812 */ /* 0x000fe200078ec0ff */
[----:B------:R-:W-:Y:S01]  /*acd0*/  FADD R145, R145, R146 ;  /* 0x0000009291917221 */ /* 0x000fe20000000000 */
[----:B------:R-:W-:Y:S01]  /*ace0*/  LOP3.LUT R44, R44, 0xff0000, R21, 0xf8, !PT ;  /* 0x00ff00002c2c7812 */ /* 0x000fe200078ef815 */
[----:B------:R-:W-:Y:S01]  /*acf0*/  IMAD.U32 R21, R80, 0x10000, RZ ;  /* 0x0001000050157824 */ /* 0x000fe200078e00ff */
[----:B------:R-:W-:Y:S01]  /*ad00*/  F2FP.SATFINITE.E4M3.F32.PACK_AB_MERGE_C R46, RZ, R46, RZ ;  /* 0x0000002eff2e723e */ /* 0x000fe200048070ff */
[----:B------:R-:W-:Y:S01]  /*ad10*/  FADD R142, R79, R142 ;  /* 0x0000008e4f8e7221 */ /* 0x000fe20000000000 */
[----:B------:R-:W-:Y:S01]  /*ad20*/  LOP3.LUT R19, R19, 0xff0000, R18, 0xf8, !PT ;  /* 0x00ff000013137812 */ /* 0x000fe200078ef812 */
[----:B------:R-:W-:Y:S01]  /*ad30*/  IMAD.SHL.U32 R18, R27, 0x1000000, RZ ;  /* 0x010000001b127824 */ /* 0x000fe200078e00ff */
[----:B------:R-:W-:Y:S01]  /*ad40*/  F2FP.SATFINITE.E4M3.F32.PACK_AB_MERGE_C R43, RZ, R43, RZ ;  /* 0x0000002bff2b723e */ /* 0x000fe200048070ff */
[----:B------:R-:W-:Y:S01]  /*ad50*/  IMAD.U32 R46, R46, 0x10000, RZ ;  /* 0x000100002e2e7824 */ /* 0x000fe200078e00ff */
[----:B------:R-:W-:Y:S01]  /*ad60*/  F2FP.SATFINITE.E4M3.F32.PACK_AB_MERGE_C R33, RZ, R33, RZ ;  /* 0x00000021ff21723e */ /* 0x000fe200048070ff */
[----:B------:R-:W-:Y:S01]  /*ad70*/  FADD R86, R86, R139 ;  /* 0x0000008b56567221 */ /* 0x000fe20000000000 */
[----:B------:R-:W-:Y:S01]  /*ad80*/  PRMT R68, R68, 0x7604, R69 ;  /* 0x0000760444447816 */ /* 0x000fe20000000045 */
[----:B------:R-:W-:Y:S01]  /*ad90*/  FADD R82, R85, R82 ;  /* 0x0000005255527221 */ /* 0x000fe20000000000 */
[----:B------:R-:W-:Y:S01]  /*ada0*/  LOP3.LUT R42, R42, 0xffff, RZ, 0xc0, !PT ;  /* 0x0000ffff2a2a7812 */ /* 0x000fe200078ec0ff */
[----:B------:R-:W-:Y:S01]  /*adb0*/  FADD R83, R83, R84 ;  /* 0x0000005453537221 */ /* 0x000fe20000000000 */
[----:B------:R-:W-:Y:S01]  /*adc0*/  LOP3.LUT R67, R67, 0xffff, RZ, 0xc0, !PT ;  /* 0x0000ffff43437812 */ /* 0x000fe200078ec0ff */
[----:B-1----:R-:W-:Y:S01]  /*add0*/  @!P2 FMUL R16, R16, R16 ;  /* 0x000000101010a220 */ /* 0x002fe20000400000 */
[----:B------:R-:W-:Y:S01]  /*ade0*/  LOP3.LUT R25, R25, 0xff, RZ, 0xc0, !PT ;  /* 0x000000ff19197812 */ /* 0x000fe200078ec0ff */
[----:B------:R-:W-:Y:S01]  /*adf0*/  FADD R145, R145, R86 ;  /* 0x0000005691917221 */ /* 0x000fe20000000000 */
[----:B------:R-:W-:Y:S01]  /*ae00*/  F2FP.SATFINITE.E4M3.F32.PACK_AB_MERGE_C R36, RZ, R36, RZ ;  /* 0x00000024ff24723e */ /* 0x000fe200048070ff */
[----:B------:R-:W-:Y:S01]  /*ae10*/  FADD R142, R143, R142 ;  /* 0x0000008e8f8e7221 */ /* 0x000fe20000000000 */
[----:B------:R-:W-:Y:S01]  /*ae20*/  LOP3.LUT R17, R17, 0xff0000, R30, 0xf8, !PT ;  /* 0x00ff000011117812 */ /* 0x000fe200078ef81e */
[----:B------:R-:W-:Y:S01]  /*ae30*/  FADD R83, R83, R82 ;  /* 0x0000005253537221 */ /* 0x000fe20000000000 */
[----:B------:R-:W-:Y:S01]  /*ae40*/  LOP3.LUT R38, R38, 0xffff, RZ, 0xc0, !PT ;  /* 0x0000ffff26267812 */ /* 0x000fe200078ec0ff */
[----:B------:R-:W-:Y:S01]  /*ae50*/  FADD R142, R142, R145 ;  /* 0x000000918e8e7221 */ /* 0x000fe20000000000 */
[----:B------:R-:W-:Y:S01]  /*ae60*/  FSETP.GEU.AND P3, PT, R14, -126, PT ;  /* 0xc2fc00000e00780b */ /* 0x000fe20003f6e000 */
[----:B------:R-:W-:Y:S01]  /*ae70*/  FFMA R7, R16, R7, R83 ;  /* 0x0000000710077223 */ /* 0x000fe20000000053 */
[----:B------:R-:W-:Y:S01]  /*ae80*/  PRMT R23, R24, 0x7604, R23 ;  /* 0x0000760418177816 */ /* 0x000fe20000000017 */
[-C--:B------:R-:W-:Y:S01]  /*ae90*/  FMUL R88, R88, R16.reuse ;  /* 0x0000001058587220 */ /* 0x080fe20000400000 */
[----:B------:R-:W-:Y:S01]  /*aea0*/  PRMT R52, R53, 0x7604, R52 ;  /* 0x0000760435347816 */ /* 0x000fe20000000034 */
[----:B------:R-:W-:Y:S01]  /*aeb0*/  FMUL R89, R89, R16 ;  /* 0x0000001059597220 */ /* 0x000fe20000400000 */
[----:B------:R-:W-:Y:S01]  /*aec0*/  F2FP.SATFINITE.E4M3.F32.PACK_AB_MERGE_C R72, RZ, R72, RZ ;  /* 0x00000048ff48723e */ /* 0x000fe200048070ff */
[-C--:B------:R-:W-:Y:S01]  /*aed0*/  FMUL R92, R92, R16.reuse ;  /* 0x000000105c5c7220 */ /* 0x080fe20000400000 */
[----:B------:R-:W-:Y:S01]  /*aee0*/  F2FP.SATFINITE.E4M3.F32.PACK_AB_MERGE_C R51, RZ, R51, RZ ;  /* 0x00000033ff33723e */ /* 0x000fe200048070ff */
[-C--:B------:R-:W-:Y:S01]  /*aef0*/  FMUL R93, R93, R16.reuse ;  /* 0x000000105d5d7220 */ /* 0x080fe20000400000 */
[----:B------:R-:W-:Y:S01]  /*af00*/  F2FP.SATFINITE.E4M3.F32.PACK_AB_MERGE_C R41, RZ, R41, RZ ;  /* 0x00000029ff29723e */ /* 0x000fe200048070ff */
[----:B------:R-:W-:Y:S01]  /*af10*/  FMUL R96, R96, R16 ;  /* 0x0000001060607220 */ /* 0x000fe20000400000 */
[----:B------:R-:W-:Y:S01]  /*af20*/  F2FP.SATFINITE.E4M3.F32.PACK_AB_MERGE_C R48, RZ, R48, RZ ;  /* 0x00000030ff30723e */ /* 0x000fe200048070ff */
[----:B------:R-:W-:Y:S01]  /*af30*/  @!P3 FMUL R14, R14, 0.5 ;  /* 0x3f0000000e0eb820 */ /* 0x000fe20000400000 */
[----:B------:R-:W-:Y:S01]  /*af40*/  F2FP.SATFINITE.E4M3.F32.PACK_AB_MERGE_C R49, RZ, R49, RZ ;  /* 0x00000031ff31723e */ /* 0x000fe200048070ff */
[-C--:B------:R-:W-:Y:S01]  /*af50*/  FMUL R97, R97, R16.reuse ;  /* 0x0000001061617220 */ /* 0x080fe20000400000 */
[----:B------:R-:W-:Y:S01]  /*af60*/  F2FP.SATFINITE.E4M3.F32.PACK_AB_MERGE_C R61, RZ, R61, RZ ;  /* 0x0000003dff3d723e */ /* 0x000fe200048070ff */
[----:B------:R-:W-:Y:S01]  /*af70*/  FMUL R100, R100, R16 ;  /* 0x0000001064647220 */ /* 0x000fe20000400000 */
[----:B------:R-:W-:Y:S01]  /*af80*/  F2FP.SATFINITE.E4M3.F32.PACK_AB_MERGE_C R60, RZ, R60, RZ ;  /* 0x0000003cff3c723e */ /* 0x000fe200048070ff */
[-C--:B------:R-:W-:Y:S01]  /*af90*/  FMUL R101, R101, R16.reuse ;  /* 0x0000001065657220 */ /* 0x080fe20000400000 */
[----:B------:R-:W-:Y:S01]  /*afa0*/  F2FP.SATFINITE.E4M3.F32.PACK_AB_MERGE_C R55, RZ, R55, RZ ;  /* 0x00000037ff37723e */ /* 0x000fe200048070ff */
[-C--:B------:R-:W-:Y:S01]  /*afb0*/  FMUL R104, R104, R16.reuse ;  /* 0x0000001068687220 */ /* 0x080fe20000400000 */
[----:B------:R-:W-:Y:S01]  /*afc0*/  LOP3.LUT R43, R43, 0xffff, RZ, 0xc0, !PT ;  /* 0x0000ffff2b2b7812 */ /* 0x000fe200078ec0ff */
[----:B------:R-:W-:Y:S01]  /*afd0*/  FMUL R105, R105, R16 ;  /* 0x0000001069697220 */ /* 0x000fe20000400000 */
[----:B------:R-:W-:Y:S01]  /*afe0*/  F2FP.SATFINITE.E4M3.F32.PACK_AB_MERGE_C R54, RZ, R54, RZ ;  /* 0x00000036ff36723e */ /* 0x000fe200048070ff */
[----:B------:R-:W-:Y:S01]  /*aff0*/  IMAD.U32 R55, R55, 0x10000, RZ ;  /* 0x0001000037377824 */ /* 0x000fe200078e00ff */
[----:B------:R-:W-:Y:S01]  /*b000*/  LOP3.LUT R32, R32, 0xff, RZ, 0xc0, !PT ;  /* 0x000000ff20207812 */ /* 0x000fe200078ec0ff */
[----:B------:R-:W-:Y:S01]  /*b010*/  IMAD.SHL.U32 R24, R43, 0x1000000, RZ ;  /* 0x010000002b187824 */ /* 0x000fe200078e00ff */
[----:B------:R-:W-:Y:S01]  /*b020*/  LOP3.LUT R33, R33, 0xffff, RZ, 0xc0, !PT ;  /* 0x0000ffff21217812 */ /* 0x000fe200078ec0ff */
[-C--:B------:R-:W-:Y:S01]  /*b030*/  FMUL R108, R108, R16.reuse ;  /* 0x000000106c6c7220 */ /* 0x080fe20000400000 */
[----:B------:R-:W-:Y:S01]  /*b040*/  LOP3.LUT R68, R68, 0xff0000, R21, 0xf8, !PT ;  /* 0x00ff000044447812 */ /* 0x000fe200078ef815 */
[----:B------:R-:W-:Y:S01]  /*b050*/  IMAD.SHL.U32 R21, R42, 0x1000000, RZ ;  /* 0x010000002a157824 */ /* 0x000fe200078e00ff */
[----:B------:R-:W-:Y:S01]  /*b060*/  LOP3.LUT R47, R28, R47, RZ, 0xfc, !PT ;  /* 0x0000002f1c2f7212 */ /* 0x000fe200078efcff */
[----:B------:R-:W-:Y:S01]  /*b070*/  IMAD.SHL.U32 R28, R67, 0x1000000, RZ ;  /* 0x01000000431c7824 */ /* 0x000fe200078e00ff */
[----:B------:R-:W-:Y:S01]  /*b080*/  PRMT R25, R26, 0x7604, R25 ;  /* 0x000076041a197816 */ /* 0x000fe20000000019 */
[-C--:B------:R-:W-:Y:S01]  /*b090*/  FMUL R109, R109, R16.reuse ;  /* 0x000000106d6d7220 */ /* 0x080fe20000400000 */
[----:B------:R-:W-:Y:S01]  /*b0a0*/  LOP3.LUT R36, R36, 0xff, RZ, 0xc0, !PT ;  /* 0x000000ff24247812 */ /* 0x000fe200078ec0ff */
[-C--:B------:R-:W-:Y:S01]  /*b0b0*/  FMUL R112, R112, R16.reuse ;  /* 0x0000001070707220 */ /* 0x080fe20000400000 */
[----:B------:R-:W-:Y:S01]  /*b0c0*/  F2FP.SATFINITE.E4M3.F32.PACK_AB_MERGE_C R73, RZ, R73, RZ ;  /* 0x00000049ff49723e */ /* 0x000fe200048070ff */
[----:B------:R-:W-:Y:S01]  /*b0d0*/  FMUL R113, R113, R16 ;  /* 0x0000001071717220 */ /* 0x000fe20000400000 */
[----:B------:R-:W-:Y:S01]  /*b0e0*/  F2FP.SATFINITE.E4M3.F32.PACK_AB_MERGE_C R76, RZ, R76, RZ ;  /* 0x0000004cff4c723e */ /* 0x000fe200048070ff */
[----:B------:R-:W-:Y:S01]  /*b0f0*/  FMUL R116, R116, R16 ;  /* 0x0000001074747220 */ /* 0x000fe20000400000 */
[----:B------:R-:W-:Y:S01]  /*b100*/  F2FP.SATFINITE.E4M3.F32.PACK_AB_MERGE_C R77, RZ, R77, RZ ;  /* 0x0000004dff4d723e */ /* 0x000fe200048070ff */
[----:B------:R-:W-:Y:S01]  /*b110*/  IMAD.U32 R73, R73, 0x10000, RZ ;  /* 0x0001000049497824 */ /* 0x000fe200078e00ff */
[----:B------:R-:W-:Y:S01]  /*b120*/  LOP3.LUT R18, R17, R18, RZ, 0xfc, !PT ;  /* 0x0000001211127212 */ /* 0x000fe200078efcff */
[----:B------:R-:W-:Y:S01]  /*b130*/  IMAD.SHL.U32 R17, R38, 0x1000000, RZ ;  /* 0x0100000026117824 */ /* 0x000fe200078e00ff */
[----:B------:R-:W-:Y:S01]  /*b140*/  F2FP.SATFINITE.E4M3.F32.PACK_AB_MERGE_C R58, RZ, R58, RZ ;  /* 0x0000003aff3a723e */ /* 0x000fe200048070ff */
[----:B------:R-:W-:Y:S01]  /*b150*/  IMAD.U32 R29, R76, 0x10000, RZ ;  /* 0x000100004c1d7824 */ /* 0x000fe200078e00ff */
[----:B------:R-:W-:Y:S01]  /*b160*/  F2FP.SATFINITE.E4M3.F32.PACK_AB_MERGE_C R59, RZ, R59, RZ ;  /* 0x0000003bff3b723e */ /* 0x000fe200048070ff */
[----:B------:R-:W-:Y:S01]  /*b170*/  IMAD.U32 R77, R77, 0x10000, RZ ;  /* 0x000100004d4d7824 */ /* 0x000fe200078e00ff */
[----:B------:R-:W-:Y:S01]  /*b180*/  F2FP.SATFINITE.E4M3.F32.PACK_AB_MERGE_C R63, RZ, R63, RZ ;  /* 0x0000003fff3f723e */ /* 0x000fe200048070ff */
[----:B------:R-:W-:Y:S01]  /*b190*/  FMUL R117, R117, R16 ;  /* 0x0000001075757220 */ /* 0x000fe20000400000 */
[----:B------:R-:W-:Y:S01]  /*b1a0*/  F2FP.SATFINITE.E4M3.F32.PACK_AB_MERGE_C R78, RZ, R78, RZ ;  /* 0x0000004eff4e723e */ /* 0x000fe200048070ff */
[-C--:B------:R-:W-:Y:S01]  /*b1b0*/  FMUL R120, R120, R16.reuse ;  /* 0x0000001078787220 */ /* 0x080fe20000400000 */
[----:B------:R-:W-:Y:S01]  /*b1c0*/  LOP3.LUT R22, R23, 0xff0000, R22, 0xf8, !PT ;  /* 0x00ff000017167812 */ /* 0x000fe200078ef816 */
[----:B------:R-:W-:Y:S01]  /*b1d0*/  IMAD.U32 R23, R72, 0x10000, RZ ;  /* 0x0001000048177824 */ /* 0x000fe200078e00ff */
[----:B------:R-:W-:Y:S01]  /*b1e0*/  LOP3.LUT R31, R52, 0xff0000, R31, 0xf8, !PT ;  /* 0x00ff0000341f7812 */ /* 0x000fe200078ef81f */
[-C--:B------:R-:W-:Y:S01]  /*b1f0*/  FMUL R121, R121, R16.reuse ;  /* 0x0000001079797220 */ /* 0x080fe20000400000 */
[----:B------:R-:W-:Y:S01]  /*b200*/  LOP3.LUT R51, R51, 0xffff, RZ, 0xc0, !PT ;  /* 0x0000ffff33337812 */ /* 0x000fe200078ec0ff */
[-C--:B------:R-:W-:Y:S01]  /*b210*/  FMUL R124, R124, R16.reuse ;  /* 0x000000107c7c7220 */ /* 0x080fe20000400000 */
[----:B------:R-:W-:Y:S01]  /*b220*/  LOP3.LUT R41, R41, 0xffff, RZ, 0xc0, !PT ;  /* 0x0000ffff29297812 */ /* 0x000fe200078ec0ff */
[----:B------:R-:W-:Y:S01]  /*b230*/  FMUL R125, R125, R16 ;  /* 0x000000107d7d7220 */ /* 0x000fe20000400000 */
[----:B------:R-:W-:Y:S01]  /*b240*/  F2FP.SATFINITE.E4M3.F32.PACK_AB_MERGE_C R56, RZ, R56, RZ ;  /* 0x00000038ff38723e */ /* 0x000fe200048070ff */
[-C--:B------:R-:W-:Y:S01]  /*b250*/  FMUL R128, R128, R16.reuse ;  /* 0x0000001080807220 */ /* 0x080fe20000400000 */
[----:B------:R-:W-:Y:S01]  /*b260*/  LOP3.LUT R48, R48, 0xff, RZ, 0xc0, !PT ;  /* 0x000000ff30307812 */ /* 0x000fe200078ec0ff */
[-C--:B------:R-:W-:Y:S01]  /*b270*/  FMUL R129, R129, R16.reuse ;  /* 0x0000001081817220 */ /* 0x080fe20000400000 */
[----:B------:R-:W-:Y:S01]  /*b280*/  LOP3.LUT R49, R49, 0xffff, RZ, 0xc0, !PT ;  /* 0x0000ffff31317812 */ /* 0x000fe200078ec0ff */
[-C--:B------:R-:W-:Y:S01]  /*b290*/  FMUL R132, R132, R16.reuse ;  /* 0x0000001084847220 */ /* 0x080fe20000400000 */
[----:B------:R-:W-:Y:S01]  /*b2a0*/  LOP3.LUT R61, R61, 0xff, RZ, 0xc0, !PT ;  /* 0x000000ff3d3d7812 */ /* 0x000fe200078ec0ff */
[----:B------:R-:W-:Y:S01]  /*b2b0*/  FMUL R133, R133, R16 ;  /* 0x0000001085857220 */ /* 0x000fe20000400000 */
[----:B------:R-:W-:-:S02]  /*b2c0*/  LOP3.LUT R60, R60, 0xffff, RZ, 0xc0, !PT ;  /* 0x0000ffff3c3c7812 */ /* 0x000fc400078ec0ff */
[----:B------:R-:W-:Y:S02]  /*b2d0*/  LOP3.LUT R54, R54, 0xffff, RZ, 0xc0, !PT ;  /* 0x0000ffff36367812 */ /* 0x000fe400078ec0ff */
[----:B------:R-:W-:Y:S02]  /*b2e0*/  PRMT R32, R33, 0x7604, R32 ;  /* 0x0000760421207816 */ /* 0x000fe40000000020 */
[----:B------:R-:W-:Y:S02]  /*b2f0*/  F2FP.SATFINITE.E4M3.F32.PACK_AB_MERGE_C R34, RZ, R34, RZ ;  /* 0x00000022ff22723e */ /* 0x000fe400048070ff */
[----:B------:R-:W-:Y:S02]  /*b300*/  PRMT R36, R37, 0x7604, R36 ;  /* 0x0000760425247816 */ /* 0x000fe40000000024 */
[----:B------:R-:W-:Y:S02]  /*b310*/  F2FP.SATFINITE.E4M3.F32.PACK_AB_MERGE_C R65, RZ, R65, RZ ;  /* 0x00000041ff41723e */ /* 0x000fe400048070ff */
[----:B------:R-:W-:-:S02]  /*b320*/  F2FP.SATFINITE.E4M3.F32.PACK_AB_MERGE_C R64, RZ, R64, RZ ;  /* 0x00000040ff40723e */ /* 0x000fc400048070ff */
[----:B------:R-:W-:Y:S02]  /*b330*/  LOP3.LUT R25, R25, 0xff0000, R46, 0xf8, !PT ;  /* 0x00ff000019197812 */ /* 0x000fe400078ef82e */
[----:B------:R-:W-:Y:S02]  /*b340*/  F2FP.SATFINITE.E4M3.F32.PACK_AB_MERGE_C R71, RZ, R71, RZ ;  /* 0x00000047ff47723e */ /* 0x000fe400048070ff */
[----:B------:R-:W-:Y:S02]  /*b350*/  LOP3.LUT R58, R58, 0xffff, RZ, 0xc0, !PT ;  /* 0x0000ffff3a3a7812 */ /* 0x000fe400078ec0ff */
[----:B------:R-:W-:Y:S01]  /*b360*/  LOP3.LUT R59, R59, 0xffff, RZ, 0xc0, !PT ;  /* 0x0000ffff3b3b7812 */ /* 0x000fe200078ec0ff */
[----:B------:R-:W-:Y:S01]  /*b370*/  IMAD.U32 R71, R71, 0x10000, RZ ;  /* 0x0001000047477824 */ /* 0x000fe200078e00ff */
[----:B------:R-:W-:Y:S02]  /*b380*/  LOP3.LUT R63, R63, 0xffff, RZ, 0xc0, !PT ;  /* 0x0000ffff3f3f7812 */ /* 0x000fe400078ec0ff */
[----:B------:R-:W-:Y:S01]  /*b390*/  F2FP.SATFINITE.E4M3.F32.PACK_AB_MERGE_C R62, RZ, R62, RZ ;  /* 0x0000003eff3e723e */ /* 0x000fe200048070ff */
[----:B------:R-:W-:Y:S01]  /*b3a0*/  IMAD.SHL.U32 R59, R59, 0x1000000, RZ ;  /* 0x010000003b3b7824 */ /* 0x000fe200078e00ff */
[----:B------:R-:W-:Y:S01]  /*b3b0*/  LOP3.LUT R78, R78, 0xffff, RZ, 0xc0, !PT ;  /* 0x0000ffff4e4e7812 */ /* 0x000fe200078ec0ff */
[----:B------:R-:W-:Y:S01]  /*b3c0*/  IMAD.SHL.U32 R26, R63, 0x1000000, RZ ;  /* 0x010000003f1a7824 */ /* 0x000fe200078e00ff */
[----:B------:R-:W-:Y:S01]  /*b3d0*/  LOP3.LUT R21, R22, R21, RZ, 0xfc, !PT ;  /* 0x0000001516157212 */ /* 0x000fe200078efcff */
[----:B------:R-:W-:Y:S01]  /*b3e0*/  IMAD.SHL.U32 R22, R51, 0x1000000, RZ ;  /* 0x0100000033167824 */ /* 0x000fe200078e00ff */
[----:B------:R-:W-:Y:S01]  /*b3f0*/  LOP3.LUT R31, R31, R28, RZ, 0xfc, !PT ;  /* 0x0000001c1f1f7212 */ /* 0x000fe200078efcff */
[----:B------:R-:W-:Y:S01]  /*b400*/  IMAD.SHL.U32 R27, R78, 0x1000000, RZ ;  /* 0x010000004e1b7824 */ /* 0x000fe200078e00ff */
[----:B------:R-:W-:-:S02]  /*b410*/  PRMT R40, R41, 0x7604, R40 ;  /* 0x0000760429287816 */ /* 0x000fc40000000028 */
[----:B------:R-:W-:Y:S02]  /*b420*/  LOP3.LUT R56, R56, 0xff, RZ, 0xc0, !PT ;  /* 0x000000ff38387812 */ /* 0x000fe400078ec0ff */
[----:B------:R-:W-:Y:S02]  /*b430*/  LOP3.LUT R57, R57, 0xffff, RZ, 0xc0, !PT ;  /* 0x0000ffff39397812 */ /* 0x000fe400078ec0ff */
[----:B------:R-:W-:Y:S02]  /*b440*/  PRMT R48, R49, 0x7604, R48 ;  /* 0x0000760431307816 */ /* 0x000fe40000000030 */
[----:B------:R-:W-:Y:S02]  /*b450*/  PRMT R60, R60, 0x7604, R61 ;  /* 0x000076043c3c7816 */ /* 0x000fe4000000003d */
[----:B------:R-:W-:Y:S02]  /*b460*/  F2FP.SATFINITE.E4M3.F32.PACK_AB_MERGE_C R75, RZ, R75, RZ ;  /* 0x0000004bff4b723e */ /* 0x000fe400048070ff */
[----:B------:R-:W-:Y:S01]  /*b470*/  LOP3.LUT R20, R20, R17, RZ, 0xfc, !PT ;  /* 0x0000001114147212 */ /* 0x000fe200078efcff */
[----:B------:R-:W-:Y:S01]  /*b480*/  IMAD.SHL.U32 R17, R54, 0x1000000, RZ ;  /* 0x0100000036117824 */ /* 0x000fe200078e00ff */
[----:B------:R-:W-:Y:S01]  /*b490*/  F2FP.SATFINITE.E4M3.F32.PACK_AB_MERGE_C R70, RZ, R70, RZ ;  /* 0x00000046ff46723e */ /* 0x000fe200048070ff */
[----:B------:R-:W-:Y:S01]  /*b4a0*/  IMAD.U32 R75, R75, 0x10000, RZ ;  /* 0x000100004b4b7824 */ /* 0x000fe200078e00ff */
[----:B------:R-:W-:-:S02]  /*b4b0*/  F2FP.SATFINITE.E4M3.F32.PACK_AB_MERGE_C R28, RZ, R15, RZ ;  /* 0x0000000fff1c723e */ /* 0x000fc400048070ff */
[----:B------:R-:W-:Y:S02]  /*b4c0*/  LOP3.LUT R23, R32, 0xff0000, R23, 0xf8, !PT ;  /* 0x00ff000020177812 */ /* 0x000fe400078ef817 */
[----:B------:R-:W-:Y:S02]  /*b4d0*/  LOP3.LUT R34, R34, 0xffff, RZ, 0xc0, !PT ;  /* 0x0000ffff22227812 */ /* 0x000fe400078ec0ff */
[----:B------:R-:W-:Y:S02]  /*b4e0*/  LOP3.LUT R65, R65, 0xff, RZ, 0xc0, !PT ;  /* 0x000000ff41417812 */ /* 0x000fe400078ec0ff */
[----:B------:R-:W-:Y:S01]  /*b4f0*/  LOP3.LUT R64, R64, 0xffff, RZ, 0xc0, !PT ;  /* 0x0000ffff40407812 */ /* 0x000fe200078ec0ff */
[----:B------:R-:W-:Y:S01]  /*b500*/  IMAD.SHL.U32 R34, R34, 0x1000000, RZ ;  /* 0x0100000022227824 */ /* 0x000fe200078e00ff */
[----:B------:R-:W-:Y:S02]  /*b510*/  LOP3.LUT R36, R36, 0xff0000, R55, 0xf8, !PT ;  /* 0x00ff000024247812 */ /* 0x000fe400078ef837 */
[----:B------:R-:W-:Y:S01]  /*b520*/  LOP3.LUT R24, R25, R24, RZ, 0xfc, !PT ;  /* 0x0000001819187212 */ /* 0x000fe200078efcff */
[----:B------:R-:W-:Y:S01]  /*b530*/  IMAD.SHL.U32 R25, R58, 0x1000000, RZ ;  /* 0x010000003a197824 */ /* 0x000fe200078e00ff */
[----:B------:R-:W-:-:S02]  /*b540*/  LOP3.LUT R62, R62, 0xffff, RZ, 0xc0, !PT ;  /* 0x0000ffff3e3e7812 */ /* 0x000fc400078ec0ff */
[----:B------:R-:W-:Y:S02]  /*b550*/  PRMT R56, R57, 0x7604, R56 ;  /* 0x0000760439387816 */ /* 0x000fe40000000038 */
[----:B------:R-:W-:Y:S01]  /*b560*/  LOP3.LUT R40, R40, 0xff0000, R73, 0xf8, !PT ;  /* 0x00ff000028287812 */ /* 0x000fe200078ef849 */
[----:B------:R-:W-:Y:S01]  /*b570*/  IMAD.SHL.U32 R15, R62, 0x1000000, RZ ;  /* 0x010000003e0f7824 */ /* 0x000fe200078e00ff */
[----:B------:R-:W-:Y:S02]  /*b580*/  LOP3.LUT R29, R48, 0xff0000, R29, 0xf8, !PT ;  /* 0x00ff0000301d7812 */ /* 0x000fe400078ef81d */
[----:B------:R-:W-:Y:S02]  /*b590*/  LOP3.LUT R60, R60, 0xff0000, R77, 0xf8, !PT ;  /* 0x00ff00003c3c7812 */ /* 0x000fe400078ef84d */
[----:B------:R-:W-:Y:S02]  /*b5a0*/  LOP3.LUT R70, R70, 0xffff, RZ, 0xc0, !PT ;  /* 0x0000ffff46467812 */ /* 0x000fe400078ec0ff */
[----:B------:R-:W-:-:S02]  /*b5b0*/  LOP3.LUT R28, R28, 0xffff, RZ, 0xc0, !PT ;  /* 0x0000ffff1c1c7812 */ /* 0x000fc400078ec0ff */
[----:B------:R-:W-:Y:S02]  /*b5c0*/  LOP3.LUT R22, R23, R22, RZ, 0xfc, !PT ;  /* 0x0000001617167212 */ /* 0x000fe400078efcff */
[----:B------:R-:W-:Y:S02]  /*b5d0*/  PRMT R64, R64, 0x7604, R65 ;  /* 0x0000760440407816 */ /* 0x000fe40000000041 */
[----:B------:R-:W-:Y:S02]  /*b5e0*/  LOP3.LUT R23, R36, R17, RZ, 0xfc, !PT ;  /* 0x0000001124177212 */ /* 0x000fe400078efcff */
[----:B------:R-:W1:Y:S01]  /*b5f0*/  MUFU.EX2 R17, R14 ;  /* 0x0000000e00117308 */ /* 0x000e620000000800 */
[----:B------:R-:W-:Y:S02]  /*b600*/  LOP3.LUT R56, R56, 0xff0000, R71, 0xf8, !PT ;  /* 0x00ff000038387812 */ /* 0x000fe400078ef847 */
[----:B------:R-:W-:Y:S02]  /*b610*/  LOP3.LUT R25, R40, R25, RZ, 0xfc, !PT ;  /* 0x0000001928197212 */ /* 0x000fe400078efcff */
[----:B------:R-:W-:-:S02]  /*b620*/  LOP3.LUT R44, R44, R59, RZ, 0xfc, !PT ;  /* 0x0000003b2c2c7212 */ /* 0x000fc400078efcff */
[----:B------:R-:W-:Y:S01]  /*b630*/  LOP3.LUT R26, R29, R26, RZ, 0xfc, !PT ;  /* 0x0000001a1d1a7212 */ /* 0x000fe200078efcff */
[----:B------:R-:W-:Y:S01]  /*b640*/  IMAD.SHL.U32 R29, R28, 0x1000000, RZ ;  /* 0x010000001c1d7824 */ /* 0x000fe200078e00ff */
[----:B------:R-:W-:Y:S01]  /*b650*/  LOP3.LUT R60, R60, R27, RZ, 0xfc, !PT ;  /* 0x0000001b3c3c7212 */ /* 0x000fe200078efcff */
[----:B------:R-:W-:Y:S01]  /*b660*/  IMAD.SHL.U32 R27, R70, 0x1000000, RZ ;  /* 0x01000000461b7824 */ /* 0x000fe200078e00ff */
[----:B------:R-:W-:Y:S02]  /*b670*/  LOP3.LUT R64, R64, 0xff0000, R75, 0xf8, !PT ;  /* 0x00ff000040407812 */ /* 0x000fe400078ef84b */
[----:B------:R-:W-:Y:S02]  /*b680*/  SEL R33, R23, R22, P6 ;  /* 0x0000001617217207 */ /* 0x000fe40003000000 */
[----:B------:R-:W-:Y:S02]  /*b690*/  LOP3.LUT R19, R19, R34, RZ, 0xfc, !PT ;  /* 0x0000002213137212 */ /* 0x000fe400078efcff */
[----:B------:R-:W-:Y:S01]  /*b6a0*/  SEL R22, R22, R23, P6 ;  /* 0x0000001716167207 */ /* 0x000fe20003000000 */
[----:B-1----:R-:W-:Y:S01]  /*b6b0*/  @!P3 FMUL R17, R17, R17 ;  /* 0x000000111111b220 */ /* 0x002fe20000400000 */
[----:B------:R-:W-:Y:S01]  /*b6c0*/  LOP3.LUT R15, R56, R15, RZ, 0xfc, !PT ;  /* 0x0000000f380f7212 */ /* 0x000fe200078efcff */
[----:B------:R1:W2:Y:S01]  /*b6d0*/  SHFL.IDX PT, R33, R33, R10, 0x1c1f ;  /* 0x001c1f0a21217589 */ /* 0x0002a200000e0000 */
[----:B------:R-:W-:Y:S01]  /*b6e0*/  SEL R23, R44, R25, P6 ;  /* 0x000000192c177207 */ /* 0x000fe20003000000 */
[----:B------:R-:W-:Y:S01]  /*b6f0*/  FFMA R6, R17, R6, R142 ;  /* 0x0000000611067223 */ /* 0x000fe2000000008e */
[----:B------:R-:W-:Y:S01]  /*b700*/  SEL R44, R25, R44, P6 ;  /* 0x0000002c192c7207 */ /* 0x000fe20003000000 */
[----:B------:R1:W3:Y:S01]  /*b710*/  SHFL.IDX PT, R22, R22, R11, 0x1c1f ;  /* 0x001c1f0b16167589 */ /* 0x0002e200000e0000 */
[----:B------:R-:W-:Y:S01]  /*b720*/  LOP3.LUT R27, R64, R27, RZ, 0xfc, !PT ;  /* 0x0000001b401b7212 */ /* 0x000fe200078efcff */
[----:B------:R-:W-:Y:S01]  /*b730*/  FMUL R90, R90, R17 ;  /* 0x000000115a5a7220 */ /* 0x000fe20000400000 */
[----:B------:R-:W-:Y:S01]  /*b740*/  LOP3.LUT R68, R68, R29, RZ, 0xfc, !PT ;  /* 0x0000001d44447212 */ /* 0x000fe200078efcff */
[----:B------:R1:W4:Y:S01]  /*b750*/  SHFL.IDX PT, R23, R23, R10, 0x1c1f ;  /* 0x001c1f0a17177589 */ /* 0x00032200000e0000 */
[----:B------:R-:W-:Y:S01]  /*b760*/  SEL R25, R31, R26, P6 ;  /* 0x0000001a1f197207 */ /* 0x000fe20003000000 */
[----:B------:R-:W-:Y:S01]  /*b770*/  FMUL R91, R91, R17 ;  /* 0x000000115b5b7220 */ /* 0x000fe20000400000 */
[----:B------:R-:W-:Y:S01]  /*b780*/  SEL R29, R19, R18, P6 ;  /* 0x00000012131d7207 */ /* 0x000fe20003000000 */
[----:B------:R1:W1:Y:S01]  /*b790*/  SHFL.IDX PT, R44, R44, R11, 0x1c1f ;  /* 0x001c1f0b2c2c7589 */ /* 0x00026200000e0000 */
[----:B------:R-:W-:Y:S01]  /*b7a0*/  SEL R26, R26, R31, P6 ;  /* 0x0000001f1a1a7207 */ /* 0x000fe20003000000 */
[----:B------:R-:W-:Y:S01]  /*b7b0*/  FMUL R94, R94, R17 ;  /* 0x000000115e5e7220 */ /* 0x000fe20000400000 */
[----:B------:R-:W-:Y:S01]  /*b7c0*/  SEL R18, R18, R19, P6 ;  /* 0x0000001312127207 */ /* 0x000fe20003000000 */
[----:B------:R1:W1:Y:S01]  /*b7d0*/  SHFL.IDX PT, R35, R25, R10, 0x1c1f ;  /* 0x001c1f0a19237589 */ /* 0x00026200000e0000 */
[----:B------:R-:W-:Y:S01]  /*b7e0*/  SEL R31, R60, R15, P6 ;  /* 0x0000000f3c1f7207 */ /* 0x000fe20003000000 */
[-C--:B------:R-:W-:Y:S01]  /*b7f0*/  FMUL R95, R95, R17.reuse ;  /* 0x000000115f5f7220 */ /* 0x080fe20000400000 */
        /* <DEDUP_REMOVED lines=14> */
[----:B------:R-:W-:Y:S01]  /*b8e0*/  SHF.L.U32 R14, R13, 0x1f, RZ ;  /* 0x0000001f0d0e7819 */ /* 0x000fe200000006ff */
[-C--:B------:R-:W-:Y:S01]  /*b8f0*/  FMUL R103, R103, R17.reuse ;  /* 0x0000001167677220 */ /* 0x080fe20000400000 */
[-C--:B------:R-:W-:Y:S01]  /*b900*/  FMUL R106, R106, R17.reuse ;  /* 0x000000116a6a7220 */ /* 0x080fe20000400000 */
[----:B------:R1:W1:Y:S01]  /*b910*/  SHFL.IDX PT, R21, R21, R10, 0x1c1f ;  /* 0x001c1f0a15157589 */ /* 0x00026200000e0000 */
[----:B------:R1:W1:Y:S01]  /*b920*/  SYNCS.PHASECHK.TRANS64.TRYWAIT P2, [UR6+0x12000], R14 ;  /* 0x0120000eff0075a7 */ /* 0x0002620008040146 */
[-C--:B------:R-:W-:Y:S01]  /*b930*/  FMUL R107, R107, R17.reuse ;  /* 0x000000116b6b7220 */ /* 0x080fe20000400000 */
[-C--:B------:R-:W-:Y:S01]  /*b940*/  FMUL R110, R110, R17.reuse ;  /* 0x000000116e6e7220 */ /* 0x080fe20000400000 */
[----:B------:R1:W1:Y:S01]  /*b950*/  SHFL.IDX PT, R16, R24, R11, 0x1c1f ;  /* 0x001c1f0b18107589 */ /* 0x00026200000e0000 */
[-C--:B------:R-:W-:Y:S01]  /*b960*/  FMUL R111, R111, R17.reuse ;  /* 0x000000116f6f7220 */ /* 0x080fe20000400000 */
        /* <DEDUP_REMOVED lines=15> */
[----:B------:R-:W-:-:S03]  /*ba60*/  FMUL R135, R135, R17 ;  /* 0x0000001187877220 */ /* 0x000fc60000400000 */
[----:B------:R1:W1:Y:S01]  /*ba70*/  SHFL.IDX PT, R68, R68, R11, 0x1c1f ;  /* 0x001c1f0b44447589 */ /* 0x00026200000e0000 */
[----:B--234-:R-:W-:Y:S05]  /*ba80*/  @!P0 BRA `(.L_x_39) ;  /* 0x0000000000048947 */ /* 0x01cfea0003800000 */
[----:B------:R-:W-:Y:S01]  /*ba90*/  BPT.TRAP 0x1 ;  /* 0x000000040000795c */ /* 0x000fe20000300000 */
.L_x_39:
[----:B-1----:R-:W-:Y:S05]  /*baa0*/  @P2 BRA `(.L_x_40) ;  /* 0x0000000000082947 */ /* 0x002fea0003800000 */
[----:B------:R-:W1:Y:S02]  /*bab0*/  SYNCS.PHASECHK.TRANS64.TRYWAIT P2, [UR6+0x12000], R14 ;  /* 0x0120000eff0075a7 */ /* 0x000e640008040146 */
[----:B-1----:R-:W-:Y:S05]  /*bac0*/  @!P2 BRA `(.L_x_41) ;  /* 0x000000340008a947 */ /* 0x002fea0003800000 */
.L_x_40:
[CCC-:B------:R-:W-:Y:S01]  /*bad0*/  PRMT R24, R29.reuse, R0.reuse, R18.reuse ;  /* 0x000000001d187216 */ /* 0x1c0fe20000000012 */
[----:B------:R-:W-:Y:S01]  /*bae0*/  UIMAD UR6, UR7, 0x300, UR4 ;  /* 0x00000300070678a4 */ /* 0x000fe2000f8e0204 */
[-C--:B------:R-:W-:Y:S01]  /*baf0*/  PRMT R25, R29, R5.reuse, R18 ;  /* 0x000000051d197216 */ /* 0x080fe20000000012 */
[----:B------:R-:W-:Y:S01]  /*bb00*/  UMOV UR11, 0x40000040 ;  /* 0x40000040000b7882 */ /* 0x000fe20000000000 */
[CCC-:B------:R-:W-:Y:S02]  /*bb10*/  PRMT R26, R19.reuse, R0.reuse, R20.reuse ;  /* 0x00000000131a7216 */ /* 0x1c0fe40000000014 */
[-C--:B------:R-:W-:Y:S02]  /*bb20*/  PRMT R27, R19, R5.reuse, R20 ;  /* 0x00000005131b7216 */ /* 0x080fe40000000014 */
[----:B------:R-:W-:Y:S01]  /*bb30*/  UMOV UR10, UR6 ;  /* 0x00000006000a7c82 */ /* 0x000fe20008000000 */
[C-C-:B------:R-:W-:Y:S01]  /*bb40*/  PRMT R28, R21.reuse, R0, R16.reuse ;  /* 0x00000000151c7216 */ /* 0x140fe20000000010 */
[----:B------:R-:W-:Y:S01]  /*bb50*/  WARPGROUP.ARRIVE ;  /* 0x00000000000079c5 */ /* 0x000fe20000000000 */
[----:B------:R-:W-:-:S02]  /*bb60*/  PRMT R29, R21, R5, R16 ;  /* 0x00000005151d7216 */ /* 0x000fc40000000010 */
[CCC-:B------:R-:W-:Y:S02]  /*bb70*/  PRMT R30, R33.reuse, R0.reuse, R22.reuse ;  /* 0x00000000211e7216 */ /* 0x1c0fe40000000016 */
[-C--:B------:R-:W-:Y:S01]  /*bb80*/  PRMT R31, R33, R5.reuse, R22 ;  /* 0x00000005211f7216 */ /* 0x080fe20000000016 */
[----:B------:R-:W-:Y:S01]  /*bb90*/  QGMMA.64x96x32.F32.E4M3.E4M3 R88, R24, gdesc[UR8], R88, gsb0 ;  /* 0x0160000818587df3 */ /* 0x000fe20008000858 */
[----:B------:R-:W-:Y:S01]  /*bba0*/  UIADD3 UR10, UR6, 0x2, URZ ;  /* 0x00000002060a7890 */ /* 0x000fe2000fffe03f */
[-C--:B------:R-:W-:Y:S01]  /*bbb0*/  PRMT R34, R35, R0.reuse, R36 ;  /* 0x0000000023227216 */ /* 0x080fe20000000024 */
[----:B------:R-:W-:Y:S01]  /*bbc0*/  UMOV UR11, 0x40000040 ;  /* 0x40000040000b7882 */ /* 0x000fe20000000000 */
[C-C-:B------:R-:W-:Y:S02]  /*bbd0*/  PRMT R32, R23.reuse, R0, R44.reuse ;  /* 0x0000000017207216 */ /* 0x140fe4000000002c */
[-C--:B------:R-:W-:Y:S02]  /*bbe0*/  PRMT R33, R23, R5.reuse, R44 ;  /* 0x0000000517217216 */ /* 0x080fe4000000002c */
[----:B------:R-:W-:-:S02]  /*bbf0*/  PRMT R35, R35, R5, R36 ;  /* 0x0000000523237216 */ /* 0x000fc40000000024 */
[CCC-:B------:R-:W-:Y:S02]  /*bc00*/  PRMT R40, R41.reuse, R0.reuse, R60.reuse ;  /* 0x0000000029287216 */ /* 0x1c0fe4000000003c */
[-C--:B------:R-:W-:Y:S02]  /*bc10*/  PRMT R41, R41, R5.reuse, R60 ;  /* 0x0000000529297216 */ /* 0x080fe4000000003c */
[C-C-:B------:R-:W-:Y:S02]  /*bc20*/  PRMT R42, R15.reuse, R0, R68.reuse ;  /* 0x000000000f2a7216 */ /* 0x140fe40000000044 */
[----:B------:R-:W-:Y:S01]  /*bc30*/  PRMT R43, R15, R5, R68 ;  /* 0x000000050f2b7216 */ /* 0x000fe20000000044 */
        /* <DEDUP_REMOVED lines=17> */
.L_x_42:
[----:B------:R-:W-:-:S04]  /*bd50*/  ULEA UR6, UR5, UR38, 0x3 ;  /* 0x0000002605067291 */ /* 0x000fc8000f8e183f */
[----:B------:R-:W-:-:S04]  /*bd60*/  UIADD3 UR6, UR6, 0x12028, URZ ;  /* 0x0001202806067890 */ /* 0x000fc8000fffe03f */
[----:B------:R-:W-:-:S09]  /*bd70*/  UPRMT UR6, URZ, 0x654, UR6 ;  /* 0x000006543f067896 */ /* 0x000fd20008000006 */
[----:B------:R-:W-:Y:S01]  /*bd80*/  SYNCS.ARRIVE.TRANS64.RED.A1T0 RZ, [UR6], RZ ;  /* 0x000000ffffff79a7 */ /* 0x000fe20008100406 */
[----:B------:R-:W-:Y:S05]  /*bd90*/  @P1 BRA `(.L_x_43) ;  /* 0x0000000000041947 */ /* 0x000fea0003800000 */
[----:B------:R-:W-:Y:S01]  /*bda0*/  BPT.TRAP 0x1 ;  /* 0x000000040000795c */ /* 0x000fe20000300000 */
.L_x_43:
[----:B------:R-:W-:-:S04]  /*bdb0*/  UIADD3 UR5, UR5, 0x1, URZ ;  /* 0x0000000105057890 */ /* 0x000fc8000fffe03f */
[----:B------:R-:W-:-:S04]  /*bdc0*/  UISETP.NE.AND UP0, UPT, UR5, 0x5, UPT ;  /* 0x000000050500788c */ /* 0x000fc8000bf05270 */
[----:B------:R-:W-:Y:S01]  /*bdd0*/  USEL UR6, UR5, URZ, UP0 ;  /* 0x0000003f05067287 */ /* 0x000fe20008000000 */
[----:B------:R-:W-:Y:S11]  /*bde0*/  @!P0 BRA `(.L_x_44) ;  /* 0x0000000000048947 */ /* 0x000ff60003800000 */
[----:B------:R-:W-:Y:S01]  /*bdf0*/  BPT.TRAP 0x1 ;  /* 0x000000040000795c */ /* 0x000fe20000300000 */
.L_x_44:
[----:B------:R-:W-:-:S04]  /*be00*/  ULEA UR5, UR6, UR38, 0x3 ;  /* 0x0000002606057291 */ /* 0x000fc8000f8e183f */
[----:B------:R-:W-:-:S04]  /*be10*/  UIADD3 UR5, UR5, 0x12028, URZ ;  /* 0x0001202805057890 */ /* 0x000fc8000fffe03f */
[----:B------:R-:W-:-:S09]  /*be20*/  UPRMT UR5, URZ, 0x654, UR5 ;  /* 0x000006543f057896 */ /* 0x000fd20008000005 */
[----:B------:R-:W-:Y:S01]  /*be30*/  SYNCS.ARRIVE.TRANS64.RED.A1T0 RZ, [UR5], RZ ;  /* 0x000000ffffff79a7 */ /* 0x000fe20008100405 */
[----:B------:R-:W-:Y:S05]  /*be40*/  @P1 BRA `(.L_x_45) ;  /* 0x0000000000041947 */ /* 0x000fea0003800000 */
[----:B------:R-:W-:Y:S01]  /*be50*/  BPT.TRAP 0x1 ;  /* 0x000000040000795c */ /* 0x000fe20000300000 */
.L_x_45:
[----:B------:R-:W-:Y:S01]  /*be60*/  UIADD3 UR5, UR6, 0x1, URZ ;  /* 0x0000000106057890 */ /* 0x000fe2000fffe03f */
[C---:B------:R-:W-:Y:S01]  /*be70*/  ISETP.GT.AND P2, PT, R12.reuse, 0x1, PT ;  /* 0x000000010c00780c */ /* 0x040fe20003f44270 */
[----:B------:R-:W-:Y:S01]  /*be80*/  UIADD3 UR6, UR7, 0x1, URZ ;  /* 0x0000000107067890 */ /* 0x000fe2000fffe03f */
[----:B------:R-:W-:Y:S01]  /*be90*/  VIADD R12, R12, 0xffffffff ;  /* 0xffffffff0c0c7836 */ /* 0x000fe20000000000 */
[----:B------:R-:W-:Y:S01]  /*bea0*/  UISETP.NE.AND UP0, UPT, UR5, 0x5, UPT ;  /* 0x000000050500788c */ /* 0x000fe2000bf05270 */
[----:B------:R-:W-:Y:S01]  /*beb0*/  VIADD R8, R8, 0x80 ;  /* 0x0000008008087836 */ /* 0x000fe20000000000 */
[----:B------:R-:W-:Y:S01]  /*bec0*/  UISETP.NE.AND UP1, UPT, UR6, 0x5, UPT ;  /* 0x000000050600788c */ /* 0x000fe2000bf25270 */
[----:B-1----:R-:W-:Y:S01]  /*bed0*/  IMAD.MOV.U32 R14, RZ, RZ, R9 ;  /* 0x000000ffff0e7224 */ /* 0x002fe200078e0009 */
[----:B------:R-:W-:Y:S01]  /*bee0*/  USEL UR5, UR5, URZ, UP0 ;  /* 0x0000003f05057287 */ /* 0x000fe20008000000 */
[----:B------:R-:W-:Y:S01]  /*bef0*/  IMAD.MOV.U32 R15, RZ, RZ, R4 ;  /* 0x000000ffff0f7224 */ /* 0x000fe200078e0004 */
[----:B------:R-:W-:-:S02]  /*bf00*/  USEL UR7, URZ, 0x1, UP1 ;  /* 0x000000013f077887 */ /* 0x000fc40008800000 */
[----:B------:R-:W-:-:S04]  /*bf10*/  USEL UR6, UR6, URZ, UP1 ;  /* 0x0000003f06067287 */ /* 0x000fc80008800000 */
[----:B------:R-:W-:Y:S01]  /*bf20*/  LOP3.LUT R13, R13, UR7, RZ, 0x3c, !PT ;  /* 0x000000070d0d7c12 */ /* 0x000fe2000f8e3cff */
[----:B------:R-:W-:Y:S07]  /*bf30*/  @P2 BRA `(.L_x_46) ;  /* 0xffffffc000302947 */ /* 0x000fee000383ffff */
.L_x_35:
[----:B------:R-:W2:Y:S01]  /*bf40*/  SHFL.BFLY PT, R0, R7, 0x1, 0x1f ;  /* 0x0c201f0007007f89 */ /* 0x000ea200000e0000 */
[----:B------:R-:W-:Y:S01]  /*bf50*/  BSSY B0, `(.L_x_47) ;  /* 0x0000024000007945 */ /* 0x000fe20003800000 */
[----:B------:R-:W-:Y:S02]  /*bf60*/  IMAD.MOV.U32 R11, RZ, RZ, 0x7f800000 ;  /* 0x7f800000ff0b7424 */ /* 0x000fe400078e00ff */
[----:B------:R-:W1:Y:S01]  /*bf70*/  SHFL.BFLY PT, R3, R6, 0x1, 0x1f ;  /* 0x0c201f0006037f89 */ /* 0x000e6200000e0000 */
[----:B------:R-:W-:Y:S02]  /*bf80*/  IMAD.MOV.U32 R8, RZ, RZ, 0x3f800000 ;  /* 0x3f800000ff087424 */ /* 0x000fe400078e00ff */
[----:B------:R-:W-:Y:S02]  /*bf90*/  IMAD.MOV.U32 R2, RZ, RZ, 0x3f800000 ;  /* 0x3f800000ff027424 */ /* 0x000fe400078e00ff */
[----:B--2---:R-:W-:Y:S01]  /*bfa0*/  FADD R0, R0, R7 ;  /* 0x0000000700007221 */ /* 0x004fe20000000000 */
[----:B------:R-:W-:-:S02]  /*bfb0*/  IMAD.MOV.U32 R7, RZ, RZ, 0x7f800000 ;  /* 0x7f800000ff077424 */ /* 0x000fc400078e00ff */
[----:B-1----:R-:W-:Y:S02]  /*bfc0*/  FADD R16, R3, R6 ;  /* 0x0000000603107221 */ /* 0x002fe40000000000 */
[----:B------:R-:W1:Y:S04]  /*bfd0*/  SHFL.BFLY PT, R5, R0, 0x2, 0x1f ;  /* 0x0c401f0000057f89 */ /* 0x000e6800000e0000 */
[----:B------:R-:W2:Y:S01]  /*bfe0*/  SHFL.BFLY PT, R17, R16, 0x2, 0x1f ;  /* 0x0c401f0010117f89 */ /* 0x000ea200000e0000 */
[C---:B-1----:R-:W-:Y:S01]  /*bff0*/  FSETP.NE.AND P0, PT, R0.reuse, -R5, PT ;  /* 0x800000050000720b */ /* 0x042fe20003f05000 */
[----:B------:R-:W-:Y:S01]  /*c000*/  FADD R5, R0, R5 ;  /* 0x0000000500057221 */ /* 0x000fe20000000000 */
[----:B--2---:R-:W-:-:S11]  /*c010*/  FADD R6, R16, R17 ;  /* 0x0000001110067221 */ /* 0x004fd60000000000 */
[----:B------:R-:W-:Y:S05]  /*c020*/  @!P0 BRA `(.L_x_48) ;  /* 0x0000000000588947 */ /* 0x000fea0003800000 */
[----:B------:R-:W-:Y:S01]  /*c030*/  VIADD R0, R5, 0x1800000 ;  /* 0x0180000005007836 */ /* 0x000fe20000000000 */
[----:B------:R-:W-:Y:S04]  /*c040*/  BSSY B1, `(.L_x_49) ;  /* 0x000000d000017945 */ /* 0x000fe80003800000 */
[----:B------:R-:W-:-:S04]  /*c050*/  LOP3.LUT R0, R0, 0x7f800000, RZ, 0xc0, !PT ;  /* 0x7f80000000007812 */ /* 0x000fc800078ec0ff */
[----:B------:R-:W-:-:S13]  /*c060*/  ISETP.GT.U32.AND P0, PT, R0, 0x1ffffff, PT ;  /* 0x01ffffff0000780c */ /* 0x000fda0003f04070 */
[----:B------:R-:W-:Y:S05]  /*c070*/  @P0 BRA `(.L_x_50) ;  /* 0x0000000000140947 */ /* 0x000fea0003800000 */
[----:B------:R-:W-:Y:S01]  /*c080*/  IMAD.MOV.U32 R2, RZ, RZ, R5 ;  /* 0x000000ffff027224 */ /* 0x000fe200078e0005 */
[----:B------:R-:W-:-:S07]  /*c090*/  MOV R15, 0xc0b0 ;  /* 0x0000c0b0000f7802 */ /* 0x000fce0000000f00 */
[----:B------:R-:W-:Y:S05]  /*c0a0*/  CALL.REL.NOINC `($__internal_0_$__cuda_sm20_rcp_rn_f32_slowpath) ;  /* 0x0000003000387944 */ /* 0x000fea0003c00000 */
[----:B------:R-:W-:Y:S01]  /*c0b0*/  IMAD.MOV.U32 R2, RZ, RZ, R0 ;  /* 0x000000ffff027224 */ /* 0x000fe200078e0000 */
[----:B------:R-:W-:Y:S06]  /*c0c0*/  BRA `(.L_x_51) ;  /* 0x0000000000107947 */ /* 0x000fec0003800000 */
.L_x_50:
[----:B------:R-:W1:Y:S02]  /*c0d0*/  MUFU.RCP R2, R5 ;  /* 0x0000000500027308 */ /* 0x000e640000001000 */
[----:B-1----:R-:W-:-:S04]  /*c0e0*/  FFMA R0, R5, R2, -1 ;  /* 0xbf80000005007423 */ /* 0x002fc80000000002 */
[----:B------:R-:W-:-:S04]  /*c0f0*/  FADD.FTZ R3, -R0, -RZ ;  /* 0x800000ff00037221 */ /* 0x000fc80000010100 */
[----:B------:R-:W-:-:S07]  /*c100*/  FFMA R2, R2, R3, R2 ;  /* 0x0000000302027223 */ /* 0x000fce0000000002 */
.L_x_51:
[----:B------:R-:W-:Y:S05]  /*c110*/  BSYNC B1 ;  /* 0x0000000000017941 */ /* 0x000fea0003800000 */
.L_x_49:
[----:B------:R-:W-:Y:S01]  /*c120*/  FSETP.GEU.AND P0, PT, |R5|, 1.175494350822287508e-38, PT ;  /* 0x008000000500780b */ /* 0x000fe20003f0e200 */
[----:B------:R-:W-:-:S12]  /*c130*/  ULDC UR4, c[0x0][0x600] ;  /* 0x0001800000047ab9 */ /* 0x000fd80000000800 */
[----:B------:R-:W-:-:S04]  /*c140*/  @!P0 FMUL R5, R5, 16777216 ;  /* 0x4b80000005058820 */ /* 0x000fc80000400000 */
[----:B------:R-:W1:Y:S02]  /*c150*/  MUFU.LG2 R0, R5 ;  /* 0x0000000500007308 */ /* 0x000e640000000c00 */
[----:B-1----:R-:W-:-:S04]  /*c160*/  @!P0 FADD R0, R0, -24 ;  /* 0xc1c0000000008421 */ /* 0x002fc80000000000 */
[----:B------:R-:W-:-:S04]  /*c170*/  FMUL R7, R0, 0.69314718246459960938 ;  /* 0x3f31721800077820 */ /* 0x000fc80000400000 */
[----:B------:R-:W-:-:S07]  /*c180*/  FFMA R7, R4, UR4, R7 ;  /* 0x0000000404077c23 */ /* 0x000fce0008000007 */
.L_x_48:
[----:B------:R-:W-:Y:S05]  /*c190*/  BSYNC B0 ;  /* 0x0000000000007941 */ /* 0x000fea0003800000 */
.L_x_47:
[----:B------:R-:W-:Y:S01]  /*c1a0*/  FSETP.NE.AND P0, PT, R16, -R17, PT ;  /* 0x800000111000720b */ /* 0x000fe20003f05000 */
[----:B------:R-:W-:Y:S01]  /*c1b0*/  ULDC UR4, c[0x0][0x608] ;  /* 0x0001820000047ab9 */ /* 0x000fe20000000800 */
[----:B------:R-:W-:Y:S01]  /*c1c0*/  BSSY B0, `(.L_x_52) ;  /* 0x0000031000007945 */ /* 0x000fe20003800000 */
[----:B------:R-:W-:-:S04]  /*c1d0*/  FMUL R2, R2, UR4 ;  /* 0x0000000402027c20 */ /* 0x000fc80008400000 */
        /* <DEDUP_REMOVED lines=23> */
[----:B------:R-:W-:Y:S01]  /*c350*/  FMUL R48, R133, R2 ;  /* 0x0000000285307220 */ /* 0x000fe20000400000 */
[----:B------:R-:W-:Y:S06]  /*c360*/  @!P0 BRA `(.L_x_53) ;  /* 0x0000000000588947 */ /* 0x000fec0003800000 */
        /* <DEDUP_REMOVED lines=10> */
.L_x_55:
[----:B------:R-:W1:Y:S02]  /*c410*/  MUFU.RCP R3, R6 ;  /* 0x0000000600037308 */ /* 0x000e640000001000 */
[----:B-1----:R-:W-:-:S04]  /*c420*/  FFMA R0, R6, R3, -1 ;  /* 0xbf80000006007423 */ /* 0x002fc80000000003 */
[----:B------:R-:W-:-:S04]  /*c430*/  FADD.FTZ R0, -R0, -RZ ;  /* 0x800000ff00007221 */ /* 0x000fc80000010100 */
[----:B------:R-:W-:-:S07]  /*c440*/  FFMA R8, R3, R0, R3 ;  /* 0x0000000003087223 */ /* 0x000fce0000000003 */
.L_x_56:
[----:B------:R-:W-:Y:S05]  /*c450*/  BSYNC B1 ;  /* 0x0000000000017941 */ /* 0x000fea0003800000 */
.L_x_54:
[----:B------:R-:W-:Y:S01]  /*c460*/  FSETP.GEU.AND P0, PT, |R6|, 1.175494350822287508e-38, PT ;  /* 0x008000000600780b */ /* 0x000fe20003f0e200 */
[----:B------:R-:W-:-:S12]  /*c470*/  ULDC UR4, c[0x0][0x600] ;  /* 0x0001800000047ab9 */ /* 0x000fd80000000800 */
[----:B------:R-:W-:-:S04]  /*c480*/  @!P0 FMUL R6, R6, 16777216 ;  /* 0x4b80000006068820 */ /* 0x000fc80000400000 */
[----:B------:R-:W1:Y:S02]  /*c490*/  MUFU.LG2 R0, R6 ;  /* 0x0000000600007308 */ /* 0x000e640000000c00 */
[----:B-1----:R-:W-:-:S04]  /*c4a0*/  @!P0 FADD R0, R0, -24 ;  /* 0xc1c0000000008421 */ /* 0x002fc80000000000 */
[----:B------:R-:W-:-:S04]  /*c4b0*/  FMUL R0, R0, 0.69314718246459960938 ;  /* 0x3f31721800007820 */ /* 0x000fc80000400000 */
[----:B------:R-:W-:-:S07]  /*c4c0*/  FFMA R11, R9, UR4, R0 ;  /* 0x00000004090b7c23 */ /* 0x000fce0008000000 */
.L_x_53:
[----:B------:R-:W-:Y:S05]  /*c4d0*/  BSYNC B0 ;  /* 0x0000000000007941 */ /* 0x000fea0003800000 */
.L_x_52:
[----:B------:R-:W-:Y:S01]  /*c4e0*/  UISETP.NE.AND UP0, UPT, UR36, 0x1, UPT ;  /* 0x000000012400788c */ /* 0x000fe2000bf05270 */
[----:B------:R-:W1:Y:S03]  /*c4f0*/  S2R R17, SR_TID.X ;  /* 0x0000000000117919 */ /* 0x000e660000002100 */
[----:B------:R-:W-:-:S06]  /*c500*/  USEL UR4, URZ, 0x1, UP0 ;  /* 0x000000013f047887 */ /* 0x000fcc0008000000 */
[----:B------:R-:W-:Y:S01]  /*c510*/  IMAD.U32 R0, RZ, RZ, UR4 ;  /* 0x00000004ff007e24 */ /* 0x000fe2000f8e00ff */
[----:B------:R-:W-:Y:S02]  /*c520*/  ULDC UR4, c[0x0][0x608] ;  /* 0x0001820000047ab9 */ /* 0x000fe40000000800 */
[----:B------:R-:W-:Y:S02]  /*c530*/  FMUL R8, R8, UR4 ;  /* 0x0000000408087c20 */ /* 0x000fe40008400000 */
[----:B------:R-:W-:-:S04]  /*c540*/  SHF.L.U32 R0, R0, 0x1f, RZ ;  /* 0x0000001f00007819 */ /* 0x000fc800000006ff */
[----:B------:R-:W2:Y:S01]  /*c550*/  SYNCS.PHASECHK.TRANS64.TRYWAIT P0, [UR20+0x8], R0 ;  /* 0x00000800ff0075a7 */ /* 0x000ea20008000154 */
[C---:B-1----:R-:W-:Y:S02]  /*c560*/  LOP3.LUT P1, RZ, R17.reuse, 0x3, RZ, 0xc0, !PT ;  /* 0x0000000311ff7812 */ /* 0x042fe4000782c0ff */
[----:B------:R-:W-:Y:S01]  /*c570*/  LOP3.LUT R16, R17, 0x7f, RZ, 0xc0, !PT ;  /* 0x0000007f11107812 */ /* 0x000fe200078ec0ff */
[----:B--2---:R-:W-:Y:S10]  /*c580*/  @!P0 BRA `(.L_x_57) ;  /* 0x0000002800708947 */ /* 0x004ff40003800000 */
.L_x_109:
[----:B------:R-:W-:Y:S01]  /*c590*/  ULDC.64 UR10, c[0x0][0x208] ;  /* 0x00008200000a7ab9 */ /* 0x000fe20000000a00 */
[----:B------:R-:W-:Y:S01]  /*c5a0*/  BSSY B0, `(.L_x_58) ;  /* 0x0000019000007945 */ /* 0x000fe20003800000 */
[----:B------:R-:W-:Y:S02]  /*c5b0*/  SHF.R.U32.HI R17, RZ, 0x2, R17 ;  /* 0x00000002ff117819 */ /* 0x000fe40000011611 */
[----:B------:R-:W-:Y:S01]  /*c5c0*/  SHF.R.U32.HI R18, RZ, 0x5, R16 ;  /* 0x00000005ff127819 */ /* 0x000fe20000011610 */
[----:B------:R-:W-:Y:S06]  /*c5d0*/  @P1 BRA `(.L_x_59) ;  /* 0x0000000000541947 */ /* 0x000fec0003800000 */
[----:B------:R-:W2:Y:S01]  /*c5e0*/  S2UR UR4, SR_CTAID.Y ;  /* 0x00000000000479c3 */ /* 0x000ea20000002600 */
[----:B-1----:R-:W-:Y:S01]  /*c5f0*/  IMAD.SHL.U32 R3, R18, 0x10, RZ ;  /* 0x0000001012037824 */ /* 0x002fe200078e00ff */
[----:B------:R-:W-:Y:S01]  /*c600*/  LOP3.LUT R0, R17, 0x7, RZ, 0xc0, !PT ;  /* 0x0000000711007812 */ /* 0x000fe200078ec0ff */
[----:B------:R-:W-:Y:S01]  /*c610*/  USHF.L.U32 UR8, UR37, 0x6, URZ ;  /* 0x0000000625087899 */ /* 0x000fe2000800063f */
[----:B------:R-:W-:Y:S02]  /*c620*/  ULDC.64 UR6, c[0x0][0x688] ;  /* 0x0001a20000067ab9 */ /* 0x000fe40000000a00 */
[----:B------:R-:W-:Y:S02]  /*c630*/  LOP3.LUT R0, R3, 0xfffffff0, R0, 0xe2, !PT ;  /* 0xfffffff003007812 */ /* 0x000fe400078ee200 */
[----:B------:R-:W1:Y:S03]  /*c640*/  S2UR UR5, SR_CTAID.Z ;  /* 0x00000000000579c3 */ /* 0x000e660000002700 */
[----:B------:R-:W-:-:S04]  /*c650*/  VIADD R3, R0, UR8 ;  /* 0x0000000800037c36 */ /* 0x000fc80008000000 */
[----:B------:R-:W-:Y:S01]  /*c660*/  VIADD R2, R3, 0x8 ;  /* 0x0000000803027836 */ /* 0x000fe20000000000 */
[----:B--2---:R-:W-:-:S04]  /*c670*/  UIMAD UR4, UR4, UR6, UR8 ;  /* 0x00000006040472a4 */ /* 0x004fc8000f8e0208 */
[----:B-1----:R-:W-:-:S03]  /*c680*/  UIMAD UR4, UR5, UR7, UR4 ;  /* 0x00000007050472a4 */ /* 0x002fc6000f8e0204 */
[----:B------:R-:W-:Y:S02]  /*c690*/  ULDC UR5, c[0x0][0x288] ;  /* 0x0000a20000057ab9 */ /* 0x000fe40000000800 */
[----:B------:R-:W-:Y:S02]  /*c6a0*/  ISETP.GE.U32.AND P0, PT, R3, UR5, PT ;  /* 0x0000000503007c0c */ /* 0x000fe4000bf06070 */
[----:B------:R-:W-:Y:S02]  /*c6b0*/  IADD3 R0, P2, R0, UR4, RZ ;  /* 0x0000000400007c10 */ /* 0x000fe4000ff5e0ff */
[----:B------:R-:W-:Y:S01]  /*c6c0*/  ISETP.GE.U32.AND P1, PT, R2, UR5, PT ;  /* 0x0000000502007c0c */ /* 0x000fe2000bf26070 */
[----:B------:R-:W-:Y:S02]  /*c6d0*/  ULDC.64 UR4, c[0x0][0x680] ;  /* 0x0001a00000047ab9 */ /* 0x000fe40000000a00 */
[----:B------:R-:W-:Y:S01]  /*c6e0*/  IMAD.X R3, RZ, RZ, RZ, P2 ;  /* 0x000000ffff037224 */ /* 0x000fe200010e06ff */
[----:B------:R-:W-:-:S04]  /*c6f0*/  LEA R2, P2, R0, UR4, 0x2 ;  /* 0x0000000400027c11 */ /* 0x000fc8000f8410ff */
[----:B------:R-:W-:-:S05]  /*c700*/  LEA.HI.X R3, R0, UR5, R3, 0x2, P2 ;  /* 0x0000000500037c11 */ /* 0x000fca00090f1403 */
[----:B------:R2:W-:Y:S04]  /*c710*/  @!P0 STG.E desc[UR10][R2.64], R7 ;  /* 0x0000000702008986 */ /* 0x0005e8000c10190a */
[----:B------:R2:W-:Y:S02]  /*c720*/  @!P1 STG.E desc[UR10][R2.64+0x20], R11 ;  /* 0x0000200b02009986 */ /* 0x0005e4000c10190a */
.L_x_59:
[----:B------:R-:W-:Y:S05]  /*c730*/  BSYNC B0 ;  /* 0x0000000000007941 */ /* 0x000fea0003800000 */
.L_x_58:
[----:B------:R-:W-:Y:S01]  /*c740*/  ULDC.64 UR4, c[0x0][0x730] ;  /* 0x0001cc0000047ab9 */ /* 0x000fe20000000a00 */
[-C--:B------:R-:W-:Y:S01]  /*c750*/  FMUL R90, R90, R8.reuse ;  /* 0x000000085a5a7220 */ /* 0x080fe20000400000 */
[----:B------:R-:W-:Y:S01]  /*c760*/  ISETP.NE.U32.AND P0, PT, RZ, UR4, PT ;  /* 0x00000004ff007c0c */ /* 0x000fe2000bf05070 */
[-C--:B------:R-:W-:Y:S01]  /*c770*/  FMUL R42, R91, R8.reuse ;  /* 0x000000085b2a7220 */ /* 0x080fe20000400000 */
[-C--:B------:R-:W-:Y:S01]  /*c780*/  FMUL R94, R94, R8.reuse ;  /* 0x000000085e5e7220 */ /* 0x080fe20000400000 */
[-C--:B------:R-:W-:Y:S01]  /*c790*/  FMUL R46, R95, R8.reuse ;  /* 0x000000085f2e7220 */ /* 0x080fe20000400000 */
[----:B------:R-:W-:Y:S01]  /*c7a0*/  ISETP.NE.AND.EX P0, PT, RZ, UR5, PT, P0 ;  /* 0x00000005ff007c0c */ /* 0x000fe2000bf05300 */
        /* <DEDUP_REMOVED lines=20> */
[----:B------:R-:W-:Y:S06]  /*c8f0*/  @P0 BRA `(.L_x_60) ;  /* 0x0000000000200947 */ /* 0x000fec0003800000 */
[----:B------:R-:W-:Y:S02]  /*c900*/  ULDC.64 UR4, c[0x0][0x728] ;  /* 0x0001ca0000047ab9 */ /* 0x000fe40000000a00 */
[----:B------:R-:W-:-:S04]  /*c910*/  ISETP.NE.U32.AND P0, PT, RZ, UR4, PT ;  /* 0x00000004ff007c0c */ /* 0x000fc8000bf05070 */
[----:B------:R-:W-:-:S13]  /*c920*/  ISETP.NE.AND.EX P0, PT, RZ, UR5, PT, P0 ;  /* 0x00000005ff007c0c */ /* 0x000fda000bf05300 */
[----:B------:R-:W-:Y:S05]  /*c930*/  @!P0 BRA `(.L_x_61) ;  /* 0x00000000000c8947 */ /* 0x000fea0003800000 */
[----:B-12---:R-:W1:Y:S02]  /*c940*/  LDC.64 R2, c[0x0][0x728] ;  /* 0x0001ca00ff027b82 */ /* 0x006e640000000a00 */
[----:B-1----:R4:W5:Y:S01]  /*c950*/  LDG.E R2, desc[UR10][R2.64] ;  /* 0x0000000a02027981 */ /* 0x002962000c1e1900 */
[----:B------:R-:W-:Y:S05]  /*c960*/  BRA `(.L_x_60) ;  /* 0x0000000000047947 */ /* 0x000fea0003800000 */
.L_x_61:
[----:B--2---:R-:W3:Y:S02]  /*c970*/  LDC R2, c[0x0][0x720] ;  /* 0x0001c800ff027b82 */ /* 0x004ee40000000800 */
.L_x_60:
[----:B-1----:R-:W-:Y:S01]  /*c980*/  MOV R0, RZ ;  /* 0x000000ff00007202 */ /* 0x002fe20000000f00 */
[----:B---3-5:R-:W-:-:S03]  /*c990*/  IMAD.MOV.U32 R51, RZ, RZ, R2 ;  /* 0x000000ffff337224 */ /* 0x028fc600078e0002 */
[----:B------:R-:W-:-:S13]  /*c9a0*/  LOP3.LUT P0, RZ, R0, 0x9f, RZ, 0xc0, !PT ;  /* 0x0000009f00ff7812 */ /* 0x000fda000780c0ff */
[----:B------:R-:W-:Y:S05]  /*c9b0*/  @!P0 BRA `(.L_x_62) ;  /* 0x0000000000408947 */ /* 0x000fea0003800000 */
[----:B------:R-:W-:Y:S01]  /*c9c0*/  MOV R0, 0x0 ;  /* 0x0000000000007802 */ /* 0x000fe20000000f00 */
[----:B------:R-:W-:Y:S01]  /*c9d0*/  ULDC.64 UR4, c[0x4][0x70] ;  /* 0x01001c0000047ab9 */ /* 0x000fe20000000a00 */
[----:B------:R-:W-:Y:S01]  /*c9e0*/  ULDC.64 UR6, c[0x4][0x8] ;  /* 0x0100020000067ab9 */ /* 0x000fe20000000a00 */
[----:B------:R-:W-:Y:S01]  /*c9f0*/  IMAD.U32 R4, RZ, RZ, UR4 ;  /* 0x00000004ff047e24 */ /* 0x000fe2000f8e00ff */
[----:B--2-4-:R1:W2:Y:S01]  /*ca00*/  LDC.64 R2, c[0x4][R0] ;  /* 0x0100000000027b82 */ /* 0x0142a20000000a00 */
[----:B------:R-:W-:Y:S01]  /*ca10*/  IMAD.U32 R5, RZ, RZ, UR5 ;  /* 0x00000005ff057e24 */ /* 0x000fe2000f8e00ff */
[----:B------:R-:W-:Y:S01]  /*ca20*/  ULDC.64 UR4, c[0x4][0x78] ;  /* 0x01001e0000047ab9 */ /* 0x000fe20000000a00 */
[----:B------:R-:W-:Y:S02]  /*ca30*/  IMAD.U32 R10, RZ, RZ, UR6 ;  /* 0x00000006ff0a7e24 */ /* 0x000fe4000f8e00ff */
[----:B------:R-:W-:Y:S02]  /*ca40*/  IMAD.U32 R6, RZ, RZ, UR4 ;  /* 0x00000004ff067e24 */ /* 0x000fe4000f8e00ff */
[----:B------:R-:W-:-:S02]  /*ca50*/  IMAD.U32 R7, RZ, RZ, UR5 ;  /* 0x00000005ff077e24 */ /* 0x000fc4000f8e00ff */
[----:B------:R-:W-:Y:S02]  /*ca60*/  IMAD.U32 R11, RZ, RZ, UR7 ;  /* 0x00000007ff0b7e24 */ /* 0x000fe4000f8e00ff */
[----:B------:R-:W-:Y:S02]  /*ca70*/  IMAD.MOV.U32 R8, RZ, RZ, 0x70 ;  /* 0x00000070ff087424 */ /* 0x000fe400078e00ff */
[----:B------:R-:W-:Y:S02]  /*ca80*/  IMAD.MOV.U32 R12, RZ, RZ, 0x1 ;  /* 0x00000001ff0c7424 */ /* 0x000fe400078e00ff */
[----:B-1----:R-:W-:-:S07]  /*ca90*/  IMAD.MOV.U32 R13, RZ, RZ, RZ ;  /* 0x000000ffff0d7224 */ /* 0x002fce00078e00ff */
[----:B------:R-:W-:-:S07]  /*caa0*/  LEPC R20, `(.L_x_62) ;  /* 0x000000001014794e */ /* 0x000fce0000000000 */
[----:B--2---:R-:W-:Y:S05]  /*cab0*/  CALL.ABS.NOINC R2 ;  /* 0x0000000002007343 */ /* 0x004fea0003c00000 */
.L_x_62:
[----:B------:R-:W-:Y:S02]  /*cac0*/  IMAD.U32 R19, RZ, RZ, UR38 ;  /* 0x00000026ff137e24 */ /* 0x000fe4000f8e00ff */
[----:B------:R-:W-:-:S04]  /*cad0*/  IMAD.U32 R0, RZ, RZ, UR36 ;  /* 0x00000024ff007e24 */ /* 0x000fc8000f8e00ff */
[----:B------:R-:W-:-:S04]  /*cae0*/  IMAD R19, R0, 0x1100, R19 ;  /* 0x0000110000137824 */ /* 0x000fc800078e0213 */
[----:B------:R-:W-:-:S05]  /*caf0*/  VIADD R0, R19, 0xffffef00 ;  /* 0xffffef0013007836 */ /* 0x000fca0000000000 */
        /* <DEDUP_REMOVED lines=18> */
.L_x_63:
[----:B------:R-:W1:Y:S01]  /*cc20*/  S2R R5, SR_TID.X ;  /* 0x0000000000057919 */ /* 0x000e620000002100 */
[----:B------:R-:W-:Y:S01]  /*cc30*/  ULDC.64 UR4, c[0x0][0x730] ;  /* 0x0001cc0000047ab9 */ /* 0x000fe20000000a00 */
[----:B------:R-:W-:Y:S01]  /*cc40*/  IMAD.SHL.U32 R17, R17, 0x20, RZ ;  /* 0x0000002011117824 */ /* 0x000fe200078e00ff */
[----:B------:R-:W-:Y:S01]  /*cc50*/  ISETP.NE.U32.AND P0, PT, RZ, UR4, PT ;  /* 0x00000004ff007c0c */ /* 0x000fe2000bf05070 */
[----:B------:R-:W-:-:S03]  /*cc60*/  VIADD R16, R16, 0x1f ;  /* 0x0000001f10107836 */ /* 0x000fc60000000000 */
[----:B------:R-:W-:Y:S02]  /*cc70*/  ISETP.NE.AND.EX P0, PT, RZ, UR5, PT, P0 ;  /* 0x00000005ff007c0c */ /* 0x000fe4000bf05300 */
[----:B------:R-:W-:-:S11]  /*cc80*/  ISETP.GT.U32.AND P1, PT, R16, 0x3e, PT ;  /* 0x0000003e1000780c */ /* 0x000fd60003f24070 */
[----:B------:R-:W3:Y:S01]  /*cc90*/  @P0 LDC R51, c[0x0][0x720] ;  /* 0x0001c800ff330b82 */ /* 0x000ee20000000800 */
[C---:B-1----:R-:W-:Y:S02]  /*cca0*/  IMAD.SHL.U32 R0, R5.reuse, 0x2, RZ ;  /* 0x0000000205007824 */ /* 0x042fe400078e00ff */
[----:B--2---:R-:W-:-:S03]  /*ccb0*/  IMAD.SHL.U32 R2, R5, 0x8, RZ ;  /* 0x0000000805027824 */ /* 0x004fc600078e00ff */
[----:B----4-:R-:W-:Y:S02]  /*ccc0*/  LOP3.LUT R3, R0, 0x6, RZ, 0xc0, !PT ;  /* 0x0000000600037812 */ /* 0x010fe400078ec0ff */
[----:B------:R-:W-:Y:S02]  /*ccd0*/  LOP3.LUT R2, R2, 0x80, RZ, 0xc0, !PT ;  /* 0x0000008002027812 */ /* 0x000fe400078ec0ff */
[----:B------:R-:W-:Y:S01]  /*cce0*/  SHF.R.U32.HI R0, RZ, 0x4, R5 ;  /* 0x00000004ff007819 */ /* 0x000fe20000011605 */
[----:B------:R-:W-:Y:S01]  /*ccf0*/  IMAD R3, R18, 0x200, R3 ;  /* 0x0000020012037824 */ /* 0x000fe200078e0203 */
[----:B------:R-:W-:Y:S01]  /*cd00*/  LOP3.LUT R4, R2, 0x10, R5, 0xf8, !PT ;  /* 0x0000001002047812 */ /* 0x000fe200078ef805 */
[-C--:B---3--:R-:W-:Y:S01]  /*cd10*/  FMUL R7, R24, R51.reuse ;  /* 0x0000003318077220 */ /* 0x088fe20000400000 */
[----:B------:R-:W-:Y:S01]  /*cd20*/  LOP3.LUT R2, R17, 0x60, RZ, 0xc0, !PT ;  /* 0x0000006011027812 */ /* 0x000fe200078ec0ff */
[-C--:B------:R-:W-:Y:S01]  /*cd30*/  FMUL R24, R32, R51.reuse ;  /* 0x0000003320187220 */ /* 0x080fe20000400000 */
[----:B------:R-:W-:Y:S01]  /*cd40*/  LOP3.LUT P0, RZ, R0, 0x1, RZ, 0xc0, !PT ;  /* 0x0000000100ff7812 */ /* 0x000fe2000780c0ff */
[----:B------:R-:W-:Y:S01]  /*cd50*/  FMUL R15, R28, R51 ;  /* 0x000000331c0f7220 */ /* 0x000fe20000400000 */
[----:B------:R-:W-:Y:S01]  /*cd60*/  IADD3 R2, R4, R3, R2 ;  /* 0x0000000304027210 */ /* 0x000fe20007ffe002 */
[-C--:B------:R-:W-:Y:S01]  /*cd70*/  FMUL R32, R36, R51.reuse ;  /* 0x0000003324207220 */ /* 0x080fe20000400000 */
[-C--:B------:R-:W-:Y:S01]  /*cd80*/  FMUL R3, R22, R51.reuse ;  /* 0x0000003316037220 */ /* 0x080fe20000400000 */
[-C--:B------:R-:W-:Y:S01]  /*cd90*/  FMUL R5, R42, R51.reuse ;  /* 0x000000332a057220 */ /* 0x080fe20000400000 */
[----:B------:R-:W-:Y:S01]  /*cda0*/  FMUL R9, R46, R51 ;  /* 0x000000332e097220 */ /* 0x000fe20000400000 */
[----:B------:R-:W-:-:S02]  /*cdb0*/  IMAD.IADD R50, R19, 0x1, R2 ;  /* 0x0000000113327824 */ /* 0x000fc400078e0202 */
[-C--:B------:R-:W-:Y:S01]  /*cdc0*/  FMUL R11, R26, R51.reuse ;  /* 0x000000331a0b7220 */ /* 0x080fe20000400000 */
[-C--:B------:R-:W-:Y:S01]  /*cdd0*/  FMUL R20, R30, R51.reuse ;  /* 0x000000331e147220 */ /* 0x080fe20000400000 */
[-C--:B------:R-:W-:Y:S01]  /*cde0*/  FMUL R28, R34, R51.reuse ;  /* 0x00000033221c7220 */ /* 0x080fe20000400000 */
[----:B------:R-:W-:Y:S02]  /*cdf0*/  VIADD R2, R50, 0xffffef00 ;  /* 0xffffef0032027836 */ /* 0x000fe40000000000 */
[-C--:B------:R-:W-:Y:S01]  /*ce00*/  FMUL R36, R38, R51.reuse ;  /* 0x0000003326247220 */ /* 0x080fe20000400000 */
[----:B------:R-:W-:Y:S02]  /*ce10*/  VIADD R18, R50, 0xffffef10 ;  /* 0xffffef1032127836 */ /* 0x000fe40000000000 */
[-C--:B------:R-:W-:Y:S01]  /*ce20*/  FMUL R0, R88, R51.reuse ;  /* 0x0000003358007220 */ /* 0x080fe20000400000 */
[----:B------:R-:W-:Y:S02]  /*ce30*/  @P0 VIADD R18, R2, 0xfffffff0 ;  /* 0xfffffff002120836 */ /* 0x000fe40000000000 */
        /* <DEDUP_REMOVED lines=36> */
[----:B------:R-:W-:-:S02]  /*d080*/  F2FP.SATFINITE.E4M3.F32.PACK_AB_MERGE_C R3, R3, R0, RZ ;  /* 0x000000000303723e */ /* 0x000fc400048070ff */
[----:B------:R-:W-:Y:S02]  /*d090*/  F2FP.SATFINITE.E4M3.F32.PACK_AB_MERGE_C R5, R5, R2, RZ ;  /* 0x000000020505723e */ /* 0x000fe400048070ff */
[----:B------:R-:W-:Y:S02]  /*d0a0*/  F2FP.SATFINITE.E4M3.F32.PACK_AB_MERGE_C R7, R7, R4, RZ ;  /* 0x000000040707723e */ /* 0x000fe400048070ff */
[----:B------:R-:W-:Y:S02]  /*d0b0*/  F2FP.SATFINITE.E4M3.F32.PACK_AB_MERGE_C R9, R9, R6, RZ ;  /* 0x000000060909723e */ /* 0x000fe400048070ff */
[----:B------:R-:W-:Y:S02]  /*d0c0*/  F2FP.SATFINITE.E4M3.F32.PACK_AB_MERGE_C R11, R11, R8, RZ ;  /* 0x000000080b0b723e */ /* 0x000fe400048070ff */
[----:B------:R-:W-:Y:S02]  /*d0d0*/  F2FP.SATFINITE.E4M3.F32.PACK_AB_MERGE_C R13, R13, R10, RZ ;  /* 0x0000000a0d0d723e */ /* 0x000fe400048070ff */
        /* <DEDUP_REMOVED lines=17> */
[----:B------:R-:W-:Y:S01]  /*d1f0*/  F2FP.SATFINITE.E4M3.F32.PACK_AB_MERGE_C R49, R46, R49, RZ ;  /* 0x000000312e31723e */ /* 0x000fe200048070ff */
[----:B------:R-:W-:Y:S06]  /*d200*/  @P1 BRA `(.L_x_64) ;  /* 0x0000000000041947 */ /* 0x000fec0003800000 */
[----:B------:R-:W-:-:S04]  /*d210*/  DEPBAR.LE SB0, 0x1 ;  /* 0x000080400000791a */ /* 0x000fc80000000000 */
.L_x_64:
[----:B------:R-:W-:Y:S05]  /*d220*/  WARPSYNC.ALL ;  /* 0x0000000000007948 */ /* 0x000fea0003800000 */
[----:B------:R-:W-:Y:S06]  /*d230*/  BAR.SYNC.DEFER_BLOCKING 0x1, 0x80 ;  /* 0x0042000000007b1d */ /* 0x000fec0000010000 */
[----:B------:R-:W-:Y:S01]  /*d240*/  BSSY B0, `(.L_x_65) ;  /* 0x000001d000007945 */ /* 0x000fe20003800000 */
[----:B------:R1:W-:Y:S04]  /*d250*/  STS.U16 [R50+-0x1100], R3 ;  /* 0xffef000332007388 */ /* 0x0003e80000000400 */
[----:B------:R1:W-:Y:S04]  /*d260*/  STS.U16 [R50+-0x1000], R5 ;  /* 0xfff0000532007388 */ /* 0x0003e80000000400 */
[----:B------:R1:W-:Y:S04]  /*d270*/  STS.U16 [R50+-0x10f8], R7 ;  /* 0xffef080732007388 */ /* 0x0003e80000000400 */
[----:B------:R1:W-:Y:S04]  /*d280*/  STS.U16 [R50+-0xff8], R9 ;  /* 0xfff0080932007388 */ /* 0x0003e80000000400 */
[----:B------:R1:W-:Y:S04]  /*d290*/  STS.U16 [R18], R11 ;  /* 0x0000000b12007388 */ /* 0x0003e80000000400 */
[----:B------:R1:W-:Y:S04]  /*d2a0*/  STS.U16 [R18+0x100], R13 ;  /* 0x0001000d12007388 */ /* 0x0003e80000000400 */
[----:B------:R1:W-:Y:S04]  /*d2b0*/  STS.U16 [R18+0x8], R15 ;  /* 0x0000080f12007388 */ /* 0x0003e80000000400 */
[----:B------:R1:W-:Y:S01]  /*d2c0*/  STS.U16 [R18+0x108], R17 ;  /* 0x0001081112007388 */ /* 0x0003e20000000400 */
[----:B------:R-:W-:Y:S01]  /*d2d0*/  @!PT LDS RZ, [RZ] ;  /* 0x00000000fffff984 */ /* 0x000fe20000000800 */
[----:B------:R-:W-:Y:S01]  /*d2e0*/  @!PT LDS RZ, [RZ] ;  /* 0x00000000fffff984 */ /* 0x000fe20000000800 */
[----:B------:R-:W-:Y:S01]  /*d2f0*/  @!PT LDS RZ, [RZ] ;  /* 0x00000000fffff984 */ /* 0x000fe20000000800 */
[----:B------:R-:W-:Y:S01]  /*d300*/  @!PT LDS RZ, [RZ] ;  /* 0x00000000fffff984 */ /* 0x000fe20000000800 */
[----:B------:R2:W-:Y:S06]  /*d310*/  MEMBAR.ALL.CTA ;  /* 0x0000000000007992 */ /* 0x0005ec0000008000 */
[----:B--2---:R-:W2:Y:S02]  /*d320*/  FENCE.VIEW.ASYNC.S ;  /* 0x00000000000073c6 */ /* 0x004ea40000000000 */
[----:B--2---:R-:W-:Y:S06]  /*d330*/  BAR.SYNC.DEFER_BLOCKING 0x1, 0x80 ;  /* 0x0042000000007b1d */ /* 0x004fec0000010000 */
[----:B-1----:R-:W-:Y:S05]  /*d340*/  @P1 BRA `(.L_x_66) ;  /* 0x0000000000301947 */ /* 0x002fea0003800000 */
[----:B------:R-:W-:Y:S01]  /*d350*/  S2UR UR12, SR_CTAID.Z ;  /* 0x00000000000c79c3 */ /* 0x000fe20000002700 */
[----:B------:R-:W-:Y:S01]  /*d360*/  R2UR UR8, R19 ;  /* 0x00000000130872ca */ /* 0x000fe200000e0000 */
[----:B------:R-:W-:Y:S01]  /*d370*/  ULDC.64 UR4, c[0x0][0x198] ;  /* 0x0000660000047ab9 */ /* 0x000fe20000000a00 */
[----:B------:R-:W-:Y:S02]  /*d380*/  USHF.L.U32 UR10, UR37, 0x6, URZ ;  /* 0x00000006250a7899 */ /* 0x000fe4000800063f */
[----:B------:R-:W-:Y:S01]  /*d390*/  UIADD3 UR4, UP0, UR4, 0x670, URZ ;  /* 0x0000067004047890 */ /* 0x000fe2000ff1e03f */
[----:B------:R-:W-:Y:S02]  /*d3a0*/  UMOV UR9, URZ ;  /* 0x0000003f00097c82 */ /* 0x000fe40008000000 */
[----:B------:R-:W1:Y:S01]  /*d3b0*/  S2UR UR11, SR_CTAID.Y ;  /* 0x00000000000b79c3 */ /* 0x000e620000002600 */
[----:B------:R-:W-:-:S05]  /*d3c0*/  UIADD3.X UR5, URZ, UR5, URZ, UP0, !UPT ;  /* 0x000000053f057290 */ /* 0x000fca00087fe43f */
[----:B------:R-:W-:-:S09]  /*d3d0*/  UIADD3 UR8, UR8, -0x1100, URZ ;  /* 0xffffef0008087890 */ /* 0x000fd2000fffe03f */
[----:B-1----:R1:W-:Y:S01]  /*d3e0*/  UTMASTG.4D [UR8], [UR4] ;  /* 0x00000008040073b5 */ /* 0x0023e20008018000 */
[----:B------:R0:W-:Y:S01]  /*d3f0*/  UTMACMDFLUSH ;  /* 0x00000000000079b7 */ /* 0x0001e20000000000 */
[----:B-1----:R-:W-:-:S04]  /*d400*/  DEPBAR.LE SB0, 0x1 ;  /* 0x000080400000791a */ /* 0x002fc80000000000 */
.L_x_66:
[----:B------:R-:W-:Y:S05]  /*d410*/  BSYNC B0 ;  /* 0x0000000000007941 */ /* 0x000fea0003800000 */
.L_x_65:
[----:B------:R-:W-:Y:S06]  /*d420*/  BAR.SYNC.DEFER_BLOCKING 0x1, 0x80 ;  /* 0x0042000000007b1d */ /* 0x000fec0000010000 */
[----:B------:R-:W-:Y:S01]  /*d430*/  BSSY B0, `(.L_x_67) ;  /* 0x000001d000007945 */ /* 0x000fe20003800000 */
[----:B------:R1:W-:Y:S04]  /*d440*/  STS.U16 [R50+-0x900], R23 ;  /* 0xfff7001732007388 */ /* 0x0003e80000000400 */
[----:B------:R1:W-:Y:S04]  /*d450*/  STS.U16 [R50+-0x800], R21 ;  /* 0xfff8001532007388 */ /* 0x0003e80000000400 */
[----:B------:R1:W-:Y:S04]  /*d460*/  STS.U16 [R50+-0x8f8], R27 ;  /* 0xfff7081b32007388 */ /* 0x0003e80000000400 */
[----:B------:R1:W-:Y:S04]  /*d470*/  STS.U16 [R50+-0x7f8], R25 ;  /* 0xfff8081932007388 */ /* 0x0003e80000000400 */
[----:B------:R1:W-:Y:S04]  /*d480*/  STS.U16 [R18+0x800], R31 ;  /* 0x0008001f12007388 */ /* 0x0003e80000000400 */
        /* <DEDUP_REMOVED lines=16> */
[----:B------:R-:W-:Y:S02]  /*d590*/  UMOV UR9, 0x20 ;  /* 0x0000002000097882 */ /* 0x000fe40000000000 */
[----:B------:R-:W1:Y:S01]  /*d5a0*/  S2UR UR11, SR_CTAID.Y ;  /* 0x00000000000b79c3 */ /* 0x000e620000002600 */
[----:B------:R-:W-:-:S05]  /*d5b0*/  UIADD3.X UR5, URZ, UR5, URZ, UP0, !UPT ;  /* 0x000000053f057290 */ /* 0x000fca00087fe43f */
[----:B------:R-:W-:-:S09]  /*d5c0*/  UIADD3 UR8, UR8, -0x900, URZ ;  /* 0xfffff70008087890 */ /* 0x000fd2000fffe03f */
[----:B-1----:R1:W-:Y:S01]  /*d5d0*/  UTMASTG.4D [UR8], [UR4] ;  /* 0x00000008040073b5 */ /* 0x0023e20008018000 */
[----:B------:R0:W-:Y:S01]  /*d5e0*/  UTMACMDFLUSH ;  /* 0x00000000000079b7 */ /* 0x0001e20000000000 */
[----:B-1----:R-:W-:-:S04]  /*d5f0*/  DEPBAR.LE SB0, 0x1 ;  /* 0x000080400000791a */ /* 0x002fc80000000000 */
.L_x_68:
[----:B------:R-:W-:Y:S05]  /*d600*/  BSYNC B0 ;  /* 0x0000000000007941 */ /* 0x000fea0003800000 */
.L_x_67:
        /* <DEDUP_REMOVED lines=27> */
[----:B-1----:R1:W-:Y:S02]  /*d7c0*/  UTMASTG.4D [UR8], [UR4] ;  /* 0x00000008040073b5 */ /* 0x0023e40008018000 */
[----:B-1----:R0:W-:Y:S02]  /*d7d0*/  UTMACMDFLUSH ;  /* 0x00000000000079b7 */ /* 0x0021e40000000000 */
.L_x_70:
[----:B------:R-:W-:Y:S05]  /*d7e0*/  BSYNC B0 ;  /* 0x0000000000007941 */ /* 0x000fea0003800000 */
.L_x_69:
[----:B------:R-:W-:Y:S01]  /*d7f0*/  UIADD3 UR36, UR36, -0x1, URZ ;  /* 0xffffffff24247890 */ /* 0x000fe2000fffe03f */
[----:B------:R-:W-:-:S04]  /*d800*/  DEPBAR.LE SB0, 0x0 ;  /* 0x000080000000791a */ /* 0x000fc80000000000 */
[----:B------:R-:W-:-:S04]  /*d810*/  USHF.L.U32 UR4, UR36, 0x3, URZ ;  /* 0x0000000324047899 */ /* 0x000fc8000800063f */
[----:B------:R-:W-:-:S04]  /*d820*/  ULOP3.LUT UR4, UR4, 0x8, URZ, 0xe2, !UPT ;  /* 0x0000000804047892 */ /* 0x000fc8000f8ee23f */
[----:B------:R-:W-:-:S06]  /*d830*/  ULOP3.LUT UR4, UR4, 0x18, URZ, 0x3c, !UPT ;  /* 0x0000001804047892 */ /* 0x000fcc000f8e3c3f */
[----:B------:R-:W-:-:S04]  /*d840*/  IMAD.U32 R0, RZ, RZ, UR4 ;  /* 0x00000004ff007e24 */ /* 0x000fc8000f8e00ff */
[----:B------:R-:W-:Y:S01]  /*d850*/  SYNCS.ARRIVE.TRANS64.A1T0 RZ, [R0+UR38+0x12090], RZ ;  /* 0x012090ff00ff79a7 */ /* 0x000fe20008100026 */
[----:B------:R-:W-:Y:S05]  /*d860*/  EXIT ;  /* 0x000000000000794d */ /* 0x000fea0003800000 */
.L_x_6:
[----:B------:R-:W-:-:S08]  /*d870*/  UISETP.NE.AND UP0, UPT, UR4, 0x1, UPT ;  /* 0x000000010400788c */ /* 0x000fd0000bf05270 */
[----:B------:R-:W1:-:S00]  /*d880*/  USETMAXREG.DEALLOC.CTAPOOL 0x18 ;  /* 0x00000018000079c8 */ /* 0x000e4000080e0500 */
[----:B------:R-:W-:-:S13]  /*d890*/  PLOP3.LUT P0, PT, PT, PT, UP0, 0x80, 0x0 ;  /* 0x000000000000781c */ /* 0x000fda0003f0f008 */
[----:B------:R-:W-:Y:S05]  /*d8a0*/  @P0 EXIT ;  /* 0x000000000000094d */ /* 0x000fea0003800000 */
[----:B------:R-:W2:Y:S01]  /*d8b0*/  S2UR UR11, SR_CTAID.X ;  /* 0x00000000000b79c3 */ /* 0x000ea20000002500 */
[----:B------:R-:W-:Y:S01]  /*d8c0*/  ULDC UR4, c[0x0][0x28c] ;  /* 0x0000a30000047ab9 */ /* 0x000fe20000000800 */
[----:B------:R-:W-:Y:S01]  /*d8d0*/  ELECT P3, URZ, PT ;  /* 0x00000000003f782f */ /* 0x000fe20003860000 */
[----:B------:R-:W-:Y:S01]  /*d8e0*/  BSSY B0, `(.L_x_71) ;  /* 0x000003c000007945 */ /* 0x000fe20003800000 */
[----:B------:R-:W-:Y:S01]  /*d8f0*/  UIADD3 UR6, UR4, 0x7f, URZ ;  /* 0x0000007f04067890 */ /* 0x000fe2000fffe03f */
[----:B-1----:R-:W-:Y:S01]  /*d900*/  CS2R R2, SRZ ;  /* 0x0000000000027805 */ /* 0x002fe2000001ff00 */
[----:B------:R-:W-:Y:S02]  /*d910*/  IMAD.MOV.U32 R7, RZ, RZ, RZ ;  /* 0x000000ffff077224 */ /* 0x000fe400078e00ff */
[----:B------:R-:W-:Y:S01]  /*d920*/  USHF.R.S32.HI UR7, URZ, 0x1f, UR6 ;  /* 0x0000001f3f077899 */ /* 0x000fe20008011406 */
[----:B------:R-:W1:Y:S03]  /*d930*/  S2UR UR20, SR_CTAID.Y ;  /* 0x00000000001479c3 */ /* 0x000e660000002600 */
[----:B------:R-:W-:-:S04]  /*d940*/  ULEA.HI UR7, UR7, UR6, URZ, 0x7 ;  /* 0x0000000607077291 */ /* 0x000fc8000f8f383f */
[----:B------:R-:W-:Y:S01]  /*d950*/  USHF.R.S32.HI UR7, URZ, 0x7, UR7 ;  /* 0x000000073f077899 */ /* 0x000fe20008011407 */
[----:B------:R-:W3:Y:S01]  /*d960*/  S2UR UR21, SR_CTAID.Z ;  /* 0x00000000001579c3 */ /* 0x000ee20000002700 */
[----:B--2---:R-:W-:-:S04]  /*d970*/  USHF.L.U32 UR11, UR11, 0x7, URZ ;  /* 0x000000070b0b7899 */ /* 0x004fc8000800063f */
[----:B------:R-:W-:-:S04]  /*d980*/  UIADD3 UR4, UR11, 0xff, URZ ;  /* 0x000000ff0b047890 */ /* 0x000fc8000fffe03f */
[----:B------:R-:W-:-:S04]  /*d990*/  USHF.R.U32.HI UR4, URZ, 0x7, UR4 ;  /* 0x000000073f047899 */ /* 0x000fc80008011604 */
[----:B------:R-:W-:-:S04]  /*d9a0*/  UISETP.LT.AND UP0, UPT, UR4, UR7, UPT ;  /* 0x000000070400728c */ /* 0x000fc8000bf01270 */
[----:B------:R-:W-:Y:S01]  /*d9b0*/  USEL UR4, UR4, UR7, UP0 ;  /* 0x0000000704047287 */ /* 0x000fe20008000000 */
[----:B-1-3--:R-:W-:Y:S11]  /*d9c0*/  @!P3 BRA `(.L_x_72) ;  /* 0x0000000000b4b947 */ /* 0x00aff60003800000 */
[----:B------:R-:W1:Y:S01]  /*d9d0*/  S2R R4, SR_CgaCtaId ;  /* 0x0000000000047919 */ /* 0x000e620000008800 */
[----:B------:R-:W-:Y:S01]  /*d9e0*/  MOV R3, 0x400 ;  /* 0x0000040000037802 */ /* 0x000fe20000000f00 */
[----:B------:R-:W-:-:S03]  /*d9f0*/  IMAD.MOV.U32 R5, RZ, RZ, 0x1 ;  /* 0x00000001ff057424 */ /* 0x000fc600078e00ff */
[----:B-1----:R-:W-:Y:S02]  /*da00*/  LEA R4, R4, R3, 0x18 ;  /* 0x0000000304047211 */ /* 0x002fe400078ec0ff */
[----:B------:R-:W-:-:S04]  /*da10*/  SHF.L.U32 R3, R5, 0x1f, RZ ;  /* 0x0000001f05037819 */ /* 0x000fc800000006ff */
[----:B------:R-:W1:Y:S02]  /*da20*/  SYNCS.PHASECHK.TRANS64.TRYWAIT P0, [R4+URZ+0x12060], R3 ;  /* 0x01206003040075a7 */ /* 0x000e64000800017f */
[----:B-1----:R-:W-:Y:S05]  /*da30*/  @!P0 BRA `(.L_x_73) ;  /* 0x00000014005c8947 */ /* 0x002fea0003800000 */
.L_x_110:
[----:B------:R-:W-:Y:S01]  /*da40*/  ULOP3.LUT UR6, UR5, 0x2, URZ, 0xfc, !UPT ;  /* 0x0000000205067892 */ /* 0x000fe2000f8efc3f */
[----:B-1----:R-:W-:-:S03]  /*da50*/  @P2 IMAD.MOV.U32 R3, RZ, RZ, 0x1800 ;  /* 0x00001800ff032424 */ /* 0x002fc600078e00ff */
[----:B------:R-:W-:Y:S01]  /*da60*/  UPRMT UR6, UR6, 0x9910, URZ ;  /* 0x0000991006067896 */ /* 0x000fe2000800003f */
[----:B------:R1:W-:Y:S03]  /*da70*/  @P2 SYNCS.ARRIVE.TRANS64 RZ, [R4+URZ+0x12050], R3 ;  /* 0x0120500304ff29a7 */ /* 0x0003e6000800003f */
[----:B------:R-:W-:-:S06]  /*da80*/  UISETP.NE.AND UP0, UPT, UR6, 0x2, UPT ;  /* 0x000000020600788c */ /* 0x000fcc000bf05270 */
[----:B------:R-:W-:-:S13]  /*da90*/  PLOP3.LUT P0, PT, PT, PT, UP0, 0x80, 0x0 ;  /* 0x000000000000781c */ /* 0x000fda0003f0f008 */
[----:B-1----:R-:W-:Y:S05]  /*daa0*/  @P0 BRA `(.L_x_74) ;  /* 0x0000000000040947 */ /* 0x002fea0003800000 */
[----:B------:R-:W-:Y:S01]  /*dab0*/  BPT.TRAP 0x1 ;  /* 0x000000040000795c */ /* 0x000fe20000300000 */
.L_x_74:
[----:B------:R-:W-:-:S04]  /*dac0*/  LOP3.LUT P0, RZ, R0, 0x1f, RZ, 0xc0, !PT ;  /* 0x0000001f00ff7812 */ /* 0x000fc8000780c0ff */
[----:B------:R-:W-:-:S13]  /*dad0*/  PLOP3.LUT P0, PT, P0, P2, PT, 0x2a, 0x0 ;  /* 0x000000000000781c */ /* 0x000fda0000704572 */
[----:B------:R-:W-:Y:S05]  /*dae0*/  @P0 BRA `(.L_x_75) ;  /* 0x0000000000040947 */ /* 0x000fea0003800000 */
[----:B------:R-:W-:Y:S01]  /*daf0*/  BPT.TRAP 0x1 ;  /* 0x000000040000795c */ /* 0x000fe20000300000 */
.L_x_75:
[----:B------:R-:W-:Y:S01]  /*db00*/  R2UR UR8, R4 ;  /* 0x00000000040872ca */ /* 0x000fe200000e0000 */
[----:B------:R-:W-:Y:S01]  /*db10*/  ULDC.64 UR6, c[0x0][0x198] ;  /* 0x0000660000067ab9 */ /* 0x000fe20000000a00 */
[----:B------:R-:W-:Y:S01]  /*db20*/  UMOV UR14, 0x0 ;  /* 0x00000000000e7882 */ /* 0x000fe20000000000 */
[----:B------:R-:W-:Y:S01]  /*db30*/  UIADD3 UR6, UP0, UR6, 0xf0, URZ ;  /* 0x000000f006067890 */ /* 0x000fe2000ff1e03f */
[----:B------:R-:W-:Y:S01]  /*db40*/  IMAD.MOV.U32 R7, RZ, RZ, 0x40 ;  /* 0x00000040ff077424 */ /* 0x000fe200078e00ff */
[----:B------:R-:W-:Y:S01]  /*db50*/  UMOV UR15, 0x10000000 ;  /* 0x10000000000f7882 */ /* 0x000fe20000000000 */
[----:B------:R-:W-:Y:S01]  /*db60*/  UMOV UR10, URZ ;  /* 0x0000003f000a7c82 */ /* 0x000fe20008000000 */
[----:B------:R-:W-:Y:S01]  /*db70*/  UIADD3.X UR7, URZ, UR7, URZ, UP0, !UPT ;  /* 0x000000073f077290 */ /* 0x000fe200087fe43f */
[----:B------:R-:W-:Y:S01]  /*db80*/  IMAD.MOV.U32 R3, RZ, RZ, 0x1 ;  /* 0x00000001ff037424 */ /* 0x000fe200078e00ff */
[----:B------:R-:W-:Y:S01]  /*db90*/  UMOV UR12, UR20 ;  /* 0x00000014000c7c82 */ /* 0x000fe20008000000 */
[----:B------:R-:W-:Y:S01]  /*dba0*/  UMOV UR13, UR21 ;  /* 0x00000015000d7c82 */ /* 0x000fe20008000000 */
[----:B------:R-:W-:Y:S01]  /*dbb0*/  UMOV UR26, 0x20 ;  /* 0x00000020001a7882 */ /* 0x000fe20000000000 */
[----:B------:R-:W-:Y:S01]  /*dbc0*/  UMOV UR27, UR11 ;  /* 0x0000000b001b7c82 */ /* 0x000fe20008000000 */
[----:B------:R-:W-:-:S02]  /*dbd0*/  UIADD3 UR9, UR8, 0x12050, URZ ;  /* 0x0001205008097890 */ /* 0x000fc4000fffe03f */
[----:B------:R-:W-:Y:S02]  /*dbe0*/  UIADD3 UR24, UR8, 0x800, URZ ;  /* 0x0000080008187890 */ /* 0x000fe4000fffe03f */
[----:B------:R-:W-:Y:S01]  /*dbf0*/  UIADD3 UR16, UR8, 0x1000, URZ ;  /* 0x0000100008107890 */ /* 0x000fe2000fffe03f */
[----:B------:R-:W-:Y:S01]  /*dc00*/  UMOV UR28, UR20 ;  /* 0x00000014001c7c82 */ /* 0x000fe20008000000 */
[----:B------:R-:W-:Y:S01]  /*dc10*/  UMOV UR29, UR21 ;  /* 0x00000015001d7c82 */ /* 0x000fe20008000000 */
[----:B------:R-:W-:Y:S01]  /*dc20*/  UMOV UR25, UR9 ;  /* 0x0000000900197c82 */ /* 0x000fe20008000000 */
[----:B------:R-:W-:Y:S01]  /*dc30*/  UMOV UR18, 0x40 ;  /* 0x0000004000127882 */ /* 0x000fe20000000000 */
[----:B------:R-:W-:Y:S01]  /*dc40*/  UMOV UR19, UR11 ;  /* 0x0000000b00137c82 */ /* 0x000fe20008000000 */
[----:B------:R-:W-:Y:S01]  /*dc50*/  UMOV UR17, UR9 ;  /* 0x0000000900117c82 */ /* 0x000fe20008000000 */
[----:B------:R1:W-:Y:S01]  /*dc60*/  UTMALDG.4D [UR8], [UR6], desc[UR14] ;  /* 0x00000e08060075b4 */ /* 0x0003e20008019000 */
[----:B------:R1:W-:Y:S01]  /*dc70*/  UTMALDG.4D [UR24], [UR6], desc[UR14] ;  /* 0x00000e18060075b4 */ /* 0x0003e20008019000 */
[----:B------:R1:W-:Y:S02]  /*dc80*/  UTMALDG.4D [UR16], [UR6], desc[UR14] ;  /* 0x00000e10060075b4 */ /* 0x0003e40008019000 */
[----:B-1----:R-:W-:Y:S01]  /*dc90*/  NOP ;  /* 0x0000000000007918 */ /* 0x002fe20000000000 */
.L_x_72:
[----:B------:R-:W-:Y:S05]  /*dca0*/  BSYNC B0 ;  /* 0x0000000000007941 */ /* 0x000fea0003800000 */
.L_x_71:
[----:B------:R-:W-:Y:S01]  /*dcb0*/  ISETP.LT.AND P4, PT, RZ, UR4, P3 ;  /* 0x00000004ff007c0c */ /* 0x000fe20009f81270 */
[----:B------:R-:W-:-:S12]  /*dcc0*/  BSSY B0, `(.L_x_76) ;  /* 0x0000030000007945 */ /* 0x000fd80003800000 */
[----:B------:R-:W-:Y:S05]  /*dcd0*/  @!P4 BRA `(.L_x_77) ;  /* 0x0000000000b8c947 */ /* 0x000fea0003800000 */
[----:B------:R-:W1:Y:S01]  /*dce0*/  S2R R5, SR_CgaCtaId ;  /* 0x0000000000057919 */ /* 0x000e620000008800 */
[----:B------:R-:W-:-:S04]  /*dcf0*/  MOV R2, 0x400 ;  /* 0x0000040000027802 */ /* 0x000fc80000000f00 */
[----:B-1----:R-:W-:Y:S01]  /*dd00*/  LEA R5, R5, R2, 0x18 ;  /* 0x0000000205057211 */ /* 0x002fe200078ec0ff */
[----:B------:R-:W-:-:S05]  /*dd10*/  IMAD.MOV.U32 R2, RZ, RZ, 0x1 ;  /* 0x00000001ff027424 */ /* 0x000fca00078e00ff */
[----:B------:R-:W-:-:S04]  /*dd20*/  SHF.L.U32 R2, R2, 0x1f, RZ ;  /* 0x0000001f02027819 */ /* 0x000fc800000006ff */
[----:B------:R-:W1:Y:S02]  /*dd30*/  SYNCS.PHASECHK.TRANS64.TRYWAIT P0, [R5+URZ+0x12028], R2 ;  /* 0x01202802050075a7 */ /* 0x000e64000800017f */
[----:B-1----:R-:W-:Y:S05]  /*dd40*/  @!P0 BRA `(.L_x_78) ;  /* 0x0000001000ac8947 */ /* 0x002fea0003800000 */
.L_x_111:
        /* <DEDUP_REMOVED lines=8> */
.L_x_79:
[----:B------:R-:W-:-:S04]  /*ddd0*/  LOP3.LUT P0, RZ, R0, 0x1f, RZ, 0xc0, !PT ;  /* 0x0000001f00ff7812 */ /* 0x000fc8000780c0ff */
[----:B------:R-:W-:-:S13]  /*dde0*/  PLOP3.LUT P0, PT, P0, P2, PT, 0x2a, 0x0 ;  /* 0x000000000000781c */ /* 0x000fda0000704572 */
[----:B------:R-:W-:Y:S05]  /*ddf0*/  @P0 BRA `(.L_x_80) ;  /* 0x0000000000040947 */ /* 0x000fea0003800000 */
[----:B------:R-:W-:Y:S01]  /*de00*/  BPT.TRAP 0x1 ;  /* 0x000000040000795c */ /* 0x000fe20000300000 */
.L_x_80:
[----:B------:R-:W-:Y:S01]  /*de10*/  R2UR UR24, R5 ;  /* 0x00000000051872ca */ /* 0x000fe200000e0000 */
[----:B------:R-:W-:Y:S01]  /*de20*/  ULDC.64 UR6, c[0x0][0x198] ;  /* 0x0000660000067ab9 */ /* 0x000fe20000000a00 */
[----:B------:R-:W-:Y:S01]  /*de30*/  UMOV UR19, URZ ;  /* 0x0000003f00137c82 */ /* 0x000fe20008000000 */
[----:B------:R-:W-:Y:S01]  /*de40*/  UIADD3 UR6, UP0, UR6, 0x1f0, URZ ;  /* 0x000001f006067890 */ /* 0x000fe2000ff1e03f */
[----:B------:R-:W-:Y:S01]  /*de50*/  IMAD.MOV.U32 R2, RZ, RZ, 0x1 ;  /* 0x00000001ff027424 */ /* 0x000fe200078e00ff */
[----:B------:R-:W-:Y:S01]  /*de60*/  UMOV UR8, 0x0 ;  /* 0x0000000000087882 */ /* 0x000fe20000000000 */
[----:B------:R-:W-:Y:S01]  /*de70*/  UMOV UR9, 0x10000000 ;  /* 0x1000000000097882 */ /* 0x000fe20000000000 */
[----:B------:R-:W-:Y:S01]  /*de80*/  UIADD3.X UR7, URZ, UR7, URZ, UP0, !UPT ;  /* 0x000000073f077290 */ /* 0x000fe200087fe43f */
[----:B------:R-:W-:Y:S01]  /*de90*/  UMOV UR18, URZ ;  /* 0x0000003f00127c82 */ /* 0x000fe20008000000 */
[----:B------:R-:W-:Y:S01]  /*dea0*/  UMOV UR34, 0x20 ;  /* 0x0000002000227882 */ /* 0x000fe20000000000 */
[----:B------:R-:W-:Y:S01]  /*deb0*/  UMOV UR36, UR20 ;  /* 0x0000001400247c82 */ /* 0x000fe20008000000 */
[----:B------:R-:W-:-:S02]  /*dec0*/  UMOV UR37, UR21 ;  /* 0x0000001500257c82 */ /* 0x000fc40008000000 */
[----:B------:R-:W-:Y:S02]  /*ded0*/  UIADD3 UR16, UR24, 0x3000, URZ ;  /* 0x0000300018107890 */ /* 0x000fe4000fffe03f */
[----:B------:R-:W-:Y:S02]  /*dee0*/  UIADD3 UR17, UR24, 0x12000, URZ ;  /* 0x0001200018117890 */ /* 0x000fe4000fffe03f */
[----:B------:R-:W-:Y:S02]  /*def0*/  UIADD3 UR32, UR24, 0x4000, URZ ;  /* 0x0000400018207890 */ /* 0x000fe4000fffe03f */
[----:B------:R-:W-:Y:S01]  /*df00*/  UIADD3 UR24, UR24, 0x5000, URZ ;  /* 0x0000500018187890 */ /* 0x000fe2000fffe03f */
[----:B------:R-:W-:Y:S02]  /*df10*/  UMOV UR35, UR19 ;  /* 0x0000001300237c82 */ /* 0x000fe40008000000 */
[----:B------:R-:W-:Y:S01]  /*df20*/  UMOV UR33, UR17 ;  /* 0x0000001100217c82 */ /* 0x000fe20008000000 */
[----:B------:R-:W-:Y:S01]  /*df30*/  UMOV UR26, 0x40 ;  /* 0x00000040001a7882 */ /* 0x000fe20000000000 */
[----:B------:R-:W-:Y:S01]  /*df40*/  UMOV UR28, UR20 ;  /* 0x00000014001c7c82 */ /* 0x000fe20008000000 */
[----:B------:R-:W-:Y:S01]  /*df50*/  UMOV UR29, UR21 ;  /* 0x00000015001d7c82 */ /* 0x000fe20008000000 */
[----:B------:R-:W-:Y:S01]  /*df60*/  UMOV UR27, UR19 ;  /* 0x00000013001b7c82 */ /* 0x000fe20008000000 */
[----:B------:R1:W-:Y:S01]  /*df70*/  UTMALDG.4D [UR16], [UR6], desc[UR8] ;  /* 0x00000810060075b4 */ /* 0x0003e20008019000 */
[----:B------:R-:W-:Y:S01]  /*df80*/  UMOV UR25, UR17 ;  /* 0x0000001100197c82 */ /* 0x000fe20008000000 */
[----:B------:R1:W-:Y:S01]  /*df90*/  UTMALDG.4D [UR32], [UR6], desc[UR8] ;  /* 0x00000820060075b4 */ /* 0x0003e20008019000 */
[----:B------:R1:W-:Y:S02]  /*dfa0*/  UTMALDG.4D [UR24], [UR6], desc[UR8] ;  /* 0x00000818060075b4 */ /* 0x0003e40008019000 */
[----:B-1----:R-:W-:Y:S01]  /*dfb0*/  NOP ;  /* 0x0000000000007918 */ /* 0x002fe20000000000 */
.L_x_77:
[----:B------:R-:W-:Y:S05]  /*dfc0*/  BSYNC B0 ;  /* 0x0000000000007941 */ /* 0x000fea0003800000 */
.L_x_76:
[----:B------:R-:W-:Y:S04]  /*dfd0*/  BSSY B0, `(.L_x_81) ;  /* 0x0000033000007945 */ /* 0x000fe80003800000 */
[----:B------:R-:W-:Y:S05]  /*dfe0*/  @!P3 BRA `(.L_x_82) ;  /* 0x0000000000c4b947 */ /* 0x000fea0003800000 */
[----:B------:R-:W1:Y:S01]  /*dff0*/  S2R R5, SR_CgaCtaId ;  /* 0x0000000000057919 */ /* 0x000e620000008800 */
[----:B------:R-:W-:-:S04]  /*e000*/  MOV R4, 0x400 ;  /* 0x0000040000047802 */ /* 0x000fc80000000f00 */
[----:B-1----:R-:W-:Y:S01]  /*e010*/  LEA R6, R5, R4, 0x18 ;  /* 0x0000000405067211 */ /* 0x002fe200078ec0ff */
[----:B------:R-:W-:-:S04]  /*e020*/  IMAD.MOV.U32 R5, RZ, RZ, 0x1 ;  /* 0x00000001ff057424 */ /* 0x000fc800078e00ff */
[----:B------:R-:W-:Y:S01]  /*e030*/  IMAD R4, R3, 0x8, R6 ;  /* 0x0000000803047824 */ /* 0x000fe200078e0206 */
[----:B------:R-:W-:-:S04]  /*e040*/  SHF.L.U32 R5, R5, 0x1f, RZ ;  /* 0x0000001f05057819 */ /* 0x000fc800000006ff */
[----:B------:R-:W1:Y:S02]  /*e050*/  SYNCS.PHASECHK.TRANS64.TRYWAIT P0, [R4+URZ+0x12060], R5 ;  /* 0x01206005040075a7 */ /* 0x000e64000800017f */
[----:B-1----:R-:W-:Y:S05]  /*e060*/  @!P0 BRA `(.L_x_83) ;  /* 0x0000000c00f88947 */ /* 0x002fea0003800000 */
.L_x_112:
        /* <DEDUP_REMOVED lines=8> */
.L_x_84:
[----:B------:R-:W-:-:S04]  /*e0f0*/  LOP3.LUT P0, RZ, R0, 0x1f, RZ, 0xc0, !PT ;  /* 0x0000001f00ff7812 */ /* 0x000fc8000780c0ff */
[----:B------:R-:W-:-:S13]  /*e100*/  PLOP3.LUT P0, PT, P0, P2, PT, 0x2a, 0x0 ;  /* 0x000000000000781c */ /* 0x000fda0000704572 */
[----:B------:R-:W-:Y:S05]  /*e110*/  @P0 BRA `(.L_x_85) ;  /* 0x0000000000040947 */ /* 0x000fea0003800000 */
[----:B------:R-:W-:Y:S01]  /*e120*/  BPT.TRAP 0x1 ;  /* 0x000000040000795c */ /* 0x000fe20000300000 */
.L_x_85:
[----:B------:R-:W-:Y:S01]  /*e130*/  R2UR UR32, R3 ;  /* 0x00000000032072ca */ /* 0x000fe200000e0000 */
[----:B------:R-:W-:Y:S01]  /*e140*/  ULDC.64 UR12, c[0x0][0x198] ;  /* 0x00006600000c7ab9 */ /* 0x000fe20000000a00 */
[----:B------:R-:W-:Y:S01]  /*e150*/  R2UR UR7, R6 ;  /* 0x00000000060772ca */ /* 0x000fe200000e0000 */
[----:B------:R-:W-:Y:S01]  /*e160*/  UIADD3 UR6, UP0, UR12, 0xf0, URZ ;  /* 0x000000f00c067890 */ /* 0x000fe2000ff1e03f */
[----:B------:R-:W-:Y:S01]  /*e170*/  R2UR UR35, R7 ;  /* 0x00000000072372ca */ /* 0x000fe200000e0000 */
[----:B------:R-:W-:Y:S01]  /*e180*/  UMOV UR8, 0x0 ;  /* 0x0000000000087882 */ /* 0x000fe20000000000 */
[----:B------:R-:W-:Y:S01]  /*e190*/  R2UR UR33, R4 ;  /* 0x00000000042172ca */ /* 0x000fe200000e0000 */
[----:B------:R-:W-:Y:S01]  /*e1a0*/  UMOV UR9, 0x10000000 ;  /* 0x1000000000097882 */ /* 0x000fe20000000000 */
[----:B------:R-:W-:Y:S01]  /*e1b0*/  UMOV UR34, URZ ;  /* 0x0000003f00227c82 */ /* 0x000fe20008000000 */
[----:B------:R-:W-:Y:S01]  /*e1c0*/  UMOV UR36, UR20 ;  /* 0x0000001400247c82 */ /* 0x000fe20008000000 */
[----:B------:R-:W-:Y:S01]  /*e1d0*/  UMOV UR37, UR21 ;  /* 0x0000001500257c82 */ /* 0x000fe20008000000 */
[----:B------:R-:W-:Y:S01]  /*e1e0*/  UMOV UR26, 0x20 ;  /* 0x00000020001a7882 */ /* 0x000fe20000000000 */
[----:B------:R-:W-:Y:S01]  /*e1f0*/  UMOV UR28, UR20 ;  /* 0x00000014001c7c82 */ /* 0x000fe20008000000 */
[----:B------:R-:W-:Y:S01]  /*e200*/  UMOV UR29, UR21 ;  /* 0x00000015001d7c82 */ /* 0x000fe20008000000 */
[----:B------:R-:W-:Y:S01]  /*e210*/  UMOV UR18, 0x40 ;  /* 0x0000004000127882 */ /* 0x000fe20000000000 */
[----:B------:R-:W-:-:S02]  /*e220*/  UIMAD UR32, UR32, 0x1800, UR7 ;  /* 0x00001800202078a4 */ /* 0x000fc4000f8e0207 */
[----:B------:R-:W-:Y:S02]  /*e230*/  UIADD3 UR35, UR11, UR35, URZ ;  /* 0x000000230b237290 */ /* 0x000fe4000fffe03f */
[----:B------:R-:W-:Y:S02]  /*e240*/  UIADD3 UR33, UR33, 0x12050, URZ ;  /* 0x0001205021217890 */ /* 0x000fe4000fffe03f */
[----:B------:R-:W-:Y:S02]  /*e250*/  UIADD3.X UR7, URZ, UR13, URZ, UP0, !UPT ;  /* 0x0000000d3f077290 */ /* 0x000fe400087fe43f */
[----:B------:R-:W-:Y:S02]  /*e260*/  UIADD3 UR24, UR32, 0x800, URZ ;  /* 0x0000080020187890 */ /* 0x000fe4000fffe03f */
[----:B------:R-:W-:Y:S01]  /*e270*/  UIADD3 UR16, UR32, 0x1000, URZ ;  /* 0x0000100020107890 */ /* 0x000fe2000fffe03f */
[----:B------:R-:W-:Y:S01]  /*e280*/  UMOV UR25, UR33 ;  /* 0x0000002100197c82 */ /* 0x000fe20008000000 */
[----:B------:R-:W-:Y:S01]  /*e290*/  UMOV UR27, UR35 ;  /* 0x00000023001b7c82 */ /* 0x000fe20008000000 */
[----:B------:R-:W-:-:S02]  /*e2a0*/  UMOV UR17, UR33 ;  /* 0x0000002100117c82 */ /* 0x000fc40008000000 */
[----:B------:R1:W-:Y:S01]  /*e2b0*/  UTMALDG.4D [UR32], [UR6], desc[UR8] ;  /* 0x00000820060075b4 */ /* 0x0003e20008019000 */
[----:B------:R-:W-:Y:S01]  /*e2c0*/  UMOV UR19, UR35 ;  /* 0x0000002300137c82 */ /* 0x000fe20008000000 */
[----:B------:R1:W-:Y:S02]  /*e2d0*/  UTMALDG.4D [UR24], [UR6], desc[UR8] ;  /* 0x00000818060075b4 */ /* 0x0003e40008019000 */
[----:B------:R1:W-:Y:S02]  /*e2e0*/  UTMALDG.4D [UR16], [UR6], desc[UR8] ;  /* 0x00000810060075b4 */ /* 0x0003e40008019000 */
[----:B-1----:R-:W-:Y:S01]  /*e2f0*/  NOP ;  /* 0x0000000000007918 */ /* 0x002fe20000000000 */
.L_x_82:
[----:B------:R-:W-:Y:S05]  /*e300*/  BSYNC B0 ;  /* 0x0000000000007941 */ /* 0x000fea0003800000 */
.L_x_81:
[----:B------:R-:W-:Y:S01]  /*e310*/  BSSY B0, `(.L_x_86) ;  /* 0x0000027000007945 */ /* 0x000fe20003800000 */
[----:B------:R-:W-:-:S03]  /*e320*/  IMAD.MOV.U32 R8, RZ, RZ, RZ ;  /* 0x000000ffff087224 */ /* 0x000fc600078e00ff */
        /* <DEDUP_REMOVED lines=9> */
.L_x_113:
        /* <DEDUP_REMOVED lines=8> */
.L_x_89:
[----:B------:R-:W-:-:S04]  /*e440*/  LOP3.LUT P0, RZ, R0, 0x1f, RZ, 0xc0, !PT ;  /* 0x0000001f00ff7812 */ /* 0x000fc8000780c0ff */
[----:B------:R-:W-:-:S13]  /*e450*/  PLOP3.LUT P0, PT, P0, P2, PT, 0x2a, 0x0 ;  /* 0x000000000000781c */ /* 0x000fda0000704572 */
[----:B------:R-:W-:Y:S05]  /*e460*/  @P0 BRA `(.L_x_90) ;  /* 0x0000000000040947 */ /* 0x000fea0003800000 */
[----:B------:R-:W-:Y:S01]  /*e470*/  BPT.TRAP 0x1 ;  /* 0x000000040000795c */ /* 0x000fe20000300000 */
.L_x_90:
[C---:B------:R-:W-:Y:S01]  /*e480*/  IMAD R5, R2.reuse, 0x3000, R5 ;  /* 0x0000300002057824 */ /* 0x040fe200078e0205 */
[----:B------:R-:W-:Y:S01]  /*e490*/  R2UR UR17, R3 ;  /* 0x00000000031172ca */ /* 0x000fe200000e0000 */
[----:B------:R-:W-:Y:S01]  /*e4a0*/  ULDC.64 UR6, c[0x0][0x198] ;  /* 0x0000660000067ab9 */ /* 0x000fe20000000a00 */
[----:B------:R-:W-:Y:S01]  /*e4b0*/  UMOV UR8, 0x0 ;  /* 0x0000000000087882 */ /* 0x000fe20000000000 */
[----:B------:R-:W-:Y:S01]  /*e4c0*/  UIADD3 UR6, UP0, UR6, 0x2f0, URZ ;  /* 0x000002f006067890 */ /* 0x000fe2000ff1e03f */
[----:B------:R-:W-:Y:S01]  /*e4d0*/  R2UR UR16, R5 ;  /* 0x00000000051072ca */ /* 0x000fe200000e0000 */
[----:B------:R-:W-:Y:S01]  /*e4e0*/  UMOV UR9, 0x10000000 ;  /* 0x1000000000097882 */ /* 0x000fe20000000000 */
[----:B------:R-:W-:Y:S01]  /*e4f0*/  UMOV UR18, URZ ;  /* 0x0000003f00127c82 */ /* 0x000fe20008000000 */
[----:B------:R-:W-:Y:S01]  /*e500*/  UIADD3.X UR7, URZ, UR7, URZ, UP0, !UPT ;  /* 0x000000073f077290 */ /* 0x000fe200087fe43f */
[----:B------:R-:W-:Y:S01]  /*e510*/  IMAD.MOV.U32 R8, RZ, RZ, 0x1 ;  /* 0x00000001ff087424 */ /* 0x000fe200078e00ff */
[----:B------:R-:W-:Y:S01]  /*e520*/  UMOV UR19, URZ ;  /* 0x0000003f00137c82 */ /* 0x000fe20008000000 */
[----:B------:R-:W-:-:S03]  /*e530*/  VIADD R2, R2, 0x1 ;  /* 0x0000000102027836 */ /* 0x000fc60000000000 */
[----:B------:R-:W-:-:S04]  /*e540*/  UIADD3 UR17, UR17, 0x12000, URZ ;  /* 0x0001200011117890 */ /* 0x000fc8000fffe03f */
[----:B------:R-:W-:-:S09]  /*e550*/  UIADD3 UR16, UR16, 0x3000, URZ ;  /* 0x0000300010107890 */ /* 0x000fd2000fffe03f */
[----:B------:R1:W-:Y:S02]  /*e560*/  UTMALDG.4D [UR16], [UR6], desc[UR8] ;  /* 0x00000810060075b4 */ /* 0x0003e40008019000 */
[----:B-1----:R-:W-:Y:S01]  /*e570*/  NOP ;  /* 0x0000000000007918 */ /* 0x002fe20000000000 */
.L_x_87:
[----:B------:R-:W-:Y:S05]  /*e580*/  BSYNC B0 ;  /* 0x0000000000007941 */ /* 0x000fea0003800000 */
.L_x_86:
[----:B------:R-:W-:-:S05]  /*e590*/  IMAD.U32 R3, RZ, RZ, UR4 ;  /* 0x00000004ff037e24 */ /* 0x000fca000f8e00ff */
[----:B------:R-:W-:-:S13]  /*e5a0*/  ISETP.GE.AND P0, PT, R3, 0x2, PT ;  /* 0x000000020300780c */ /* 0x000fda0003f06270 */
[----:B------:R-:W-:Y:S05]  /*e5b0*/  @!P0 EXIT ;  /* 0x000000000000894d */ /* 0x000fea0003800000 */
[----:B------:R-:W-:Y:S01]  /*e5c0*/  USHF.L.U32 UR6, UR4, 0x1, URZ ;  /* 0x0000000104067899 */ /* 0x000fe2000800063f */
[----:B------:R-:W-:Y:S01]  /*e5d0*/  IMAD.U32 R3, RZ, RZ, UR5 ;  /* 0x00000005ff037e24 */ /* 0x000fe2000f8e00ff */
[----:B------:R-:W-:Y:S01]  /*e5e0*/  LOP3.LUT P0, RZ, R0, 0x1f, RZ, 0xc0, !PT ;  /* 0x0000001f00ff7812 */ /* 0x000fe2000780c0ff */
[----:B------:R-:W-:Y:S01]  /*e5f0*/  BSSY B0, `(.L_x_91) ;  /* 0x0000064000007945 */ /* 0x000fe20003800000 */
[----:B------:R-:W-:Y:S02]  /*e600*/  IMAD.MOV.U32 R0, RZ, RZ, 0x1 ;  /* 0x00000001ff007424 */ /* 0x000fe400078e00ff */
[----:B------:R-:W-:Y:S01]  /*e610*/  PLOP3.LUT P0, PT, P0, P2, PT, 0x2a, 0x0 ;  /* 0x000000000000781c */ /* 0x000fe20000704572 */
[----:B------:R-:W-:Y:S01]  /*e620*/  IMAD.U32 R9, RZ, RZ, UR6 ;  /* 0x00000006ff097e24 */ /* 0x000fe2000f8e00ff */
[----:B------:R-:W-:-:S11]  /*e630*/  LOP3.LUT R3, R3, 0x2, RZ, 0xfc, !PT ;  /* 0x0000000203037812 */ /* 0x000fd600078efcff */
.L_x_102:
[----:B------:R-:W-:Y:S04]  /*e640*/  BSSY B1, `(.L_x_92) ;  /* 0x0000033000017945 */ /* 0x000fe80003800000 */
[----:B------:R-:W-:Y:S05]  /*e650*/  @!P3 BRA `(.L_x_93) ;  /* 0x0000000000c4b947 */ /* 0x000fea0003800000 */
[----:B------:R-:W1:Y:S01]  /*e660*/  S2R R5, SR_CgaCtaId ;  /* 0x0000000000057919 */ /* 0x000e620000008800 */
[----:B------:R-:W-:-:S04]  /*e670*/  MOV R4, 0x400 ;  /* 0x0000040000047802 */ /* 0x000fc80000000f00 */
[----:B-1----:R-:W-:Y:S02]  /*e680*/  LEA R5, R5, R4, 0x18 ;  /* 0x0000000405057211 */ /* 0x002fe400078ec0ff */
[----:B------:R-:W-:-:S03]  /*e690*/  SHF.L.U32 R4, R0, 0x1f, RZ ;  /* 0x0000001f00047819 */ /* 0x000fc600000006ff */
[----:B------:R-:W-:-:S04]  /*e6a0*/  IMAD R7, R2, 0x8, R5 ;  /* 0x0000000802077824 */ /* 0x000fc800078e0205 */
[----:B------:R-:W1:Y:S02]  /*e6b0*/  SYNCS.PHASECHK.TRANS64.TRYWAIT P4, [R7+URZ+0x12028], R4 ;  /* 0x01202804070075a7 */ /* 0x000e64000808017f */
[----:B-1----:R-:W-:Y:S05]  /*e6c0*/  @!P4 BRA `(.L_x_94) ;  /* 0x000000080088c947 */ /* 0x002fea0003800000 */
.L_x_114:
[----:B-1----:R-:W-:-:S04]  /*e6d0*/  @P2 IMAD.MOV.U32 R4, RZ, RZ, 0x3000 ;  /* 0x00003000ff042424 */ /* 0x002fc800078e00ff */
[----:B------:R1:W-:Y:S02]  /*e6e0*/  @P2 SYNCS.ARRIVE.TRANS64 RZ, [R7+URZ+0x12000], R4 ;  /* 0x0120000407ff29a7 */ /* 0x0003e4000800003f */
[----:B-1----:R-:W-:-:S04]  /*e6f0*/  PRMT R4, R3, 0x9910, RZ ;  /* 0x0000991003047816 */ /* 0x002fc800000000ff */
[----:B------:R-:W-:-:S13]  /*e700*/  ISETP.NE.AND P4, PT, R4, 0x2, PT ;  /* 0x000000020400780c */ /* 0x000fda0003f85270 */
[----:B------:R-:W-:Y:S05]  /*e710*/  @P4 BRA `(.L_x_95) ;  /* 0x0000000000044947 */ /* 0x000fea0003800000 */
[----:B------:R-:W-:Y:S01]  /*e720*/  BPT.TRAP 0x1 ;  /* 0x000000040000795c */ /* 0x000fe20000300000 */
.L_x_95:
[----:B------:R-:W-:Y:S05]  /*e730*/  @P0 BRA `(.L_x_96) ;  /* 0x0000000000040947 */ /* 0x000fea0003800000 */
[----:B------:R-:W-:Y:S01]  /*e740*/  BPT.TRAP 0x1 ;  /* 0x000000040000795c */ /* 0x000fe20000300000 */
.L_x_96:
[----:B------:R-:W-:Y:S01]  /*e750*/  IMAD R5, R2, 0x3000, R5 ;  /* 0x0000300002057824 */ /* 0x000fe200078e0205 */
[----:B------:R-:W-:Y:S01]  /*e760*/  R2UR UR17, R7 ;  /* 0x00000000071172ca */ /* 0x000fe200000e0000 */
[----:B------:R-:W-:Y:S01]  /*e770*/  ULDC.64 UR6, c[0x0][0x198] ;  /* 0x0000660000067ab9 */ /* 0x000fe20000000a00 */
[----:B------:R-:W-:Y:S01]  /*e780*/  R2UR UR19, R8 ;  /* 0x00000000081372ca */ /* 0x000fe200000e0000 */
[----:B------:R-:W-:Y:S01]  /*e790*/  UIADD3 UR6, UP0, UR6, 0x1f0, URZ ;  /* 0x000001f006067890 */ /* 0x000fe2000ff1e03f */
[----:B------:R-:W-:Y:S01]  /*e7a0*/  R2UR UR24, R5 ;  /* 0x00000000051872ca */ /* 0x000fe200000e0000 */
[----:B------:R-:W-:Y:S01]  /*e7b0*/  UMOV UR8, 0x0 ;  /* 0x0000000000087882 */ /* 0x000fe20000000000 */
[----:B------:R-:W-:Y:S01]  /*e7c0*/  UMOV UR9, 0x10000000 ;  /* 0x1000000000097882 */ /* 0x000fe20000000000 */
[----:B------:R-:W-:Y:S01]  /*e7d0*/  UIADD3.X UR7, URZ, UR7, URZ, UP0, !UPT ;  /* 0x000000073f077290 */ /* 0x000fe200087fe43f */
[----:B------:R-:W-:Y:S01]  /*e7e0*/  VIADD R2, R2, 0x1 ;  /* 0x0000000102027836 */ /* 0x000fe20000000000 */
[----:B------:R-:W-:Y:S01]  /*e7f0*/  UMOV UR18, URZ ;  /* 0x0000003f00127c82 */ /* 0x000fe20008000000 */
[----:B------:R-:W-:Y:S01]  /*e800*/  UMOV UR34, 0x20 ;  /* 0x0000002000227882 */ /* 0x000fe20000000000 */
[----:B------:R-:W-:Y:S01]  /*e810*/  UMOV UR36, UR20 ;  /* 0x0000001400247c82 */ /* 0x000fe20008000000 */
[----:B------:R-:W-:Y:S01]  /*e820*/  UMOV UR37, UR21 ;  /* 0x0000001500257c82 */ /* 0x000fe20008000000 */
[----:B------:R-:W-:Y:S01]  /*e830*/  UIADD3 UR17, UR17, 0x12000, URZ ;  /* 0x0001200011117890 */ /* 0x000fe2000fffe03f */
[----:B------:R-:W-:Y:S01]  /*e840*/  ISETP.NE.AND P4, PT, R2, 0x5, PT ;  /* 0x000000050200780c */ /* 0x000fe20003f85270 */
[----:B------:R-:W-:-:S02]  /*e850*/  USHF.L.U32 UR19, UR19, 0x7, URZ ;  /* 0x0000000713137899 */ /* 0x000fc4000800063f */
[----:B------:R-:W-:Y:S01]  /*e860*/  UIADD3 UR16, UR24, 0x3000, URZ ;  /* 0x0000300018107890 */ /* 0x000fe2000fffe03f */
[----:B------:R-:W-:Y:S01]  /*e870*/  SEL R5, RZ, 0x1, P4 ;  /* 0x00000001ff057807 */ /* 0x000fe20002000000 */
[----:B------:R-:W-:Y:S01]  /*e880*/  UIADD3 UR32, UR24, 0x4000, URZ ;  /* 0x0000400018207890 */ /* 0x000fe2000fffe03f */
[----:B------:R-:W-:Y:S01]  /*e890*/  SEL R2, R2, RZ, P4 ;  /* 0x000000ff02027207 */ /* 0x000fe20002000000 */
[----:B------:R-:W-:Y:S01]  /*e8a0*/  UIADD3 UR24, UR24, 0x5000, URZ ;  /* 0x0000500018187890 */ /* 0x000fe2000fffe03f */
[----:B------:R-:W-:Y:S01]  /*e8b0*/  LOP3.LUT R0, R0, R5, RZ, 0x3c, !PT ;  /* 0x0000000500007212 */ /* 0x000fe200078e3cff */
[----:B------:R-:W-:Y:S01]  /*e8c0*/  UMOV UR33, UR17 ;  /* 0x0000001100217c82 */ /* 0x000fe20008000000 */
[----:B------:R-:W-:Y:S01]  /*e8d0*/  UMOV UR35, UR19 ;  /* 0x0000001300237c82 */ /* 0x000fe20008000000 */
[----:B------:R-:W-:Y:S01]  /*e8e0*/  UMOV UR26, 0x40 ;  /* 0x00000040001a7882 */ /* 0x000fe20000000000 */
[----:B------:R-:W-:Y:S01]  /*e8f0*/  UMOV UR28, UR20 ;  /* 0x00000014001c7c82 */ /* 0x000fe20008000000 */
[----:B------:R-:W-:Y:S01]  /*e900*/  UMOV UR29, UR21 ;  /* 0x00000015001d7c82 */ /* 0x000fe20008000000 */
[----:B------:R-:W-:Y:S01]  /*e910*/  UMOV UR25, UR17 ;  /* 0x0000001100197c82 */ /* 0x000fe20008000000 */
[----:B------:R-:W-:Y:S01]  /*e920*/  UMOV UR27, UR19 ;  /* 0x00000013001b7c82 */ /* 0x000fe20008000000 */
[----:B------:R1:W-:Y:S01]  /*e930*/  UTMALDG.4D [UR16], [UR6], desc[UR8] ;  /* 0x00000810060075b4 */ /* 0x0003e20008019000 */
[----:B------:R1:W-:Y:S01]  /*e940*/  UTMALDG.4D [UR32], [UR6], desc[UR8] ;  /* 0x00000820060075b4 */ /* 0x0003e20008019000 */
[----:B------:R1:W-:Y:S02]  /*e950*/  UTMALDG.4D [UR24], [UR6], desc[UR8] ;  /* 0x00000818060075b4 */ /* 0x0003e40008019000 */
[----:B-1----:R-:W-:Y:S01]  /*e960*/  NOP ;  /* 0x0000000000007918 */ /* 0x002fe20000000000 */
.L_x_93:
[----:B------:R-:W-:Y:S05]  /*e970*/  BSYNC B1 ;  /* 0x0000000000017941 */ /* 0x000fea0003800000 */
.L_x_92:
[----:B------:R-:W-:Y:S01]  /*e980*/  ISETP.LT.OR P4, PT, R9, 0x4, !P3 ;  /* 0x000000040900780c */ /* 0x000fe20005f81670 */
[----:B------:R-:W-:-:S12]  /*e990*/  BSSY B1, `(.L_x_97) ;  /* 0x0000026000017945 */ /* 0x000fd80003800000 */
[----:B------:R-:W-:Y:S05]  /*e9a0*/  @P4 BRA `(.L_x_98) ;  /* 0x0000000000904947 */ /* 0x000fea0003800000 */
[----:B------:R-:W1:Y:S01]  /*e9b0*/  S2R R5, SR_CgaCtaId ;  /* 0x0000000000057919 */ /* 0x000e620000008800 */
[----:B------:R-:W-:Y:S02]  /*e9c0*/  MOV R4, 0x400 ;  /* 0x0000040000047802 */ /* 0x000fe40000000f00 */
[----:B------:R-:W-:Y:S02]  /*e9d0*/  SHF.L.U32 R7, R0, 0x1f, RZ ;  /* 0x0000001f00077819 */ /* 0x000fe400000006ff */
[----:B-1----:R-:W-:-:S05]  /*e9e0*/  LEA R5, R5, R4, 0x18 ;  /* 0x0000000405057211 */ /* 0x002fca00078ec0ff */
[----:B------:R-:W-:-:S04]  /*e9f0*/  IMAD R4, R2, 0x8, R5 ;  /* 0x0000000802047824 */ /* 0x000fc800078e0205 */
[----:B------:R-:W1:Y:S02]  /*ea00*/  SYNCS.PHASECHK.TRANS64.TRYWAIT P4, [R4+URZ+0x12028], R7 ;  /* 0x01202807040075a7 */ /* 0x000e64000808017f */
[----:B-1----:R-:W-:Y:S05]  /*ea10*/  @!P4 BRA `(.L_x_99) ;  /* 0x0000000400c8c947 */ /* 0x002fea0003800000 */
.L_x_115:
[----:B------:R-:W-:Y:S01]  /*ea20*/  PRMT R6, R3, 0x9910, RZ ;  /* 0x0000991003067816 */ /* 0x000fe200000000ff */
[----:B-1----:R-:W-:-:S03]  /*ea30*/  @P1 IMAD.MOV.U32 R7, RZ, RZ, 0x3000 ;  /* 0x00003000ff071424 */ /* 0x002fc600078e00ff */
[----:B------:R-:W-:Y:S01]  /*ea40*/  ISETP.NE.AND P4, PT, R6, 0x2, PT ;  /* 0x000000020600780c */ /* 0x000fe20003f85270 */
[----:B------:R1:W-:-:S12]  /*ea50*/  @P1 SYNCS.ARRIVE.TRANS64 RZ, [R4+URZ+0x12000], R7 ;  /* 0x0120000704ff19a7 */ /* 0x0003d8000800003f */
[----:B-1----:R-:W-:Y:S05]  /*ea60*/  @P4 BRA `(.L_x_100) ;  /* 0x0000000000044947 */ /* 0x002fea0003800000 */
[----:B------:R-:W-:Y:S01]  /*ea70*/  BPT.TRAP 0x1 ;  /* 0x000000040000795c */ /* 0x000fe20000300000 */
.L_x_100:
[----:B------:R-:W-:Y:S05]  /*ea80*/  @P0 BRA `(.L_x_101) ;  /* 0x0000000000040947 */ /* 0x000fea0003800000 */
[----:B------:R-:W-:Y:S01]  /*ea90*/  BPT.TRAP 0x1 ;  /* 0x000000040000795c */ /* 0x000fe20000300000 */
.L_x_101:
        /* <DEDUP_REMOVED lines=11> */
[----:B------:R-:W-:-:S03]  /*eb50*/  VIADD R8, R8, 0x1 ;  /* 0x0000000108087836 */ /* 0x000fc60000000000 */
[----:B------:R-:W-:Y:S01]  /*eb60*/  UIADD3 UR17, UR17, 0x12000, URZ ;  /* 0x0001200011117890 */ /* 0x000fe2000fffe03f */
[C---:B------:R-:W-:Y:S01]  /*eb70*/  ISETP.NE.AND P4, PT, R2.reuse, 0x5, PT ;  /* 0x000000050200780c */ /* 0x040fe20003f85270 */
[----:B------:R-:W-:Y:S02]  /*eb80*/  USHF.L.U32 UR18, UR18, 0x7, URZ ;  /* 0x0000000712127899 */ /* 0x000fe4000800063f */
[----:B------:R-:W-:Y:S01]  /*eb90*/  UIADD3 UR16, UR16, 0x3000, URZ ;  /* 0x0000300010107890 */ /* 0x000fe2000fffe03f */
[----:B------:R-:W-:Y:S02]  /*eba0*/  SEL R5, RZ, 0x1, P4 ;  /* 0x00000001ff057807 */ /* 0x000fe40002000000 */
[----:B------:R-:W-:Y:S02]  /*ebb0*/  SEL R2, R2, RZ, P4 ;  /* 0x000000ff02027207 */ /* 0x000fe40002000000 */
[----:B------:R-:W-:-:S04]  /*ebc0*/  LOP3.LUT R0, R0, R5, RZ, 0x3c, !PT ;  /* 0x0000000500007212 */ /* 0x000fc800078e3cff */
[----:B------:R1:W-:Y:S02]  /*ebd0*/  UTMALDG.4D [UR16], [UR6], desc[UR8] ;  /* 0x00000810060075b4 */ /* 0x0003e40008019000 */
[----:B-1----:R-:W-:Y:S01]  /*ebe0*/  NOP ;  /* 0x0000000000007918 */ /* 0x002fe20000000000 */
.L_x_98:
[----:B------:R-:W-:Y:S05]  /*ebf0*/  BSYNC B1 ;  /* 0x0000000000017941 */ /* 0x000fea0003800000 */
.L_x_97:
[C---:B------:R-:W-:Y:S01]  /*ec00*/  ISETP.GT.AND P4, PT, R9.reuse, 0x4, PT ;  /* 0x000000040900780c */ /* 0x040fe20003f84270 */
[----:B------:R-:W-:-:S12]  /*ec10*/  VIADD R9, R9, 0xfffffffe ;  /* 0xfffffffe09097836 */ /* 0x000fd80000000000 */
[----:B------:R-:W-:Y:S05]  /*ec20*/  @P4 BRA `(.L_x_102) ;  /* 0xfffffff800844947 */ /* 0x000fea000383ffff */
[----:B------:R-:W-:Y:S05]  /*ec30*/  BSYNC B0 ;  /* 0x0000000000007941 */ /* 0x000fea0003800000 */
.L_x_91:
[----:B------:R-:W-:Y:S05]  /*ec40*/  EXIT ;  /* 0x000000000000794d */ /* 0x000fea0003800000 */
.L_x_15:
[----:B-1----:R-:W-:-:S04]  /*ec50*/  IMAD.U32 R4, RZ, RZ, UR9 ;  /* 0x00000009ff047e24 */ /* 0x002fc8000f8e00ff */
[----:B------:R1:W2:Y:S03]  /*ec60*/  SYNCS.PHASECHK.TRANS64.TRYWAIT P1, [R4+URZ+0x12050], R9 ;  /* 0x01205009040075a7 */ /* 0x0002a6000802017f */
[----:B--2---:R-:W-:Y:S05]  /*ec70*/  @!P1 NANOSLEEP.SYNCS 0x989680 ;  /* 0x009896800000995d */ /* 0x004fea0003900000 */
[----:B------:R-:W2:Y:S02]  /*ec80*/  @!P1 SYNCS.PHASECHK.TRANS64 P1, [R4+URZ+0x12050], R9 ;  /* 0x01205009040095a7 */ /* 0x000ea4000802007f */
[----:B--2---:R-:W-:Y:S05]  /*ec90*/  @!P1 BRA `(.L_x_15) ;  /* 0xfffffffc00ec9947 */ /* 0x004fea000383ffff */
[----:B------:R-:W-:Y:S05]  /*eca0*/  BRA `(.L_x_103) ;  /* 0xffffff2000907947 */ /* 0x000fea000383ffff */
.L_x_17:
[----:B-1----:R-:W-:-:S04]  /*ecb0*/  IMAD.U32 R4, RZ, RZ, UR38 ;  /* 0x00000026ff047e24 */ /* 0x002fc8000f8e00ff */
[----:B------:R1:W2:Y:S03]  /*ecc0*/  SYNCS.PHASECHK.TRANS64.TRYWAIT P1, [R4+URZ+0x12000], R13 ;  /* 0x0120000d040075a7 */ /* 0x0002a6000802017f */
[----:B--2---:R-:W-:Y:S05]  /*ecd0*/  @!P1 NANOSLEEP.SYNCS 0x989680 ;  /* 0x009896800000995d */ /* 0x004fea0003900000 */
[----:B------:R-:W2:Y:S02]  /*ece0*/  @!P1 SYNCS.PHASECHK.TRANS64 P1, [R4+URZ+0x12000], R13 ;  /* 0x0120000d040095a7 */ /* 0x000ea4000802007f */
[----:B--2---:R-:W-:Y:S05]  /*ecf0*/  @!P1 BRA `(.L_x_17) ;  /* 0xfffffffc00ec9947 */ /* 0x004fea000383ffff */
[----:B------:R-:W-:Y:S05]  /*ed00*/  BRA `(.L_x_104) ;  /* 0xffffff20009c7947 */ /* 0x000fea000383ffff */
.L_x_18:
[----:B-1----:R-:W-:-:S04]  /*ed10*/  IMAD.U32 R4, RZ, RZ, UR20 ;  /* 0x00000014ff047e24 */ /* 0x002fc8000f8e00ff */
[----:B------:R1:W2:Y:S03]  /*ed20*/  SYNCS.PHASECHK.TRANS64.TRYWAIT P1, [R4+URZ+-0x8], R3 ;  /* 0xfffff803040075a7 */ /* 0x0002a6000802017f */
[----:B--2---:R-:W-:Y:S05]  /*ed30*/  @!P1 NANOSLEEP.SYNCS 0x989680 ;  /* 0x009896800000995d */ /* 0x004fea0003900000 */
[----:B------:R-:W2:Y:S02]  /*ed40*/  @!P1 SYNCS.PHASECHK.TRANS64 P1, [R4+URZ+-0x8], R3 ;  /* 0xfffff803040095a7 */ /* 0x000ea4000802007f */
[----:B--2---:R-:W-:Y:S05]  /*ed50*/  @!P1 BRA `(.L_x_18) ;  /* 0xfffffffc00ec9947 */ /* 0x004fea000383ffff */
[----:B------:R-:W-:Y:S05]  /*ed60*/  BRA `(.L_x_105) ;  /* 0xffffff2000987947 */ /* 0x000fea000383ffff */
.L_x_20:
[----:B-1----:R-:W-:-:S04]  /*ed70*/  IMAD.U32 R16, RZ, RZ, UR38 ;  /* 0x00000026ff107e24 */ /* 0x002fc8000f8e00ff */
[----:B------:R1:W2:Y:S03]  /*ed80*/  SYNCS.PHASECHK.TRANS64.TRYWAIT P1, [R16+URZ+0x12008], R13 ;  /* 0x0120080d100075a7 */ /* 0x0002a6000802017f */
[----:B--2---:R-:W-:Y:S05]  /*ed90*/  @!P1 NANOSLEEP.SYNCS 0x989680 ;  /* 0x009896800000995d */ /* 0x004fea0003900000 */
[----:B------:R-:W2:Y:S02]  /*eda0*/  @!P1 SYNCS.PHASECHK.TRANS64 P1, [R16+URZ+0x12008], R13 ;  /* 0x0120080d100095a7 */ /* 0x000ea4000802007f */
[----:B--2---:R-:W-:Y:S05]  /*edb0*/  @!P1 BRA `(.L_x_20) ;  /* 0xfffffffc00ec9947 */ /* 0x004fea000383ffff */
[----:B------:R-:W-:Y:S05]  /*edc0*/  BRA `(.L_x_106) ;  /* 0xffffff5800607947 */ /* 0x000fea000383ffff */
.L_x_25:
[----:B-1----:R-:W-:-:S04]  /*edd0*/  IMAD.U32 R9, RZ, RZ, UR7 ;  /* 0x00000007ff097e24 */ /* 0x002fc8000f8e00ff */
[----:B------:R1:W2:Y:S03]  /*ede0*/  SYNCS.PHASECHK.TRANS64.TRYWAIT P2, [R9+URZ+0x12000], R4 ;  /* 0x01200004090075a7 */ /* 0x0002a6000804017f */
[----:B--2---:R-:W-:Y:S05]  /*edf0*/  @!P2 NANOSLEEP.SYNCS 0x989680 ;  /* 0x009896800000a95d */ /* 0x004fea0003900000 */
[----:B------:R-:W2:Y:S02]  /*ee00*/  @!P2 SYNCS.PHASECHK.TRANS64 P2, [R9+URZ+0x12000], R4 ;  /* 0x012000040900a5a7 */ /* 0x000ea4000804007f */
[----:B--2---:R-:W-:Y:S05]  /*ee10*/  @!P2 BRA `(.L_x_25) ;  /* 0xfffffffc00eca947 */ /* 0x004fea000383ffff */
[----:B------:R-:W-:Y:S05]  /*ee20*/  BRA `(.L_x_107) ;  /* 0xffffff5c000c7947 */ /* 0x000fea000383ffff */
.L_x_29:
[----:B-1----:R-:W-:-:S04]  /*ee30*/  IMAD.U32 R16, RZ, RZ, UR6 ;  /* 0x00000006ff107e24 */ /* 0x002fc8000f8e00ff */
[----:B------:R1:W2:Y:S03]  /*ee40*/  SYNCS.PHASECHK.TRANS64.TRYWAIT P2, [R16+URZ+0x12000], R23 ;  /* 0x01200017100075a7 */ /* 0x0002a6000804017f */
[----:B--2---:R-:W-:Y:S05]  /*ee50*/  @!P2 NANOSLEEP.SYNCS 0x989680 ;  /* 0x009896800000a95d */ /* 0x004fea0003900000 */
[----:B------:R-:W2:Y:S02]  /*ee60*/  @!P2 SYNCS.PHASECHK.TRANS64 P2, [R16+URZ+0x12000], R23 ;  /* 0x012000171000a5a7 */ /* 0x000ea4000804007f */
[----:B--2---:R-:W-:Y:S05]  /*ee70*/  @!P2 BRA `(.L_x_29) ;  /* 0xfffffffc00eca947 */ /* 0x004fea000383ffff */
[----:B------:R-:W-:Y:S05]  /*ee80*/  BRA `(.L_x_28) ;  /* 0xffffff8c006c7947 */ /* 0x000fea000383ffff */
.L_x_37:
[----:B--2---:R-:W-:-:S04]  /*ee90*/  IMAD.U32 R9, RZ, RZ, UR7 ;  /* 0x00000007ff097e24 */ /* 0x004fc8000f8e00ff */
[----:B------:R2:W3:Y:S03]  /*eea0*/  SYNCS.PHASECHK.TRANS64.TRYWAIT P2, [R9+URZ+0x12000], R4 ;  /* 0x01200004090075a7 */ /* 0x0004e6000804017f */
[----:B---3--:R-:W-:Y:S05]  /*eeb0*/  @!P2 NANOSLEEP.SYNCS 0x989680 ;  /* 0x009896800000a95d */ /* 0x008fea0003900000 */
[----:B------:R-:W3:Y:S02]  /*eec0*/  @!P2 SYNCS.PHASECHK.TRANS64 P2, [R9+URZ+0x12000], R4 ;  /* 0x012000040900a5a7 */ /* 0x000ee4000804007f */
[----:B---3--:R-:W-:Y:S05]  /*eed0*/  @!P2 BRA `(.L_x_37) ;  /* 0xfffffffc00eca947 */ /* 0x008fea000383ffff */
[----:B------:R-:W-:Y:S05]  /*eee0*/  BRA `(.L_x_108) ;  /* 0xffffff90005c7947 */ /* 0x000fea000383ffff */
.L_x_41:
[----:B-1----:R-:W-:-:S04]  /*eef0*/  IMAD.U32 R17, RZ, RZ, UR6 ;  /* 0x00000006ff117e24 */ /* 0x002fc8000f8e00ff */
[----:B------:R1:W2:Y:S03]  /*ef00*/  SYNCS.PHASECHK.TRANS64.TRYWAIT P2, [R17+URZ+0x12000], R14 ;  /* 0x0120000e110075a7 */ /* 0x0002a6000804017f */
[----:B--2---:R-:W-:Y:S05]  /*ef10*/  @!P2 NANOSLEEP.SYNCS 0x989680 ;  /* 0x009896800000a95d */ /* 0x004fea0003900000 */
[----:B------:R-:W2:Y:S02]  /*ef20*/  @!P2 SYNCS.PHASECHK.TRANS64 P2, [R17+URZ+0x12000], R14 ;  /* 0x0120000e1100a5a7 */ /* 0x000ea4000804007f */
[----:B--2---:R-:W-:Y:S05]  /*ef30*/  @!P2 BRA `(.L_x_41) ;  /* 0xfffffffc00eca947 */ /* 0x004fea000383ffff */
[----:B------:R-:W-:Y:S05]  /*ef40*/  BRA `(.L_x_40) ;  /* 0xffffffc800e07947 */ /* 0x000fea000383ffff */
.L_x_57:
[----:B-1----:R-:W-:-:S04]  /*ef50*/  IMAD.U32 R3, RZ, RZ, UR20 ;  /* 0x00000014ff037e24 */ /* 0x002fc8000f8e00ff */
[----:B------:R1:W2:Y:S03]  /*ef60*/  SYNCS.PHASECHK.TRANS64.TRYWAIT P0, [R3+URZ+0x8], R0 ;  /* 0x00000800030075a7 */ /* 0x0002a6000800017f */
[----:B--2---:R-:W-:Y:S05]  /*ef70*/  @!P0 NANOSLEEP.SYNCS 0x989680 ;  /* 0x009896800000895d */ /* 0x004fea0003900000 */
[----:B------:R-:W2:Y:S02]  /*ef80*/  @!P0 SYNCS.PHASECHK.TRANS64 P0, [R3+URZ+0x8], R0 ;  /* 0x00000800030085a7 */ /* 0x000ea4000800007f */
[----:B--2---:R-:W-:Y:S05]  /*ef90*/  @!P0 BRA `(.L_x_57) ;  /* 0xfffffffc00ec8947 */ /* 0x004fea000383ffff */
[----:B------:R-:W-:Y:S05]  /*efa0*/  BRA `(.L_x_109) ;  /* 0xffffffd400787947 */ /* 0x000fea000383ffff */
.L_x_73:
[----:B-1----:R1:W2:Y:S02]  /*efb0*/  SYNCS.PHASECHK.TRANS64.TRYWAIT P0, [R4+URZ+0x12060], R3 ;  /* 0x01206003040075a7 */ /* 0x0022a4000800017f */
[----:B--2---:R-:W-:Y:S05]  /*efc0*/  @!P0 NANOSLEEP.SYNCS 0x989680 ;  /* 0x009896800000895d */ /* 0x004fea0003900000 */
[----:B------:R-:W2:Y:S02]  /*efd0*/  @!P0 SYNCS.PHASECHK.TRANS64 P0, [R4+URZ+0x12060], R3 ;  /* 0x01206003040085a7 */ /* 0x000ea4000800007f */
[----:B--2---:R-:W-:Y:S05]  /*efe0*/  @!P0 BRA `(.L_x_73) ;  /* 0xfffffffc00f08947 */ /* 0x004fea000383ffff */
[----:B------:R-:W-:Y:S05]  /*eff0*/  BRA `(.L_x_110) ;  /* 0xffffffe800907947 */ /* 0x000fea000383ffff */
.L_x_78:
[----:B-1----:R1:W2:Y:S02]  /*f000*/  SYNCS.PHASECHK.TRANS64.TRYWAIT P0, [R5+URZ+0x12028], R2 ;  /* 0x01202802050075a7 */ /* 0x0022a4000800017f */
[----:B--2---:R-:W-:Y:S05]  /*f010*/  @!P0 NANOSLEEP.SYNCS 0x989680 ;  /* 0x009896800000895d */ /* 0x004fea0003900000 */
[----:B------:R-:W2:Y:S02]  /*f020*/  @!P0 SYNCS.PHASECHK.TRANS64 P0, [R5+URZ+0x12028], R2 ;  /* 0x01202802050085a7 */ /* 0x000ea4000800007f */
[----:B--2---:R-:W-:Y:S05]  /*f030*/  @!P0 BRA `(.L_x_78) ;  /* 0xfffffffc00f08947 */ /* 0x004fea000383ffff */
[----:B------:R-:W-:Y:S05]  /*f040*/  BRA `(.L_x_111) ;  /* 0xffffffec00407947 */ /* 0x000fea000383ffff */
.L_x_83:
[----:B-1----:R1:W2:Y:S02]  /*f050*/  SYNCS.PHASECHK.TRANS64.TRYWAIT P0, [R4+URZ+0x12060], R5 ;  /* 0x01206005040075a7 */ /* 0x0022a4000800017f */
[----:B--2---:R-:W-:Y:S05]  /*f060*/  @!P0 NANOSLEEP.SYNCS 0x989680 ;  /* 0x009896800000895d */ /* 0x004fea0003900000 */
[----:B------:R-:W2:Y:S02]  /*f070*/  @!P0 SYNCS.PHASECHK.TRANS64 P0, [R4+URZ+0x12060], R5 ;  /* 0x01206005040085a7 */ /* 0x000ea4000800007f */
[----:B--2---:R-:W-:Y:S05]  /*f080*/  @!P0 BRA `(.L_x_83) ;  /* 0xfffffffc00f08947 */ /* 0x004fea000383ffff */
[----:B------:R-:W-:Y:S05]  /*f090*/  BRA `(.L_x_112) ;  /* 0xffffffec00f47947 */ /* 0x000fea000383ffff */
.L_x_88:
[----:B-1----:R1:W2:Y:S02]  /*f0a0*/  SYNCS.PHASECHK.TRANS64.TRYWAIT P0, [R3+URZ+0x12028], R4 ;  /* 0x01202804030075a7 */ /* 0x0022a4000800017f */
[----:B--2---:R-:W-:Y:S05]  /*f0b0*/  @!P0 NANOSLEEP.SYNCS 0x989680 ;  /* 0x009896800000895d */ /* 0x004fea0003900000 */
[----:B------:R-:W2:Y:S02]  /*f0c0*/  @!P0 SYNCS.PHASECHK.TRANS64 P0, [R3+URZ+0x12028], R4 ;  /* 0x01202804030085a7 */ /* 0x000ea4000800007f */
[----:B--2---:R-:W-:Y:S05]  /*f0d0*/  @!P0 BRA `(.L_x_88) ;  /* 0xfffffffc00f08947 */ /* 0x004fea000383ffff */
[----:B------:R-:W-:Y:S05]  /*f0e0*/  BRA `(.L_x_113) ;  /* 0xfffffff000b47947 */ /* 0x000fea000383ffff */
.L_x_94:
[----:B-1----:R1:W2:Y:S02]  /*f0f0*/  SYNCS.PHASECHK.TRANS64.TRYWAIT P4, [R7+URZ+0x12028], R4 ;  /* 0x01202804070075a7 */ /* 0x0022a4000808017f */
[----:B--2---:R-:W-:Y:S05]  /*f100*/  @!P4 NANOSLEEP.SYNCS 0x989680 ;  /* 0x009896800000c95d */ /* 0x004fea0003900000 */
[----:B------:R-:W2:Y:S02]  /*f110*/  @!P4 SYNCS.PHASECHK.TRANS64 P4, [R7+URZ+0x12028], R4 ;  /* 0x012028040700c5a7 */ /* 0x000ea4000808007f */
[----:B--2---:R-:W-:Y:S05]  /*f120*/  @!P4 BRA `(.L_x_94) ;  /* 0xfffffffc00f0c947 */ /* 0x004fea000383ffff */
[----:B------:R-:W-:Y:S05]  /*f130*/  BRA `(.L_x_114) ;  /* 0xfffffff400647947 */ /* 0x000fea000383ffff */
.L_x_99:
[----:B-1----:R1:W2:Y:S02]  /*f140*/  SYNCS.PHASECHK.TRANS64.TRYWAIT P4, [R4+URZ+0x12028], R7 ;  /* 0x01202807040075a7 */ /* 0x0022a4000808017f */
[----:B--2---:R-:W-:Y:S05]  /*f150*/  @!P4 NANOSLEEP.SYNCS 0x989680 ;  /* 0x009896800000c95d */ /* 0x004fea0003900000 */
[----:B------:R-:W2:Y:S02]  /*f160*/  @!P4 SYNCS.PHASECHK.TRANS64 P4, [R4+URZ+0x12028], R7 ;  /* 0x012028070400c5a7 */ /* 0x000ea4000808007f */
[----:B--2---:R-:W-:Y:S05]  /*f170*/  @!P4 BRA `(.L_x_99) ;  /* 0xfffffffc00f0c947 */ /* 0x004fea000383ffff */
[----:B------:R-:W-:Y:S05]  /*f180*/  BRA `(.L_x_115) ;  /* 0xfffffff800247947 */ /* 0x000fea000383ffff */
        .weak           $__internal_0_$__cuda_sm20_rcp_rn_f32_slowpath
        .type           $__internal_0_$__cuda_sm20_rcp_rn_f32_slowpath,@function
        .size           $__internal_0_$__cuda_sm20_rcp_rn_f32_slowpath,(.L_x_121 - $__internal_0_$__cuda_sm20_rcp_rn_f32_slowpath)
$__internal_0_$__cuda_sm20_rcp_rn_f32_slowpath:
[----:B------:R-:W-:Y:S01]  /*f190*/  IMAD.SHL.U32 R0, R2, 0x2, RZ ;  /* 0x0000000202007824 */ /* 0x000fe200078e00ff */
[----:B------:R-:W-:Y:S04]  /*f1a0*/  BSSY B2, `(.L_x_116) ;  /* 0x0000030000027945 */ /* 0x000fe80003800000 */
[----:B------:R-:W-:-:S04]  /*f1b0*/  SHF.R.U32.HI R18, RZ, 0x18, R0 ;  /* 0x00000018ff127819 */ /* 0x000fc80000011600 */
[----:B------:R-:W-:-:S13]  /*f1c0*/  ISETP.NE.U32.AND P0, PT, R18, RZ, PT ;  /* 0x000000ff1200720c */ /* 0x000fda0003f05070 */
[----:B------:R-:W-:Y:S05]  /*f1d0*/  @P0 BRA `(.L_x_117) ;  /* 0x0000000000280947 */ /* 0x000fea0003800000 */
[----:B------:R-:W-:-:S05]  /*f1e0*/  IMAD.SHL.U32 R0, R2, 0x2, RZ ;  /* 0x0000000202007824 */ /* 0x000fca00078e00ff */
[----:B------:R-:W-:-:S13]  /*f1f0*/  ISETP.NE.AND P0, PT, R0, RZ, PT ;  /* 0x000000ff0000720c */ /* 0x000fda0003f05270 */
[----:B------:R-:W-:Y:S01]  /*f200*/  @P0 FFMA R10, R2, 1.84467440737095516160e+19, RZ ;  /* 0x5f800000020a0823 */ /* 0x000fe200000000ff */
[----:B------:R-:W-:Y:S08]  /*f210*/  @!P0 MUFU.RCP R3, R2 ;  /* 0x0000000200038308 */ /* 0x000ff00000001000 */
[----:B------:R-:W1:Y:S02]  /*f220*/  @P0 MUFU.RCP R13, R10 ;  /* 0x0000000a000d0308 */ /* 0x000e640000001000 */
[----:B-1----:R-:W-:-:S04]  /*f230*/  @P0 FFMA R0, R10, R13, -1 ;  /* 0xbf8000000a000423 */ /* 0x002fc8000000000d */
[----:B------:R-:W-:-:S04]  /*f240*/  @P0 FADD.FTZ R0, -R0, -RZ ;  /* 0x800000ff00000221 */ /* 0x000fc80000010100 */
[----:B------:R-:W-:-:S04]  /*f250*/  @P0 FFMA R0, R13, R0, R13 ;  /* 0x000000000d000223 */ /* 0x000fc8000000000d */
[----:B------:R-:W-:Y:S01]  /*f260*/  @P0 FFMA R3, R0, 1.84467440737095516160e+19, RZ ;  /* 0x5f80000000030823 */ /* 0x000fe200000000ff */
[----:B------:R-:W-:Y:S06]  /*f270*/  BRA `(.L_x_118) ;  /* 0x0000000000887947 */ /* 0x000fec0003800000 */
.L_x_117:
[----:B------:R-:W-:-:S05]  /*f280*/  VIADD R19, R18, 0xffffff03 ;  /* 0xffffff0312137836 */ /* 0x000fca0000000000 */
[----:B------:R-:W-:-:S13]  /*f290*/  ISETP.GT.U32.AND P0, PT, R19, 0x1, PT ;  /* 0x000000011300780c */ /* 0x000fda0003f04070 */
[----:B------:R-:W-:Y:S05]  /*f2a0*/  @P0 BRA `(.L_x_119) ;  /* 0x0000000000780947 */ /* 0x000fea0003800000 */
[----:B------:R-:W-:Y:S01]  /*f2b0*/  LOP3.LUT R0, R2, 0x7fffff, RZ, 0xc0, !PT ;  /* 0x007fffff02007812 */ /* 0x000fe200078ec0ff */
[----:B------:R-:W-:-:S03]  /*f2c0*/  IMAD.MOV.U32 R14, RZ, RZ, 0x3 ;  /* 0x00000003ff0e7424 */ /* 0x000fc600078e00ff */
[----:B------:R-:W-:Y:S02]  /*f2d0*/  LOP3.LUT R0, R0, 0x3f800000, RZ, 0xfc, !PT ;  /* 0x3f80000000007812 */ /* 0x000fe400078efcff */
[----:B------:R-:W-:Y:S02]  /*f2e0*/  SHF.L.U32 R14, R14, R19, RZ ;  /* 0x000000130e0e7219 */ /* 0x000fe400000006ff */
[----:B------:R-:W1:Y:S02]  /*f2f0*/  MUFU.RCP R3, R0 ;  /* 0x0000000000037308 */ /* 0x000e640000001000 */
[----:B-1----:R-:W-:-:S04]  /*f300*/  FFMA R10, R0, R3, -1 ;  /* 0xbf800000000a7423 */ /* 0x002fc80000000003 */
[----:B------:R-:W-:-:S04]  /*f310*/  FADD.FTZ R10, -R10, -RZ ;  /* 0x800000ff0a0a7221 */ /* 0x000fc80000010100 */
[CCC-:B------:R-:W-:Y:S01]  /*f320*/  FFMA.RM R12, R3.reuse, R10.reuse, R3.reuse ;  /* 0x0000000a030c7223 */ /* 0x1c0fe20000004003 */
[----:B------:R-:W-:-:S04]  /*f330*/  FFMA.RP R13, R3, R10, R3 ;  /* 0x0000000a030d7223 */ /* 0x000fc80000008003 */
[C---:B------:R-:W-:Y:S02]  /*f340*/  LOP3.LUT R3, R12.reuse, 0x7fffff, RZ, 0xc0, !PT ;  /* 0x007fffff0c037812 */ /* 0x040fe400078ec0ff */
[----:B------:R-:W-:Y:S02]  /*f350*/  FSETP.NEU.FTZ.AND P0, PT, R12, R13, PT ;  /* 0x0000000d0c00720b */ /* 0x000fe40003f1d000 */
[----:B------:R-:W-:Y:S02]  /*f360*/  LOP3.LUT R3, R3, 0x800000, RZ, 0xfc, !PT ;  /* 0x0080000003037812 */ /* 0x000fe400078efcff */
[----:B------:R-:W-:Y:S02]  /*f370*/  SEL R10, RZ, 0xffffffff, !P0 ;  /* 0xffffffffff0a7807 */ /* 0x000fe40004000000 */
[----:B------:R-:W-:-:S03]  /*f380*/  LOP3.LUT R14, R14, R3, RZ, 0xc0, !PT ;  /* 0x000000030e0e7212 */ /* 0x000fc600078ec0ff */
[----:B------:R-:W-:Y:S01]  /*f390*/  IMAD.MOV R10, RZ, RZ, -R10 ;  /* 0x000000ffff0a7224 */ /* 0x000fe200078e0a0a */
[----:B------:R-:W-:-:S04]  /*f3a0*/  SHF.R.U32.HI R14, RZ, R19, R14 ;  /* 0x00000013ff0e7219 */ /* 0x000fc8000001160e */
[----:B------:R-:W-:Y:S02]  /*f3b0*/  LOP3.LUT P1, RZ, R10, R19, R3, 0xf8, !PT ;  /* 0x000000130aff7212 */ /* 0x000fe4000782f803 */
[C---:B------:R-:W-:Y:S02]  /*f3c0*/  LOP3.LUT P0, RZ, R14.reuse, 0x1, RZ, 0xc0, !PT ;  /* 0x000000010eff7812 */ /* 0x040fe4000780c0ff */
[----:B------:R-:W-:-:S04]  /*f3d0*/  LOP3.LUT P2, RZ, R14, 0x2, RZ, 0xc0, !PT ;  /* 0x000000020eff7812 */ /* 0x000fc8000784c0ff */
[----:B------:R-:W-:Y:S02]  /*f3e0*/  PLOP3.LUT P0, PT, P0, P1, P2, 0xe0, 0x0 ;  /* 0x000000000000781c */ /* 0x000fe40000703c20 */
[----:B------:R-:W-:Y:S02]  /*f3f0*/  LOP3.LUT P1, RZ, R2, 0x7fffff, RZ, 0xc0, !PT ;  /* 0x007fffff02ff7812 */ /* 0x000fe4000782c0ff */
[----:B------:R-:W-:-:S05]  /*f400*/  SEL R0, RZ, 0x1, !P0 ;  /* 0x00000001ff007807 */ /* 0x000fca0004000000 */
[----:B------:R-:W-:-:S05]  /*f410*/  IMAD.MOV R0, RZ, RZ, -R0 ;  /* 0x000000ffff007224 */ /* 0x000fca00078e0a00 */
[----:B------:R-:W-:Y:S01]  /*f420*/  ISETP.GE.AND P0, PT, R0, RZ, PT ;  /* 0x000000ff0000720c */ /* 0x000fe20003f06270 */
[----:B------:R-:W-:-:S05]  /*f430*/  VIADD R0, R18, 0xffffff04 ;  /* 0xffffff0412007836 */ /* 0x000fca0000000000 */
[----:B------:R-:W-:-:S07]  /*f440*/  SHF.R.U32.HI R3, RZ, R0, R3 ;  /* 0x00000000ff037219 */ /* 0x000fce0000011603 */
[----:B------:R-:W-:-:S04]  /*f450*/  @!P0 VIADD R3, R3, 0x1 ;  /* 0x0000000103038836 */ /* 0x000fc80000000000 */
[----:B------:R-:W-:-:S05]  /*f460*/  @!P1 IMAD.SHL.U32 R3, R3, 0x2, RZ ;  /* 0x0000000203039824 */ /* 0x000fca00078e00ff */
[----:B------:R-:W-:Y:S01]  /*f470*/  LOP3.LUT R3, R3, 0x80000000, R2, 0xf8, !PT ;  /* 0x8000000003037812 */ /* 0x000fe200078ef802 */
[----:B------:R-:W-:Y:S06]  /*f480*/  BRA `(.L_x_118) ;  /* 0x0000000000047947 */ /* 0x000fec0003800000 */
.L_x_119:
[----:B------:R1:W2:Y:S02]  /*f490*/  MUFU.RCP R3, R2 ;  /* 0x0000000200037308 */ /* 0x0002a40000001000 */
.L_x_118:
[----:B------:R-:W-:Y:S05]  /*f4a0*/  BSYNC B2 ;  /* 0x0000000000027941 */ /* 0x000fea0003800000 */
.L_x_116:
[----:B--2---:R-:W-:Y:S02]  /*f4b0*/  IMAD.MOV.U32 R0, RZ, RZ, R3 ;  /* 0x000000ffff007224 */ /* 0x004fe400078e0003 */
[----:B-1----:R-:W-:Y:S02]  /*f4c0*/  IMAD.MOV.U32 R2, RZ, RZ, R15 ;  /* 0x000000ffff027224 */ /* 0x002fe400078e000f */
[----:B------:R-:W-:-:S04]  /*f4d0*/  IMAD.MOV.U32 R3, RZ, RZ, 0x0 ;  /* 0x00000000ff037424 */ /* 0x000fc800078e00ff */
[----:B------:R-:W-:Y:S05]  /*f4e0*/  RET.REL.NODEC R2 `(_ZN7cutlass13device_kernelINS_4fmha6kernel28FmhaKernelTmaWarpSpecializedINS1_10collective30FmhaMainloopTmaWarpSpecializedINS_12float_e4m3_tEffN4cute5tupleIJNS7_1CILi128EEESA_NS9_ILi96EEEEEENS8_IJiNS9_ILi1EEENS8_IJiiEEEEEESF_NS8_IJSD_iSE_EEENS4_12CausalFusionEJEEENS4_15FmhaFwdEpilogueIS6_fNS8_IJNS9_ILi64EEESB_SA_EEEEENS2_23IndividualTileSchedulerEJEEEEEvNT_6ParamsE) ;  /* 0xffffff0802c47950 */ /* 0x000fea0003c3ffff */
.L_x_120:
[----:B------:R-:W-:-:S00]  /*f4f0*/  BRA `(.L_x_120) ;  /* 0xfffffffc00fc7947 */ /* 0x000fc0000383ffff */
[----:B------:R-:W-:-:S00]  /*f500*/  NOP ;  /* 0x0000000000007918 */ /* 0x000fc00000000000 */
[----:B------:R-:W-:-:S00]  /*f510*/  NOP ;  /* 0x0000000000007918 */ /* 0x000fc00000000000 */
[----:B------:R-:W-:-:S00]  /*f520*/  NOP ;  /* 0x0000000000007918 */ /* 0x000fc00000000000 */
[----:B------:R-:W-:-:S00]  /*f530*/  NOP ;  /* 0x0000000000007918 */ /* 0x000fc00000000000 */
[----:B------:R-:W-:-:S00]  /*f540*/  NOP ;  /* 0x0000000000007918 */ /* 0x000fc00000000000 */
[----:B------:R-:W-:-:S00]  /*f550*/  NOP ;  /* 0x0000000000007918 */ /* 0x000fc00000000000 */
[----:B------:R-:W-:-:S00]  /*f560*/  NOP ;  /* 0x0000000000007918 */ /* 0x000fc00000000000 */
[----:B------:R-:W-:-:S00]  /*f570*/  NOP ;  /* 0x0000000000007918 */ /* 0x000fc00000000000 */
.L_x_121:


//--------------------- .nv.global.init           --------------------------
	.section	.nv.global.init,"aw",@progbits
.nv.global.init:
	.type		$str$24,@object
	.size		$str$24,($str$25 - $str$24)
$str$24:
        /*0000*/ 	.byte	0x28, 0x61, 0x64, 0x64, 0x72, 0x65, 0x73, 0x73, 0x20, 0x26, 0x20, 0x6d, 0x61, 0x73, 0x6b, 0x29
        /*0010*/ 	.byte	0x20, 0x3d, 0x3d, 0x20, 0x30, 0x00
	.type		$str$25,@object
	.size		$str$25,(__unnamed_1 - $str$25)
$str$25:
        /*0016*/ 	.byte	0x2f, 0x74, 0x6d, 0x70, 0x2f, 0x63, 0x75, 0x74, 0x6c, 0x61, 0x73, 0x73, 0x5f, 0x73, 0x77, 0x65
        /*0026*/ 	.byte	0x65, 0x70, 0x5f, 0x73, 0x72, 0x63, 0x2f, 0x69, 0x6e, 0x63, 0x6c, 0x75, 0x64, 0x65, 0x2f, 0x63
        /*0036*/ 	.byte	0x75, 0x74, 0x65, 0x2f, 0x70, 0x6f, 0x69, 0x6e, 0x74, 0x65, 0x72, 0x5f, 0x66, 0x6c, 0x61, 0x67
        /*0046*/ 	.byte	0x67, 0x65, 0x64, 0x2e, 0x68, 0x70, 0x70, 0x00
	.type		__unnamed_1,@object
	.size		__unnamed_1,(__unnamed_2 - __unnamed_1)
__unnamed_1:
        /*004e*/ 	.byte	0x61, 0x75, 0x74, 0x6f, 0x20, 0x63, 0x75, 0x74, 0x65, 0x3a, 0x3a, 0x61, 0x73, 0x5f, 0x70, 0x6f
        /* <DEDUP_REMOVED lines=27> */
        /*020e*/ 	.byte	0x43, 0x3c, 0x32, 0x30, 0x34, 0x38, 0x3e, 0x3e, 0x3e, 0x3e, 0x3e, 0x5d, 0x00
	.type		__unnamed_2,@object
	.size		__unnamed_2,(.L_1 - __unnamed_2)
__unnamed_2:
        /* <DEDUP_REMOVED lines=29> */
.L_1:


//--------------------- .nv.shared._ZN7cutlass13device_kernelINS_4fmha6kernel28FmhaKernelTmaWarpSpecializedINS1_10collective30FmhaMainloopTmaWarpSpecializedINS_12float_e4m3_tEffN4cute5tupleIJNS7_1CILi128EEESA_NS9_ILi96EEEEEENS8_IJiNS9_ILi1EEENS8_IJiiEEEEEESF_NS8_IJSD_iSE_EEENS4_12CausalFusionEJEEENS4_15FmhaFwdEpilogueIS6_fNS8_IJNS9_ILi64EEESB_SA_EEEEENS2_23IndividualTileSchedulerEJEEEEEvNT_6ParamsE --------------------------
	.section	.nv.shared._ZN7cutlass13device_kernelINS_4fmha6kernel28FmhaKernelTmaWarpSpecializedINS1_10collective30FmhaMainloopTmaWarpSpecializedINS_12float_e4m3_tEffN4cute5tupleIJNS7_1CILi128EEESA_NS9_ILi96EEEEEENS8_IJiNS9_ILi1EEENS8_IJiiEEEEEESF_NS8_IJSD_iSE_EEENS4_12CausalFusionEJEEENS4_15FmhaFwdEpilogueIS6_fNS8_IJNS9_ILi64EEESB_SA_EEEEENS2_23IndividualTileSchedulerEJEEEEEvNT_6ParamsE,"aw",@nobits
	.sectionflags	@""
	.align	16
	.zero		1024


//--------------------- .nv.shared.reserved.0     --------------------------
	.section	.nv.shared.reserved.0,"aw",@nobits
	.weak		__nv_reservedSMEM_offset_0_alias
	.size		__nv_reservedSMEM_offset_0_alias, 0, 0
	.other		__nv_reservedSMEM_offset_0_alias,@"STO_CUDA_RESERVED_SHARED STV_DEFAULT"
__nv_reservedSMEM_offset_0_alias:
	.zero		0


//--------------------- .nv.global                --------------------------
	.section	.nv.global,"aw",@nobits
.nv.global:
	.type		_ZN39_INTERNAL_fed4c8c5_4_k_cu_70168df8_27664cute1_E,@object
	.size		_ZN39_INTERNAL_fed4c8c5_4_k_cu_70168df8_27664cute1_E,(_ZN39_INTERNAL_fed4c8c5_4_k_cu_70168df8_27664cuda3std3__45__cpo6cbeginE - _ZN39_INTERNAL_fed4c8c5_4_k_cu_70168df8_27664cute1_E)
_ZN39_INTERNAL_fed4c8c5_4_k_cu_70168df8_27664cute1_E:
	.zero		1
	.type		_ZN39_INTERNAL_fed4c8c5_4_k_cu_70168df8_27664cuda3std3__45__cpo6cbeginE,@object
	.size		_ZN39_INTERNAL_fed4c8c5_4_k_cu_70168df8_27664cuda3std3__45__cpo6cbeginE,(_ZN39_INTERNAL_fed4c8c5_4_k_cu_70168df8_27664cuda3std3__48in_placeE - _ZN39_INTERNAL_fed4c8c5_4_k_cu_70168df8_27664cuda3std3__45__cpo6cbeginE)
_ZN39_INTERNAL_fed4c8c5_4_k_cu_70168df8_27664cuda3std3__45__cpo6cbeginE:
	.zero		1
	.type		_ZN39_INTERNAL_fed4c8c5_4_k_cu_70168df8_27664cuda3std3__48in_placeE,@object
	.size		_ZN39_INTERNAL_fed4c8c5_4_k_cu_70168df8_27664cuda3std3__48in_placeE,(_ZN39_INTERNAL_fed4c8c5_4_k_cu_70168df8_27664cuda3std6ranges3__45__cpo9iter_moveE - _ZN39_INTERNAL_fed4c8c5_4_k_cu_70168df8_27664cuda3std3__48in_placeE)
_ZN39_INTERNAL_fed4c8c5_4_k_cu_70168df8_27664cuda3std3__48in_placeE:
	.zero		1
	.type		_ZN39_INTERNAL_fed4c8c5_4_k_cu_70168df8_27664cuda3std6ranges3__45__cpo9iter_moveE,@object
	.size		_ZN39_INTERNAL_fed4c8c5_4_k_cu_70168df8_27664cuda3std6ranges3__45__cpo9iter_moveE,(_ZN39_INTERNAL_fed4c8c5_4_k_cu_70168df8_27664cuda3std3__45__cpo5beginE - _ZN39_INTERNAL_fed4c8c5_4_k_cu_70168df8_27664cuda3std6ranges3__45__cpo9iter_moveE)
_ZN39_INTERNAL_fed4c8c5_4_k_cu_70168df8_27664cuda3std6ranges3__45__cpo9iter_moveE:
	.zero		1
	.type		_ZN39_INTERNAL_fed4c8c5_4_k_cu_70168df8_27664cuda3std3__45__cpo5beginE,@object
	.size		_ZN39_INTERNAL_fed4c8c5_4_k_cu_70168df8_27664cuda3std3__45__cpo5beginE,(_ZN39_INTERNAL_fed4c8c5_4_k_cu_70168df8_27664cuda3std3__441_GLOBAL__N__fed4c8c5_4_k_cu_70168df8_27666ignoreE - _ZN39_INTERNAL_fed4c8c5_4_k_cu_70168df8_27664cuda3std3__45__cpo5beginE)
_ZN39_INTERNAL_fed4c8c5_4_k_cu_70168df8_27664cuda3std3__45__cpo5beginE:
	.zero		1
	.type		_ZN39_INTERNAL_fed4c8c5_4_k_cu_70168df8_27664cuda3std3__441_GLOBAL__N__fed4c8c5_4_k_cu_70168df8_27666ignoreE,@object
	.size		_ZN39_INTERNAL_fed4c8c5_4_k_cu_70168df8_27664cuda3std3__441_GLOBAL__N__fed4c8c5_4_k_cu_70168df8_27666ignoreE,(_ZN39_INTERNAL_fed4c8c5_4_k_cu_70168df8_27664cute7productE - _ZN39_INTERNAL_fed4c8c5_4_k_cu_70168df8_27664cuda3std3__441_GLOBAL__N__fed4c8c5_4_k_cu_70168df8_27666ignoreE)
_ZN39_INTERNAL_fed4c8c5_4_k_cu_70168df8_27664cuda3std3__441_GLOBAL__N__fed4c8c5_4_k_cu_70168df8_27666ignoreE:
	.zero		1
	.type		_ZN39_INTERNAL_fed4c8c5_4_k_cu_70168df8_27664cute7productE,@object
	.size		_ZN39_INTERNAL_fed4c8c5_4_k_cu_70168df8_27664cute7productE,(_ZN39_INTERNAL_fed4c8c5_4_k_cu_70168df8_27664cuda3std3__45__cpo3endE - _ZN39_INTERNAL_fed4c8c5_4_k_cu_70168df8_27664cute7productE)
_ZN39_INTERNAL_fed4c8c5_4_k_cu_70168df8_27664cute7productE:
	.zero		1
	.type		_ZN39_INTERNAL_fed4c8c5_4_k_cu_70168df8_27664cuda3std3__45__cpo3endE,@object
	.size		_ZN39_INTERNAL_fed4c8c5_4_k_cu_70168df8_27664cuda3std3__45__cpo3endE,(_ZN39_INTERNAL_fed4c8c5_4_k_cu_70168df8_27664cuda3std3__419piecewise_constructE - _ZN39_INTERNAL_fed4c8c5_4_k_cu_70168df8_27664cuda3std3__45__cpo3endE)
_ZN39_INTERNAL_fed4c8c5_4_k_cu_70168df8_27664cuda3std3__45__cpo3endE:
	.zero		1
	.type		_ZN39_INTERNAL_fed4c8c5_4_k_cu_70168df8_27664cuda3std3__419piecewise_constructE,@object
	.size		_ZN39_INTERNAL_fed4c8c5_4_k_cu_70168df8_27664cuda3std3__419piecewise_constructE,(_ZN39_INTERNAL_fed4c8c5_4_k_cu_70168df8_27664cuda3std3__45__cpo4cendE - _ZN39_INTERNAL_fed4c8c5_4_k_cu_70168df8_27664cuda3std3__419piecewise_constructE)
_ZN39_INTERNAL_fed4c8c5_4_k_cu_70168df8_27664cuda3std3__419piecewise_constructE:
	.zero		1
	.type		_ZN39_INTERNAL_fed4c8c5_4_k_cu_70168df8_27664cuda3std3__45__cpo4cendE,@object
	.size		_ZN39_INTERNAL_fed4c8c5_4_k_cu_70168df8_27664cuda3std3__45__cpo4cendE,(_ZN39_INTERNAL_fed4c8c5_4_k_cu_70168df8_27664cuda3std6ranges3__45__cpo4swapE - _ZN39_INTERNAL_fed4c8c5_4_k_cu_70168df8_27664cuda3std3__45__cpo4cendE)
_ZN39_INTERNAL_fed4c8c5_4_k_cu_70168df8_27664cuda3std3__45__cpo4cendE:
	.zero		1
	.type		_ZN39_INTERNAL_fed4c8c5_4_k_cu_70168df8_27664cuda3std6ranges3__45__cpo4swapE,@object
	.size		_ZN39_INTERNAL_fed4c8c5_4_k_cu_70168df8_27664cuda3std6ranges3__45__cpo4swapE,(.L_9 - _ZN39_INTERNAL_fed4c8c5_4_k_cu_70168df8_27664cuda3std6ranges3__45__cpo4swapE)
_ZN39_INTERNAL_fed4c8c5_4_k_cu_70168df8_27664cuda3std6ranges3__45__cpo4swapE:
	.zero		1
.L_9:


//--------------------- .nv.constant0._ZN7cutlass13device_kernelINS_4fmha6kernel28FmhaKernelTmaWarpSpecializedINS1_10collective30FmhaMainloopTmaWarpSpecializedINS_12float_e4m3_tEffN4cute5tupleIJNS7_1CILi128EEESA_NS9_ILi96EEEEEENS8_IJiNS9_ILi1EEENS8_IJiiEEEEEESF_NS8_IJSD_iSE_EEENS4_12CausalFusionEJEEENS4_15FmhaFwdEpilogueIS6_fNS8_IJNS9_ILi64EEESB_SA_EEEEENS2_23IndividualTileSchedulerEJEEEEEvNT_6ParamsE --------------------------
	.section	.nv.constant0._ZN7cutlass13device_kernelINS_4fmha6kernel28FmhaKernelTmaWarpSpecializedINS1_10collective30FmhaMainloopTmaWarpSpecializedINS_12float_e4m3_tEffN4cute5tupleIJNS7_1CILi128EEESA_NS9_ILi96EEEEEENS8_IJiNS9_ILi1EEENS8_IJiiEEEEEESF_NS8_IJSD_iSE_EEENS4_12CausalFusionEJEEENS4_15FmhaFwdEpilogueIS6_fNS8_IJNS9_ILi64EEESB_SA_EEEEENS2_23IndividualTileSchedulerEJEEEEEvNT_6ParamsE,"a",@progbits
	.sectionflags	@""
	.align	4
.nv.constant0._ZN7cutlass13device_kernelINS_4fmha6kernel28FmhaKernelTmaWarpSpecializedINS1_10collective30FmhaMainloopTmaWarpSpecializedINS_12float_e4m3_tEffN4cute5tupleIJNS7_1CILi128EEESA_NS9_ILi96EEEEEENS8_IJiNS9_ILi1EEENS8_IJiiEEEEEESF_NS8_IJSD_iSE_EEENS4_12CausalFusionEJEEENS4_15FmhaFwdEpilogueIS6_fNS8_IJNS9_ILi64EEESB_SA_EEEEENS2_23IndividualTileSchedulerEJEEEEEvNT_6ParamsE:
	.zero		2688


//--------------------- SYMBOLS --------------------------

	.type		.nv.reservedSmem.offset0,@object
	.size		.nv.reservedSmem.offset0,0x4
	.type		__assertfail,@function
